def matmul_kernel(
    a_ptr,
    b_ptr,
    c_ptr,
    M,
    N,
    K,
    stride_am,
    stride_ak,
    stride_bk,
    stride_bn,
    stride_cm,
    stride_cn,
    BLOCK_M: tl.constexpr,
    BLOCK_N: tl.constexpr,
    BLOCK_K: tl.constexpr,
    GROUP_M: tl.constexpr,
):
    pid = tl.program_id(axis=0)
    num_pid_m = tl.cdiv(M, BLOCK_M)
    num_pid_n = tl.cdiv(N, BLOCK_N)
    num_pid_in_group = GROUP_M * num_pid_n
    group_id = pid // num_pid_in_group
    first_pid_m = group_id * GROUP_M
    group_size_m = min(num_pid_m - first_pid_m, GROUP_M)
    pid_m = first_pid_m + ((pid % num_pid_in_group) % group_size_m)
    pid_n = (pid % num_pid_in_group) // group_size_m

    offs_am = (pid_m * BLOCK_M + tl.arange(0, BLOCK_M)) % M
    offs_bn = (pid_n * BLOCK_N + tl.arange(0, BLOCK_N)) % N
    offs_k = tl.arange(0, BLOCK_K)
    a_ptrs = a_ptr + offs_am[:, None] * stride_am + offs_k[None, :] * stride_ak
    b_ptrs = b_ptr + offs_k[:, None] * stride_bk + offs_bn[None, :] * stride_bn

    acc = tl.zeros((BLOCK_M, BLOCK_N), dtype=tl.float32)
    for kk in range(0, tl.cdiv(K, BLOCK_K)):
        a = tl.load(a_ptrs, mask=offs_k[None, :] < K - kk * BLOCK_K, other=0.0)
        b = tl.load(b_ptrs, mask=offs_k[:, None] < K - kk * BLOCK_K, other=0.0)
        acc = tl.dot(a, b, acc)
        a_ptrs += BLOCK_K * stride_ak
        b_ptrs += BLOCK_K * stride_bk

    c = acc.to(c_ptr.dtype.element_ty)
    offs_cm = pid_m * BLOCK_M + tl.arange(0, BLOCK_M)
    offs_cn = pid_n * BLOCK_N + tl.arange(0, BLOCK_N)
    c_ptrs = c_ptr + offs_cm[:, None] * stride_cm + offs_cn[None, :] * stride_cn
    mask = (offs_cm[:, None] < M) & (offs_cn[None, :] < N)
    tl.store(c_ptrs, c, mask=mask)

# config = {"BLOCK_K": 64, "BLOCK_M": 256, "BLOCK_N": 512, "GROUP_M": 8, "arch": "sm_90", "dtype": "fp8e4m3", "num_ctas": 2, "num_stages": 3, "num_warps": 4}
# arch = sm_90


// ===== COMPILED SASS (sm_90a) =====

	.target	sm_90a

	.elftype	@"ET_EXEC"


//--------------------- .note.nv.tkinfo           --------------------------
	.section	.note.nv.tkinfo,"",@"SHT_NOTE"
	.sectionflags	@"SHF_NOTE_NV_TKINFO"
	.tkinfo
        /*0018*/ 	.word	0x00000002
        /*0030*/ 	.string	""
        /*0030*/ 	.string	"ptxas"
        /*0030*/ 	.string	"Cuda compilation tools, release 13.0, V13.0.88"
        /*0030*/ 	.string	"Build cuda_13.0.r13.0/compiler.36424714_0"
        /*0030*/ 	.string	"-v  -suppress-debug-info  -lineinfo  -arch sm_90a "



//--------------------- .note.nv.cuinfo           --------------------------
	.section	.note.nv.cuinfo,"",@"SHT_NOTE"
	.sectionflags	@"SHF_NOTE_NV_CUINFO"
        /*0018*/ 	.short	0x0002
        /*001a*/ 	.short	0x005a
        /*001c*/ 	.short	0x0082
	.zero		2


//--------------------- .nv.info                  --------------------------
	.section	.nv.info,"",@"SHT_CUDA_INFO"
	.align	4


	//----- nvinfo : EIATTR_REGCOUNT
	.align		4
        /*0000*/ 	.byte	0x04, 0x2f
        /*0002*/ 	.short	(.L_1 - .L_0)
	.align		4
.L_0:
        /*0004*/ 	.word	index@(matmul_kernel)
        /*0008*/ 	.word	0x000000ff


	//----- nvinfo : EIATTR_FRAME_SIZE
	.align		4
.L_1:
        /*000c*/ 	.byte	0x04, 0x11
        /*000e*/ 	.short	(.L_3 - .L_2)
	.align		4
.L_2:
        /*0010*/ 	.word	index@(matmul_kernel)
        /*0014*/ 	.word	0x000013b8


	//----- nvinfo : EIATTR_MIN_STACK_SIZE
	.align		4
.L_3:
        /*0018*/ 	.byte	0x04, 0x12
        /*001a*/ 	.short	(.L_5 - .L_4)
	.align		4
.L_4:
        /*001c*/ 	.word	index@(matmul_kernel)
        /*0020*/ 	.word	0x000013b8
.L_5:


//--------------------- .nv.compat                --------------------------
	.section	.nv.compat,"",@"SHT_CUDA_COMPAT_INFO"
	.align	4
        /*0000*/ 	.byte	0x02, 0x09, 0x01, 0x00, 0x02, 0x02, 0x04, 0x00, 0x02, 0x05, 0x05, 0x00, 0x03, 0x07, 0x01, 0x01
        /*0010*/ 	.byte	0x02, 0x03, 0x00, 0x00, 0x02, 0x06, 0x01, 0x00, 0x04, 0x0b, 0x08, 0x00, 0x00, 0x00, 0x00, 0x00
        /*0020*/ 	.byte	0x00, 0x00, 0x00, 0x00


//--------------------- .nv.info.matmul_kernel    --------------------------
	.section	.nv.info.matmul_kernel,"",@"SHT_CUDA_INFO"
	.sectionflags	@""
	.align	4


	//----- nvinfo : EIATTR_CUDA_API_VERSION
	.align		4
        /*0000*/ 	.byte	0x04, 0x37
        /*0002*/ 	.short	(.L_7 - .L_6)
.L_6:
        /*0004*/ 	.word	0x00000082


	//----- nvinfo : EIATTR_KPARAM_INFO
	.align		4
.L_7:
        /*0008*/ 	.byte	0x04, 0x17
        /*000a*/ 	.short	(.L_9 - .L_8)
.L_8:
        /*000c*/ 	.word	0x00000000
        /*0010*/ 	.short	0x000d
        /*0012*/ 	.short	0x0048
        /*0014*/ 	.byte	0x00, 0xf4, 0x21, 0x00


	//----- nvinfo : EIATTR_KPARAM_INFO
	.align		4
.L_9:
        /*0018*/ 	.byte	0x04, 0x17
        /*001a*/ 	.short	(.L_11 - .L_10)
.L_10:
        /*001c*/ 	.word	0x00000000
        /*0020*/ 	.short	0x000c
        /*0022*/ 	.short	0x0040
        /*0024*/ 	.byte	0x00, 0xf4, 0x21, 0x00


	//----- nvinfo : EIATTR_KPARAM_INFO
	.align		4
.L_11:
        /*0028*/ 	.byte	0x04, 0x17
        /*002a*/ 	.short	(.L_13 - .L_12)
.L_12:
        /*002c*/ 	.word	0x00000000
        /*0030*/ 	.short	0x000b
        /*0032*/ 	.short	0x0038
        /*0034*/ 	.byte	0x00, 0xf0, 0x11, 0x00


	//----- nvinfo : EIATTR_KPARAM_INFO
	.align		4
.L_13:
        /*0038*/ 	.byte	0x04, 0x17
        /*003a*/ 	.short	(.L_15 - .L_14)
.L_14:
        /*003c*/ 	.word	0x00000000
        /*0040*/ 	.short	0x000a
        /*0042*/ 	.short	0x0034
        /*0044*/ 	.byte	0x00, 0xf0, 0x11, 0x00


	//----- nvinfo : EIATTR_KPARAM_INFO
	.align		4
.L_15:
        /*0048*/ 	.byte	0x04, 0x17
        /*004a*/ 	.short	(.L_17 - .L_16)
.L_16:
        /*004c*/ 	.word	0x00000000
        /*0050*/ 	.short	0x0009
        /*0052*/ 	.short	0x0030
        /*0054*/ 	.byte	0x00, 0xf0, 0x11, 0x00


	//----- nvinfo : EIATTR_KPARAM_INFO
	.align		4
.L_17:
        /*0058*/ 	.byte	0x04, 0x17
        /*005a*/ 	.short	(.L_19 - .L_18)
.L_18:
        /*005c*/ 	.word	0x00000000
        /*0060*/ 	.short	0x0008
        /*0062*/ 	.short	0x002c
        /*0064*/ 	.byte	0x00, 0xf0, 0x11, 0x00


	//----- nvinfo : EIATTR_KPARAM_INFO
	.align		4
.L_19:
        /*0068*/ 	.byte	0x04, 0x17
        /*006a*/ 	.short	(.L_21 - .L_20)
.L_20:
        /*006c*/ 	.word	0x00000000
        /*0070*/ 	.short	0x0007
        /*0072*/ 	.short	0x0028
        /*0074*/ 	.byte	0x00, 0xf0, 0x11, 0x00


	//----- nvinfo : EIATTR_KPARAM_INFO
	.align		4
.L_21:
        /*0078*/ 	.byte	0x04, 0x17
        /*007a*/ 	.short	(.L_23 - .L_22)
.L_22:
        /*007c*/ 	.word	0x00000000
        /*0080*/ 	.short	0x0006
        /*0082*/ 	.short	0x0024
        /*0084*/ 	.byte	0x00, 0xf0, 0x11, 0x00


	//----- nvinfo : EIATTR_KPARAM_INFO
	.align		4
.L_23:
        /*0088*/ 	.byte	0x04, 0x17
        /*008a*/ 	.short	(.L_25 - .L_24)
.L_24:
        /*008c*/ 	.word	0x00000000
        /*0090*/ 	.short	0x0005
        /*0092*/ 	.short	0x0020
        /*0094*/ 	.byte	0x00, 0xf0, 0x11, 0x00


	//----- nvinfo : EIATTR_KPARAM_INFO
	.align		4
.L_25:
        /*0098*/ 	.byte	0x04, 0x17
        /*009a*/ 	.short	(.L_27 - .L_26)
.L_26:
        /*009c*/ 	.word	0x00000000
        /*00a0*/ 	.short	0x0004
        /*00a2*/ 	.short	0x001c
        /*00a4*/ 	.byte	0x00, 0xf0, 0x11, 0x00


	//----- nvinfo : EIATTR_KPARAM_INFO
	.align		4
.L_27:
        /*00a8*/ 	.byte	0x04, 0x17
        /*00aa*/ 	.short	(.L_29 - .L_28)
.L_28:
        /*00ac*/ 	.word	0x00000000
        /*00b0*/ 	.short	0x0003
        /*00b2*/ 	.short	0x0018
        /*00b4*/ 	.byte	0x00, 0xf0, 0x11, 0x00


	//----- nvinfo : EIATTR_KPARAM_INFO
	.align		4
.L_29:
        /*00b8*/ 	.byte	0x04, 0x17
        /*00ba*/ 	.short	(.L_31 - .L_30)
.L_30:
        /*00bc*/ 	.word	0x00000000
        /*00c0*/ 	.short	0x0002
        /*00c2*/ 	.short	0x0010
        /*00c4*/ 	.byte	0x00, 0xf4, 0x21, 0x00


	//----- nvinfo : EIATTR_KPARAM_INFO
	.align		4
.L_31:
        /*00c8*/ 	.byte	0x04, 0x17
        /*00ca*/ 	.short	(.L_33 - .L_32)
.L_32:
        /*00cc*/ 	.word	0x00000000
        /*00d0*/ 	.short	0x0001
        /*00d2*/ 	.short	0x0008
        /*00d4*/ 	.byte	0x00, 0xf4, 0x21, 0x00


	//----- nvinfo : EIATTR_KPARAM_INFO
	.align		4
.L_33:
        /*00d8*/ 	.byte	0x04, 0x17
        /*00da*/ 	.short	(.L_35 - .L_34)
.L_34:
        /*00dc*/ 	.word	0x00000000
        /*00e0*/ 	.short	0x0000
        /*00e2*/ 	.short	0x0000
        /*00e4*/ 	.byte	0x00, 0xf4, 0x21, 0x00


	//----- nvinfo : EIATTR_EXPLICIT_CLUSTER
	.align		4
.L_35:
        /*00e8*/ 	.byte	0x01, 0x3e
	.zero		2


	//----- nvinfo : EIATTR_CTA_PER_CLUSTER
	.align		4
        /*00ec*/ 	.byte	0x04, 0x3d
        /*00ee*/ 	.short	(.L_37 - .L_36)
.L_36:
        /*00f0*/ 	.word	0x00000002
        /*00f4*/ 	.word	0x00000001
        /*00f8*/ 	.word	0x00000001


	//----- nvinfo : EIATTR_SPARSE_MMA_MASK
	.align		4
.L_37:
        /*00fc*/ 	.byte	0x03, 0x50
        /*00fe*/ 	.short	0x0000


	//----- nvinfo : EIATTR_MAXREG_COUNT
	.align		4
        /*0100*/ 	.byte	0x03, 0x1b
        /*0102*/ 	.short	0x00ff


	//----- nvinfo : EIATTR_NUM_BARRIERS
	.align		4
        /*0104*/ 	.byte	0x02, 0x4c
        /*0106*/ 	.byte	0x01
	.zero		1


	//----- nvinfo : EIATTR_ANNOTATIONS
	.align		4
        /*0108*/ 	.byte	0x04, 0x55
        /*010a*/ 	.short	(.L_39 - .L_38)


	//   ....[0]....
.L_38:
        /*010c*/ 	.word	0x00000001
        /*0110*/ 	.byte	0x80, 0x05, 0x00, 0x00, 0x01, 0x00, 0x00, 0x00, 0xb0, 0x05, 0x00, 0x00, 0x01, 0x00, 0x00, 0x00
        /* <DEDUP_REMOVED lines=3745> */
        /*eb30*/ 	.byte	0x30, 0x67, 0x05, 0x00, 0x01, 0x00, 0x00, 0x00, 0x60, 0x67, 0x05, 0x00


	//----- nvinfo : EIATTR_MERCURY_ISA_VERSION
	.align		4
.L_39:
        /*eb3c*/ 	.byte	0x03, 0x5f
        /*eb3e*/ 	.short	0x0101


	//----- nvinfo : EIATTR_EXIT_INSTR_OFFSETS
	.align		4
        /*eb40*/ 	.byte	0x04, 0x1c
        /*eb42*/ 	.short	(.L_41 - .L_40)


	//   ....[0]....
.L_40:
        /*eb44*/ 	.word	0x000573d0


	//   ....[1]....
        /*eb48*/ 	.word	0x000573f0


	//----- nvinfo : EIATTR_REQNTID
	.align		4
.L_41:
        /*eb4c*/ 	.byte	0x04, 0x10
        /*eb4e*/ 	.short	(.L_43 - .L_42)
.L_42:
        /*eb50*/ 	.word	0x00000080
        /*eb54*/ 	.word	0x00000001
        /*eb58*/ 	.word	0x00000001


	//----- nvinfo : EIATTR_CBANK_PARAM_SIZE
	.align		4
.L_43:
        /*eb5c*/ 	.byte	0x03, 0x19
        /*eb5e*/ 	.short	0x0050


	//----- nvinfo : EIATTR_PARAM_CBANK
	.align		4
        /*eb60*/ 	.byte	0x04, 0x0a
        /*eb62*/ 	.short	(.L_45 - .L_44)
	.align		4
.L_44:
        /*eb64*/ 	.word	index@(.nv.constant0.matmul_kernel)
        /*eb68*/ 	.short	0x0210
        /*eb6a*/ 	.short	0x0050


	//----- nvinfo : EIATTR_SW_WAR
	.align		4
.L_45:
        /*eb6c*/ 	.byte	0x04, 0x36
        /*eb6e*/ 	.short	(.L_47 - .L_46)
.L_46:
        /*eb70*/ 	.word	0x00000008
.L_47:


//--------------------- .nv.callgraph             --------------------------
	.section	.nv.callgraph,"",@"SHT_CUDA_CALLGRAPH"
	.align	4
	.sectionentsize	8
	.align		4
        /*0000*/ 	.word	0x00000000
	.align		4
        /*0004*/ 	.word	0xffffffff
	.align		4
        /*0008*/ 	.word	0x00000000
	.align		4
        /*000c*/ 	.word	0xfffffffe
	.align		4
        /*0010*/ 	.word	0x00000000
	.align		4
        /*0014*/ 	.word	0xfffffffd
	.align		4
        /*0018*/ 	.word	0x00000000
	.align		4
        /*001c*/ 	.word	0xfffffffc


//--------------------- .text.matmul_kernel       --------------------------
	.section	.text.matmul_kernel,"ax",@progbits
	.align	128
        .global         matmul_kernel
        .type           matmul_kernel,@function
        .size           matmul_kernel,(.L_x_4 - matmul_kernel)
        .other          matmul_kernel,@"STO_CUDA_ENTRY STV_DEFAULT"
matmul_kernel:
.text.matmul_kernel:
[----:B------:R-:W0:Y:S08]  /*0000*/  LDC R1, c[0x0][0x28] ;  /* 0x00000a00ff017b82 */ /* 0x000e300000000800 */
[----:B------:R-:W1:Y:S01]  /*0010*/  LDC.64 R124, c[0x0][0x228] ;  /* 0x00008a00ff7c7b82 */ /* 0x000e620000000a00 */
[----:B------:R-:W2:Y:S01]  /*0020*/  S2R R10, SR_TID.X ;  /* 0x00000000000a7919 */ /* 0x000ea20000002100 */
[----:B0-----:R-:W-:Y:S01]  /*0030*/  VIADD R1, R1, 0xffffec48 ;  /* 0xffffec4801017836 */ /* 0x001fe20000000000 */
[----:B------:R-:W-:Y:S01]  /*0040*/  UMOV UR6, 0x400 ;  /* 0x0000040000067882 */ /* 0x000fe20000000000 */
[----:B------:R-:W-:-:S04]  /*0050*/  ULDC.64 UR32, c[0x0][0x208] ;  /* 0x0000820000207ab9 */ /* 0x000fc80000000a00 */
[----:B------:R-:W0:Y:S08]  /*0060*/  S2UR UR4, SR_CTAID.X ;  /* 0x00000000000479c3 */ /* 0x000e300000002500 */
[----:B------:R-:W3:Y:S01]  /*0070*/  S2UR UR7, SR_CgaCtaId ;  /* 0x00000000000779c3 */ /* 0x000ee20000008800 */
[----:B-1----:R-:W-:-:S05]  /*0080*/  VIADD R0, R125, 0x1ff ;  /* 0x000001ff7d007836 */ /* 0x002fca0000000000 */
[----:B------:R-:W-:Y:S02]  /*0090*/  SHF.R.S32.HI R3, RZ, 0x1f, R0 ;  /* 0x0000001fff037819 */ /* 0x000fe40000011400 */
[----:B0-----:R-:W-:Y:S01]  /*00a0*/  I2FP.F32.U32 R5, UR4 ;  /* 0x0000000400057c45 */ /* 0x001fe20008201000 */
[----:B------:R-:W-:Y:S01]  /*00b0*/  ULDC UR4, c[0x0][0x150] ;  /* 0x0000540000047ab9 */ /* 0x000fe20000000800 */
[----:B------:R-:W-:Y:S02]  /*00c0*/  LEA.HI R3, R3, R0, RZ, 0x9 ;  /* 0x0000000003037211 */ /* 0x000fe400078f48ff */
[----:B--2---:R-:W-:Y:S01]  /*00d0*/  LOP3.LUT R232, R10, 0x7f, RZ, 0xc0, !PT ;  /* 0x0000007f0ae87812 */ /* 0x004fe200078ec0ff */
[----:B------:R-:W-:Y:S01]  /*00e0*/  FMUL R5, R5, UR4 ;  /* 0x0000000405057c20 */ /* 0x000fe20008400000 */
[----:B------:R-:W-:Y:S01]  /*00f0*/  SHF.R.S32.HI R3, RZ, 0x9, R3 ;  /* 0x00000009ff037819 */ /* 0x000fe20000011403 */
[----:B---3--:R-:W-:-:S04]  /*0100*/  USHF.L.U32 UR5, UR7, 0x7, URZ ;  /* 0x0000000707057899 */ /* 0x008fc8000800063f */
[----:B------:R-:W-:Y:S01]  /*0110*/  IMAD.SHL.U32 R4, R3, 0x8, RZ ;  /* 0x0000000803047824 */ /* 0x000fe200078e00ff */
[----:B------:R-:W0:Y:S01]  /*0120*/  F2I.U32.TRUNC.NTZ R5, R5 ;  /* 0x0000000500057305 */ /* 0x000e22000020f000 */
[----:B------:R-:W-:-:S03]  /*0130*/  ULOP3.LUT UR5, UR5, 0x80, URZ, 0xc0, !UPT ;  /* 0x0000008005057892 */ /* 0x000fc6000f8ec03f */
[----:B------:R-:W-:-:S04]  /*0140*/  IABS R7, R4 ;  /* 0x0000000400077213 */ /* 0x000fc80000000000 */
[----:B------:R-:W1:Y:S01]  /*0150*/  I2F.RP R0, R7 ;  /* 0x0000000700007306 */ /* 0x000e620000209400 */
[----:B0-----:R-:W-:-:S07]  /*0160*/  IABS R11, R5 ;  /* 0x00000005000b7213 */ /* 0x001fce0000000000 */
[----:B-1----:R-:W0:Y:S02]  /*0170*/  MUFU.RCP R0, R0 ;  /* 0x0000000000007308 */ /* 0x002e240000001000 */
[----:B0-----:R-:W-:Y:S01]  /*0180*/  VIADD R2, R0, 0xffffffe ;  /* 0x0ffffffe00027836 */ /* 0x001fe20000000000 */
[----:B------:R-:W-:-:S05]  /*0190*/  IABS R0, R4 ;  /* 0x0000000400007213 */ /* 0x000fca0000000000 */
[----:B------:R0:W1:Y:S01]  /*01a0*/  F2I.FTZ.U32.TRUNC.NTZ R3, R2 ;  /* 0x0000000200037305 */ /* 0x000062000021f000 */
[----:B------:R-:W-:Y:S02]  /*01b0*/  IMAD.MOV R0, RZ, RZ, -R0 ;  /* 0x000000ffff007224 */ /* 0x000fe400078e0a00 */
[----:B0-----:R-:W-:Y:S02]  /*01c0*/  IMAD.MOV.U32 R2, RZ, RZ, RZ ;  /* 0x000000ffff027224 */ /* 0x001fe400078e00ff */
[----:B-1----:R-:W-:-:S04]  /*01d0*/  IMAD.MOV R6, RZ, RZ, -R3 ;  /* 0x000000ffff067224 */ /* 0x002fc800078e0a03 */
[----:B------:R-:W-:-:S04]  /*01e0*/  IMAD R9, R6, R7, RZ ;  /* 0x0000000706097224 */ /* 0x000fc800078e02ff */
[----:B------:R-:W-:-:S06]  /*01f0*/  IMAD.HI.U32 R2, R3, R9, R2 ;  /* 0x0000000903027227 */ /* 0x000fcc00078e0002 */
[----:B------:R-:W-:-:S04]  /*0200*/  IMAD.HI.U32 R2, R2, R11, RZ ;  /* 0x0000000b02027227 */ /* 0x000fc800078e00ff */
[----:B------:R-:W-:-:S05]  /*0210*/  IMAD R0, R2, R0, R11 ;  /* 0x0000000002007224 */ /* 0x000fca00078e020b */
[----:B------:R-:W-:-:S13]  /*0220*/  ISETP.GT.U32.AND P1, PT, R7, R0, PT ;  /* 0x000000000700720c */ /* 0x000fda0003f24070 */
[----:B------:R-:W-:Y:S02]  /*0230*/  @!P1 IMAD.IADD R0, R0, 0x1, -R7 ;  /* 0x0000000100009824 */ /* 0x000fe400078e0a07 */
[----:B------:R-:W-:Y:S01]  /*0240*/  @!P1 VIADD R2, R2, 0x1 ;  /* 0x0000000102029836 */ /* 0x000fe20000000000 */
[----:B------:R-:W-:Y:S02]  /*0250*/  ISETP.NE.AND P1, PT, R4, RZ, PT ;  /* 0x000000ff0400720c */ /* 0x000fe40003f25270 */
[----:B------:R-:W-:Y:S02]  /*0260*/  ISETP.GE.U32.AND P0, PT, R0, R7, PT ;  /* 0x000000070000720c */ /* 0x000fe40003f06070 */
[----:B------:R-:W-:-:S04]  /*0270*/  LOP3.LUT R0, R5, R4, RZ, 0x3c, !PT ;  /* 0x0000000405007212 */ /* 0x000fc800078e3cff */
[----:B------:R-:W-:Y:S01]  /*0280*/  ISETP.GE.AND P2, PT, R0, RZ, PT ;  /* 0x000000ff0000720c */ /* 0x000fe20003f46270 */
[----:B------:R-:W-:-:S05]  /*0290*/  VIADD R0, R124, 0xff ;  /* 0x000000ff7c007836 */ /* 0x000fca0000000000 */
[----:B------:R-:W-:Y:S01]  /*02a0*/  SHF.R.S32.HI R3, RZ, 0x1f, R0 ;  /* 0x0000001fff037819 */ /* 0x000fe20000011400 */
[----:B------:R-:W-:-:S03]  /*02b0*/  @P0 VIADD R2, R2, 0x1 ;  /* 0x0000000102020836 */ /* 0x000fc60000000000 */
[----:B------:R-:W-:-:S03]  /*02c0*/  LEA.HI R3, R3, R0, RZ, 0x8 ;  /* 0x0000000003037211 */ /* 0x000fc600078f40ff */
[----:B------:R-:W-:Y:S01]  /*02d0*/  @!P2 IMAD.MOV R2, RZ, RZ, -R2 ;  /* 0x000000ffff02a224 */ /* 0x000fe200078e0a02 */
[----:B------:R-:W-:-:S05]  /*02e0*/  @!P1 LOP3.LUT R2, RZ, R4, RZ, 0x33, !PT ;  /* 0x00000004ff029212 */ /* 0x000fca00078e33ff */
[----:B------:R-:W-:Y:S02]  /*02f0*/  IMAD.SHL.U32 R6, R2, 0x8, RZ ;  /* 0x0000000802067824 */ /* 0x000fe400078e00ff */
[----:B------:R-:W-:-:S03]  /*0300*/  IMAD.MOV R2, RZ, RZ, -R2 ;  /* 0x000000ffff027224 */ /* 0x000fc600078e0a02 */
[----:B------:R-:W-:Y:S01]  /*0310*/  LEA.HI.SX32 R3, R3, -R6, 0x18 ;  /* 0x8000000603037211 */ /* 0x000fe200078fc2ff */
[----:B------:R-:W-:-:S03]  /*0320*/  IMAD R4, R4, R2, R5 ;  /* 0x0000000204047224 */ /* 0x000fc600078e0205 */
[----:B------:R-:W-:Y:S02]  /*0330*/  VIMNMX R11, R3, 0x8, PT ;  /* 0x00000008030b7848 */ /* 0x000fe40003fe0100 */
[----:B------:R-:W-:Y:S02]  /*0340*/  IABS R9, R4 ;  /* 0x0000000400097213 */ /* 0x000fe40000000000 */
[----:B------:R-:W-:-:S04]  /*0350*/  IABS R7, R11 ;  /* 0x0000000b00077213 */ /* 0x000fc80000000000 */
[----:B------:R-:W0:Y:S08]  /*0360*/  I2F.RP R0, R7 ;  /* 0x0000000700007306 */ /* 0x000e300000209400 */
[----:B0-----:R-:W0:Y:S02]  /*0370*/  MUFU.RCP R0, R0 ;  /* 0x0000000000007308 */ /* 0x001e240000001000 */
[----:B0-----:R-:W-:-:S06]  /*0380*/  VIADD R3, R0, 0xffffffe ;  /* 0x0ffffffe00037836 */ /* 0x001fcc0000000000 */
[----:B------:R-:W0:Y:S02]  /*0390*/  F2I.FTZ.U32.TRUNC.NTZ R3, R3 ;  /* 0x0000000300037305 */ /* 0x000e24000021f000 */
[----:B0-----:R-:W-:-:S04]  /*03a0*/  IMAD.MOV R8, RZ, RZ, -R3 ;  /* 0x000000ffff087224 */ /* 0x001fc800078e0a03 */
[----:B------:R-:W-:Y:S01]  /*03b0*/  IMAD.MOV.U32 R2, RZ, RZ, R8 ;  /* 0x000000ffff027224 */ /* 0x000fe200078e0008 */
[----:B------:R-:W-:-:S03]  /*03c0*/  IABS R8, R11 ;  /* 0x0000000b00087213 */ /* 0x000fc60000000000 */
[----:B------:R-:W-:Y:S02]  /*03d0*/  IMAD R5, R2, R7, RZ ;  /* 0x0000000702057224 */ /* 0x000fe400078e02ff */
[----:B------:R-:W-:Y:S02]  /*03e0*/  IMAD.MOV.U32 R2, RZ, RZ, RZ ;  /* 0x000000ffff027224 */ /* 0x000fe400078e00ff */
[----:B------:R-:W-:Y:S02]  /*03f0*/  IMAD.MOV R0, RZ, RZ, -R8 ;  /* 0x000000ffff007224 */ /* 0x000fe400078e0a08 */
        /* <DEDUP_REMOVED lines=8> */
[----:B------:R-:W-:Y:S01]  /*0480*/  LOP3.LUT R0, R4, R11, RZ, 0x3c, !PT ;  /* 0x0000000b04007212 */ /* 0x000fe200078e3cff */
[----:B------:R-:W0:Y:S03]  /*0490*/  LDC R7, c[0x0][0x230] ;  /* 0x00008c00ff077b82 */ /* 0x000e260000000800 */
[----:B------:R-:W-:-:S07]  /*04a0*/  ISETP.GE.AND P2, PT, R0, RZ, PT ;  /* 0x000000ff0000720c */ /* 0x000fce0003f46270 */
[----:B------:R-:W-:-:S06]  /*04b0*/  @P0 VIADD R2, R2, 0x1 ;  /* 0x0000000102020836 */ /* 0x000fcc0000000000 */
[----:B------:R-:W-:Y:S01]  /*04c0*/  @!P2 IMAD.MOV R2, RZ, RZ, -R2 ;  /* 0x000000ffff02a224 */ /* 0x000fe200078e0a02 */
[----:B------:R-:W-:-:S05]  /*04d0*/  @!P1 LOP3.LUT R2, RZ, R11, RZ, 0x33, !PT ;  /* 0x0000000bff029212 */ /* 0x000fca00078e33ff */
[----:B------:R-:W-:Y:S02]  /*04e0*/  IMAD.MOV R0, RZ, RZ, -R2 ;  /* 0x000000ffff007224 */ /* 0x000fe400078e0a02 */
[----:B0-----:R-:W-:Y:S02]  /*04f0*/  VIADD R7, R7, 0x3f ;  /* 0x0000003f07077836 */ /* 0x001fe40000000000 */
[----:B------:R-:W-:-:S03]  /*0500*/  IMAD R0, R11, R0, R4 ;  /* 0x000000000b007224 */ /* 0x000fc600078e0204 */
[----:B------:R-:W-:Y:S01]  /*0510*/  ISETP.GT.AND P0, PT, R7, 0x3f, PT ;  /* 0x0000003f0700780c */ /* 0x000fe20003f04270 */
[----:B------:R-:W-:-:S05]  /*0520*/  IMAD.IADD R0, R6, 0x1, R0 ;  /* 0x0000000106007824 */ /* 0x000fca00078e0200 */
[----:B------:R-:W-:Y:S01]  /*0530*/  R2UR UR4, R0 ;  /* 0x00000000000472ca */ /* 0x000fe200000e0000 */
[----:B------:R-:W-:-:S12]  /*0540*/  IMAD.SHL.U32 R0, R2, 0x200, RZ ;  /* 0x0000020002007824 */ /* 0x000fd800078e00ff */
[----:B------:R-:W-:Y:S02]  /*0550*/  ULEA UR5, UR4, UR5, 0x8 ;  /* 0x0000000504057291 */ /* 0x000fe4000f8e403f */
[----:B------:R-:W-:-:S04]  /*0560*/  ULEA UR4, UR7, UR6, 0x18 ;  /* 0x0000000607047291 */ /* 0x000fc8000f8ec03f */
[----:B------:R-:W-:-:S05]  /*0570*/  VIADD R16, R232, UR5 ;  /* 0x00000005e8107c36 */ /* 0x000fca0008000000 */
[----:B------:R0:W-:Y:S01]  /*0580*/  STL [R1+0x102c], R16 ;  /* 0x00102c1001007387 */ /* 0x0001e20000100800 */
[----:B------:R-:W-:Y:S05]  /*0590*/  @P0 BRA `(.L_x_0) ;  /* 0x0000001c000c0947 */ /* 0x000fea0003800000 */
[----:B------:R-:W-:Y:S01]  /*05a0*/  IMAD.SHL.U32 R2, R10, 0x8, RZ ;  /* 0x000000080a027824 */ /* 0x000fe200078e00ff */
[----:B------:R1:W-:Y:S01]  /*05b0*/  STL [R1+0x400], RZ ;  /* 0x000400ff01007387 */ /* 0x0003e20000100800 */
[----:B------:R-:W-:Y:S02]  /*05c0*/  CS2R R24, SRZ ;  /* 0x0000000000187805 */ /* 0x000fe4000001ff00 */
[----:B------:R-:W-:Y:S02]  /*05d0*/  CS2R R26, SRZ ;  /* 0x00000000001a7805 */ /* 0x000fe4000001ff00 */
[----:B------:R-:W-:Y:S01]  /*05e0*/  CS2R R28, SRZ ;  /* 0x00000000001c7805 */ /* 0x000fe2000001ff00 */
[----:B------:R1:W-:Y:S01]  /*05f0*/  STL [R1+0x1028], R2 ;  /* 0x0010280201007387 */ /* 0x0003e20000100800 */
[----:B------:R-:W-:Y:S02]  /*0600*/  CS2R R30, SRZ ;  /* 0x00000000001e7805 */ /* 0x000fe4000001ff00 */
[----:B------:R-:W-:-:S02]  /*0610*/  CS2R R32, SRZ ;  /* 0x0000000000207805 */ /* 0x000fc4000001ff00 */
[----:B------:R-:W-:Y:S01]  /*0620*/  CS2R R34, SRZ ;  /* 0x0000000000227805 */ /* 0x000fe2000001ff00 */
[----:B------:R1:W-:Y:S01]  /*0630*/  STL [R1+0x404], RZ ;  /* 0x000404ff01007387 */ /* 0x0003e20000100800 */
[----:B------:R-:W-:Y:S02]  /*0640*/  CS2R R36, SRZ ;  /* 0x0000000000247805 */ /* 0x000fe4000001ff00 */
[----:B------:R-:W-:Y:S02]  /*0650*/  CS2R R38, SRZ ;  /* 0x0000000000267805 */ /* 0x000fe4000001ff00 */
[----:B------:R-:W-:Y:S01]  /*0660*/  CS2R R40, SRZ ;  /* 0x0000000000287805 */ /* 0x000fe2000001ff00 */
[----:B------:R1:W-:Y:S01]  /*0670*/  STL [R1+0x408], RZ ;  /* 0x000408ff01007387 */ /* 0x0003e20000100800 */
        /* <DEDUP_REMOVED lines=72> */
[----:B------:R-:W-:-:S03]  /*0b00*/  CS2R R150, SRZ ;  /* 0x0000000000967805 */ /* 0x000fc6000001ff00 */
[----:B------:R1:W-:Y:S04]  /*0b10*/  STL [R1+0x454], RZ ;  /* 0x000454ff01007387 */ /* 0x0003e80000100800 */
        /* <DEDUP_REMOVED lines=234> */
[----:B------:R1:W-:Y:S04]  /*19c0*/  STL [R1], RZ ;  /* 0x000000ff01007387 */ /* 0x0003e80000100800 */
        /* <DEDUP_REMOVED lines=126> */
[----:B------:R1:W-:Y:S01]  /*21b0*/  STL [R1+0x1fc], RZ ;  /* 0x0001fcff01007387 */ /* 0x0003e20000100800 */
[----:B------:R-:W-:Y:S05]  /*21c0*/  BRA `(.L_x_1) ;  /* 0x0000029400dc7947 */ /* 0x000fea0003800000 */
.L_x_0:
[----:B------:R-:W-:Y:S01]  /*21d0*/  IABS R11, R124 ;  /* 0x0000007c000b7213 */ /* 0x000fe20000000000 */
[----:B------:R-:W1:Y:S01]  /*21e0*/  S2R R232, SR_TID.X ;  /* 0x0000000000e87919 */ /* 0x000e620000002100 */
[----:B------:R-:W-:Y:S01]  /*21f0*/  IABS R3, R125 ;  /* 0x0000007d00037213 */ /* 0x000fe20000000000 */
[----:B------:R-:W-:Y:S01]  /*2200*/  ULDC UR34, c[0x0][0x23c] ;  /* 0x00008f0000227ab9 */ /* 0x000fe20000000800 */
[----:B------:R-:W2:Y:S01]  /*2210*/  I2F.RP R2, R11 ;  /* 0x0000000b00027306 */ /* 0x000ea20000209400 */
[----:B------:R-:W-:Y:S01]  /*2220*/  STL [R1+0x106c], R125 ;  /* 0x00106c7d01007387 */ /* 0x000fe20000100800 */
[----:B------:R-:W-:Y:S01]  /*2230*/  ISETP.GE.AND P4, PT, R16, RZ, PT ;  /* 0x000000ff1000720c */ /* 0x000fe20003f86270 */
[----:B------:R-:W-:Y:S01]  /*2240*/  ULDC.64 UR6, c[0x0][0x218] ;  /* 0x0000860000067ab9 */ /* 0x000fe20000000a00 */
[----:B------:R-:W-:Y:S01]  /*2250*/  ISETP.NE.AND P6, PT, R124, RZ, PT ;  /* 0x000000ff7c00720c */ /* 0x000fe20003fc5270 */
[----:B------:R3:W-:Y:S01]  /*2260*/  STL [R1+0x1030], R0 ;  /* 0x0010300001007387 */ /* 0x0007e20000100800 */
[----:B------:R-:W-:Y:S01]  /*2270*/  ULDC UR5, c[0x0][0x234] ;  /* 0x00008d0000057ab9 */ /* 0x000fe20000000800 */
[----:B------:R-:W-:Y:S01]  /*2280*/  ULDC.64 UR8, c[0x0][0x210] ;  /* 0x0000840000087ab9 */ /* 0x000fe20000000a00 */
[----:B------:R-:W4:Y:S08]  /*2290*/  I2F.RP R6, R3 ;  /* 0x0000000300067306 */ /* 0x000f300000209400 */
[----:B--2---:R-:W2:Y:S08]  /*22a0*/  MUFU.RCP R2, R2 ;  /* 0x0000000200027308 */ /* 0x004eb00000001000 */
[----:B----4-:R-:W4:Y:S01]  /*22b0*/  MUFU.RCP R6, R6 ;  /* 0x0000000600067308 */ /* 0x010f220000001000 */
[----:B--2---:R-:W-:Y:S01]  /*22c0*/  VIADD R4, R2, 0xffffffe ;  /* 0x0ffffffe02047836 */ /* 0x004fe20000000000 */
[----:B------:R-:W-:-:S06]  /*22d0*/  IABS R2, R16 ;  /* 0x0000001000027213 */ /* 0x000fcc0000000000 */
[----:B------:R2:W0:Y:S01]  /*22e0*/  F2I.FTZ.U32.TRUNC.NTZ R5, R4 ;  /* 0x0000000400057305 */ /* 0x000422000021f000 */
[----:B----4-:R-:W-:Y:S01]  /*22f0*/  VIADD R8, R6, 0xffffffe ;  /* 0x0ffffffe06087836 */ /* 0x010fe20000000000 */
[----:B-1----:R-:W-:-:S06]  /*2300*/  LEA.HI R6, R232, R0, RZ, 0x1a ;  /* 0x00000000e8067211 */ /* 0x002fcc00078fd0ff */
[----:B------:R1:W4:Y:S01]  /*2310*/  F2I.FTZ.U32.TRUNC.NTZ R9, R8 ;  /* 0x0000000800097305 */ /* 0x000322000021f000 */
[----:B--2---:R-:W-:Y:S02]  /*2320*/  IMAD.MOV.U32 R4, RZ, RZ, RZ ;  /* 0x000000ffff047224 */ /* 0x004fe400078e00ff */
[C---:B------:R-:W-:Y:S02]  /*2330*/  VIADD R14, R6.reuse, 0x1fe ;  /* 0x000001fe060e7836 */ /* 0x040fe40000000000 */
[----:B------:R-:W-:Y:S02]  /*2340*/  VIADD R243, R6, 0x1e ;  /* 0x0000001e06f37836 */ /* 0x000fe40000000000 */
[----:B0-----:R-:W-:Y:S01]  /*2350*/  IMAD.MOV R10, RZ, RZ, -R5 ;  /* 0x000000ffff0a7224 */ /* 0x001fe200078e0a05 */
[----:B------:R-:W-:Y:S02]  /*2360*/  ISETP.GE.AND P1, PT, R14, RZ, PT ;  /* 0x000000ff0e00720c */ /* 0x000fe40003f26270 */
[----:B-1----:R-:W-:Y:S01]  /*2370*/  SHF.R.U32.HI R8, RZ, 0x6, R232 ;  /* 0x00000006ff087819 */ /* 0x002fe200000116e8 */
[----:B------:R-:W-:-:S04]  /*2380*/  IMAD R13, R10, R11, RZ ;  /* 0x0000000b0a0d7224 */ /* 0x000fc800078e02ff */
[----:B------:R-:W-:-:S04]  /*2390*/  IMAD.HI.U32 R5, R5, R13, R4 ;  /* 0x0000000d05057227 */ /* 0x000fc800078e0004 */
[----:B----4-:R-:W-:Y:S02]  /*23a0*/  IMAD.MOV R10, RZ, RZ, -R9 ;  /* 0x000000ffff0a7224 */ /* 0x010fe400078e0a09 */
[----:B------:R-:W-:-:S04]  /*23b0*/  IMAD.HI.U32 R5, R5, R2, RZ ;  /* 0x0000000205057227 */ /* 0x000fc800078e00ff */
[----:B------:R-:W-:Y:S02]  /*23c0*/  IMAD.MOV R5, RZ, RZ, -R5 ;  /* 0x000000ffff057224 */ /* 0x000fe400078e0a05 */
[----:B------:R-:W-:Y:S01]  /*23d0*/  IMAD R13, R10, R3, RZ ;  /* 0x000000030a0d7224 */ /* 0x000fe200078e02ff */
[----:B------:R-:W-:Y:S01]  /*23e0*/  IABS R10, R14 ;  /* 0x0000000e000a7213 */ /* 0x000fe20000000000 */
[----:B------:R-:W-:Y:S01]  /*23f0*/  IMAD R4, R11, R5, R2 ;  /* 0x000000050b047224 */ /* 0x000fe200078e0202 */
[----:B------:R-:W-:Y:S01]  /*2400*/  SGXT.U32 R5, R8, 0x1 ;  /* 0x000000010805781a */ /* 0x000fe20000000000 */
[----:B------:R-:W-:-:S03]  /*2410*/  IMAD.MOV.U32 R8, RZ, RZ, RZ ;  /* 0x000000ffff087224 */ /* 0x000fc600078e00ff */
[----:B------:R-:W-:Y:S01]  /*2420*/  ISETP.GT.U32.AND P0, PT, R11, R4, PT ;  /* 0x000000040b00720c */ /* 0x000fe20003f04070 */
[----:B------:R-:W-:Y:S01]  /*2430*/  IMAD.HI.U32 R2, R9, R13, R8 ;  /* 0x0000000d09027227 */ /* 0x000fe200078e0008 */
[----:B------:R-:W-:-:S03]  /*2440*/  LOP3.LUT R5, R0, R5, RZ, 0xfc, !PT ;  /* 0x0000000500057212 */ /* 0x000fc600078efcff */
[----:B------:R-:W-:Y:S01]  /*2450*/  IMAD.MOV.U32 R9, RZ, RZ, R10 ;  /* 0x000000ffff097224 */ /* 0x000fe200078e000a */
[C---:B------:R-:W-:Y:S02]  /*2460*/  LOP3.LUT R13, R5.reuse, 0x1fc, RZ, 0xfc, !PT ;  /* 0x000001fc050d7812 */ /* 0x040fe400078efcff */
[----:B------:R-:W-:Y:S01]  /*2470*/  SHF.R.S32.HI R10, RZ, 0x1f, R7 ;  /* 0x0000001fff0a7819 */ /* 0x000fe20000011407 */
[----:B------:R-:W-:Y:S01]  /*2480*/  IMAD.HI.U32 R8, R2, R9, RZ ;  /* 0x0000000902087227 */ /* 0x000fe200078e00ff */
[----:B------:R-:W-:Y:S02]  /*2490*/  IABS R12, R13 ;  /* 0x0000000d000c7213 */ /* 0x000fe40000000000 */
[----:B---3--:R-:W-:Y:S01]  /*24a0*/  LEA.HI R0, R10, R7, RZ, 0x6 ;  /* 0x000000070a007211 */ /* 0x008fe200078f30ff */
[----:B------:R-:W-:Y:S01]  /*24b0*/  IMAD.MOV R8, RZ, RZ, -R8 ;  /* 0x000000ffff087224 */ /* 0x000fe200078e0a08 */
[----:B------:R-:W-:Y:S01]  /*24c0*/  LOP3.LUT R15, R5, 0x1f8, RZ, 0xfc, !PT ;  /* 0x000001f8050f7812 */ /* 0x000fe200078efcff */
[----:B------:R-:W-:Y:S01]  /*24d0*/  @!P0 IMAD.IADD R4, R4, 0x1, -R11 ;  /* 0x0000000104048824 */ /* 0x000fe200078e0a0b */
[----:B------:R-:W-:Y:S01]  /*24e0*/  ISETP.GE.AND P2, PT, R13, RZ, PT ;  /* 0x000000ff0d00720c */ /* 0x000fe20003f46270 */
[----:B------:R-:W-:Y:S01]  /*24f0*/  IMAD.MOV.U32 R10, RZ, RZ, R12 ;  /* 0x000000ffff0a7224 */ /* 0x000fe200078e000c */
[----:B------:R-:W-:Y:S01]  /*2500*/  IABS R14, R15 ;  /* 0x0000000f000e7213 */ /* 0x000fe20000000000 */
[----:B------:R-:W-:Y:S01]  /*2510*/  IMAD R8, R3, R8, R9 ;  /* 0x0000000803087224 */ /* 0x000fe200078e0209 */
[----:B------:R-:W-:Y:S01]  /*2520*/  ISETP.GT.U32.AND P0, PT, R11, R4, PT ;  /* 0x000000040b00720c */ /* 0x000fe20003f04070 */
[----:B------:R-:W-:Y:S01]  /*2530*/  IMAD.HI.U32 R7, R2, R10, RZ ;  /* 0x0000000a02077227 */ /* 0x000fe200078e00ff */
[----:B------:R-:W-:Y:S01]  /*2540*/  LOP3.LUT R9, R5, 0x1fa, RZ, 0xfc, !PT ;  /* 0x000001fa05097812 */ /* 0x000fe200078efcff */
[----:B------:R0:W-:Y:S01]  /*2550*/  STL [R1+0x99c], R0 ;  /* 0x00099c0001007387 */ /* 0x0001e20000100800 */
[----:B------:R-:W-:Y:S01]  /*2560*/  ISETP.GT.U32.AND P5, PT, R3, R8, PT ;  /* 0x000000080300720c */ /* 0x000fe20003fa4070 */
[----:B------:R-:W-:Y:S01]  /*2570*/  IMAD.MOV R7, RZ, RZ, -R7 ;  /* 0x000000ffff077224 */ /* 0x000fe200078e0a07 */
[----:B------:R-:W-:-:S02]  /*2580*/  IABS R12, R9 ;  /* 0x00000009000c7213 */ /* 0x000fc40000000000 */
[----:B------:R-:W-:Y:S01]  /*2590*/  ISETP.GE.AND P3, PT, R9, RZ, PT ;  /* 0x000000ff0900720c */ /* 0x000fe20003f66270 */
[----:B------:R-:W-:Y:S01]  /*25a0*/  IMAD R10, R3, R7, R10 ;  /* 0x00000007030a7224 */ /* 0x000fe200078e020a */
[C---:B------:R-:W-:Y:S01]  /*25b0*/  LOP3.LUT R13, R5.reuse, 0x1f6, RZ, 0xfc, !PT ;  /* 0x000001f6050d7812 */ /* 0x040fe200078efcff */
[----:B------:R-:W-:Y:S01]  /*25c0*/  IMAD.HI.U32 R7, R2, R12, RZ ;  /* 0x0000000c02077227 */ /* 0x000fe200078e00ff */
[C---:B------:R-:W-:Y:S02]  /*25d0*/  LOP3.LUT R17, R5.reuse, 0x1f4, RZ, 0xfc, !PT ;  /* 0x000001f405117812 */ /* 0x040fe400078efcff */
[----:B------:R-:W-:Y:S01]  /*25e0*/  LOP3.LUT R21, R5, 0x1e0, RZ, 0xfc, !PT ;  /* 0x000001e005157812 */ /* 0x000fe200078efcff */
[----:B------:R-:W-:Y:S01]  /*25f0*/  @!P0 IMAD.IADD R4, R4, 0x1, -R11 ;  /* 0x0000000104048824 */ /* 0x000fe200078e0a0b */
[----:B------:R-:W-:Y:S01]  /*2600*/  ISETP.GT.U32.AND P0, PT, R3, R10, PT ;  /* 0x0000000a0300720c */ /* 0x000fe20003f04070 */
[----:B------:R-:W-:Y:S01]  /*2610*/  IMAD.MOV R7, RZ, RZ, -R7 ;  /* 0x000000ffff077224 */ /* 0x000fe200078e0a07 */
[----:B------:R-:W-:Y:S01]  /*2620*/  IABS R11, R17 ;  /* 0x00000011000b7213 */ /* 0x000fe20000000000 */
[----:B------:R-:W-:Y:S01]  /*2630*/  @!P5 IMAD.IADD R8, R8, 0x1, -R3 ;  /* 0x000000010808d824 */ /* 0x000fe200078e0a03 */
[----:B------:R-:W-:Y:S01]  /*2640*/  LOP3.LUT R22, R5, 0x1dc, RZ, 0xfc, !PT ;  /* 0x000001dc05167812 */ /* 0x000fe200078efcff */
[----:B------:R-:W-:Y:S01]  /*2650*/  IMAD R12, R3, R7, R12 ;  /* 0x00000007030c7224 */ /* 0x000fe200078e020c */
[----:B------:R-:W-:Y:S01]  /*2660*/  LOP3.LUT R23, R5, 0x1da, RZ, 0xfc, !PT ;  /* 0x000001da05177812 */ /* 0x000fe200078efcff */
[----:B------:R-:W-:Y:S01]  /*2670*/  IMAD.HI.U32 R9, R2, R14, RZ ;  /* 0x0000000e02097227 */ /* 0x000fe200078e00ff */
[----:B------:R-:W-:-:S02]  /*2680*/  ISETP.GT.U32.AND P5, PT, R3, R8, PT ;  /* 0x000000080300720c */ /* 0x000fc40003fa4070 */
[----:B------:R-:W-:Y:S01]  /*2690*/  LOP3.LUT R25, R5, 0x1d6, RZ, 0xfc, !PT ;  /* 0x000001d605197812 */ /* 0x000fe200078efcff */
[----:B------:R-:W-:Y:S01]  /*26a0*/  @!P4 IMAD.MOV R4, RZ, RZ, -R4 ;  /* 0x000000ffff04c224 */ /* 0x000fe200078e0a04 */
[----:B------:R-:W-:Y:S01]  /*26b0*/  ISETP.GT.U32.AND P4, PT, R3, R12, PT ;  /* 0x0000000c0300720c */ /* 0x000fe20003f84070 */
[----:B------:R-:W-:Y:S01]  /*26c0*/  IMAD.MOV R9, RZ, RZ, -R9 ;  /* 0x000000ffff097224 */ /* 0x000fe200078e0a09 */
[----:B------:R-:W-:Y:S01]  /*26d0*/  @!P6 LOP3.LUT R4, RZ, R124, RZ, 0x33, !PT ;  /* 0x0000007cff04e212 */ /* 0x000fe200078e33ff */
[--C-:B------:R-:W-:Y:S01]  /*26e0*/  @!P0 IMAD.IADD R10, R10, 0x1, -R3.reuse ;  /* 0x000000010a0a8824 */ /* 0x100fe200078e0a03 */
[----:B------:R-:W-:Y:S01]  /*26f0*/  LOP3.LUT R24, R5, 0x1d8, RZ, 0xfc, !PT ;  /* 0x000001d805187812 */ /* 0x000fe200078efcff */
[C---:B------:R-:W-:Y:S01]  /*2700*/  IMAD R14, R3.reuse, R9, R14 ;  /* 0x00000009030e7224 */ /* 0x040fe200078e020e */
[----:B------:R-:W-:Y:S01]  /*2710*/  IABS R9, R13 ;  /* 0x0000000d00097213 */ /* 0x000fe20000000000 */
[----:B------:R-:W-:Y:S01]  /*2720*/  STL [R1+0x1050], R4 ;  /* 0x0010500401007387 */ /* 0x000fe20000100800 */
[C---:B------:R-:W-:Y:S01]  /*2730*/  ISETP.GT.U32.AND P0, PT, R3.reuse, R10, PT ;  /* 0x0000000a0300720c */ /* 0x040fe20003f04070 */
[----:B------:R-:W-:Y:S01]  /*2740*/  @!P5 IMAD.IADD R8, R8, 0x1, -R3 ;  /* 0x000000010808d824 */ /* 0x000fe200078e0a03 */
[----:B------:R-:W-:Y:S01]  /*2750*/  ISETP.GT.U32.AND P6, PT, R3, R14, PT ;  /* 0x0000000e0300720c */ /* 0x000fe20003fc4070 */
[----:B------:R-:W-:Y:S01]  /*2760*/  IMAD.HI.U32 R7, R2, R9, RZ ;  /* 0x0000000902077227 */ /* 0x000fe200078e00ff */
[----:B------:R-:W-:-:S02]  /*2770*/  ISETP.GE.AND P5, PT, R15, RZ, PT ;  /* 0x000000ff0f00720c */ /* 0x000fc40003fa6270 */
[C---:B------:R-:W-:Y:S01]  /*2780*/  LOP3.LUT R15, R5.reuse, 0x1f0, RZ, 0xfc, !PT ;  /* 0x000001f0050f7812 */ /* 0x040fe200078efcff */
[--C-:B------:R-:W-:Y:S01]  /*2790*/  @!P4 IMAD.IADD R12, R12, 0x1, -R3.reuse ;  /* 0x000000010c0cc824 */ /* 0x100fe200078e0a03 */
[----:B------:R-:W-:Y:S01]  /*27a0*/  IABS R19, R25 ;  /* 0x0000001900137213 */ /* 0x000fe20000000000 */
[----:B0-----:R-:W-:Y:S01]  /*27b0*/  IMAD.MOV.U32 R0, RZ, RZ, R8 ;  /* 0x000000ffff007224 */ /* 0x001fe200078e0008 */
[----:B------:R-:W-:Y:S01]  /*27c0*/  LOP3.LUT R26, R5, 0x1d4, RZ, 0xfc, !PT ;  /* 0x000001d4051a7812 */ /* 0x000fe200078efcff */
[----:B------:R-:W-:Y:S01]  /*27d0*/  IMAD.HI.U32 R8, R2, R11, RZ ;  /* 0x0000000b02087227 */ /* 0x000fe200078e00ff */
[----:B------:R-:W-:Y:S02]  /*27e0*/  ISETP.GT.U32.AND P4, PT, R3, R12, PT ;  /* 0x0000000c0300720c */ /* 0x000fe40003f84070 */
[----:B------:R-:W-:Y:S01]  /*27f0*/  IABS R20, R26 ;  /* 0x0000001a00147213 */ /* 0x000fe20000000000 */
[----:B------:R-:W-:Y:S01]  /*2800*/  @!P1 IMAD.MOV R0, RZ, RZ, -R0 ;  /* 0x000000ffff009224 */ /* 0x000fe200078e0a00 */
[----:B------:R-:W-:Y:S01]  /*2810*/  ISETP.GE.AND P1, PT, R13, RZ, PT ;  /* 0x000000ff0d00720c */ /* 0x000fe20003f26270 */
[--C-:B------:R-:W-:Y:S01]  /*2820*/  @!P0 IMAD.IADD R10, R10, 0x1, -R3.reuse ;  /* 0x000000010a0a8824 */ /* 0x100fe200078e0a03 */
[----:B------:R-:W-:Y:S01]  /*2830*/  LOP3.LUT R13, R5, 0x1f2, RZ, 0xfc, !PT ;  /* 0x000001f2050d7812 */ /* 0x000fe200078efcff */
[----:B------:R-:W-:Y:S01]  /*2840*/  @!P6 IMAD.IADD R14, R14, 0x1, -R3 ;  /* 0x000000010e0ee824 */ /* 0x000fe200078e0a03 */
[----:B------:R0:W-:Y:S01]  /*2850*/  STL [R1+0x20], R0 ;  /* 0x0000200001007387 */ /* 0x0001e20000100800 */
[----:B------:R-:W-:Y:S01]  /*2860*/  IMAD.MOV R16, RZ, RZ, -R7 ;  /* 0x000000ffff107224 */ /* 0x000fe200078e0a07 */
[----:B------:R-:W-:Y:S01]  /*2870*/  IABS R7, R13 ;  /* 0x0000000d00077213 */ /* 0x000fe20000000000 */
[----:B------:R-:W-:Y:S01]  /*2880*/  IMAD.MOV R18, RZ, RZ, -R8 ;  /* 0x000000ffff127224 */ /* 0x000fe200078e0a08 */
[C---:B------:R-:W-:Y:S01]  /*2890*/  ISETP.GT.U32.AND P6, PT, R3.reuse, R14, PT ;  /* 0x0000000e0300720c */ /* 0x040fe20003fc4070 */
[----:B------:R-:W-:Y:S01]  /*28a0*/  IMAD R8, R3, R16, R9 ;  /* 0x0000001003087224 */ /* 0x000fe200078e0209 */
[----:B------:R-:W-:Y:S01]  /*28b0*/  ISETP.GE.AND P0, PT, R17, RZ, PT ;  /* 0x000000ff1100720c */ /* 0x000fe20003f06270 */
[----:B------:R-:W-:Y:S01]  /*28c0*/  @!P4 IMAD.IADD R12, R12, 0x1, -R3 ;  /* 0x000000010c0cc824 */ /* 0x000fe200078e0a03 */
[----:B------:R-:W-:Y:S01]  /*28d0*/  LOP3.LUT R17, R5, 0x1ea, RZ, 0xfc, !PT ;  /* 0x000001ea05117812 */ /* 0x000fe200078efcff */
[C---:B------:R-:W-:Y:S01]  /*28e0*/  IMAD R16, R3.reuse, R18, R11 ;  /* 0x0000001203107224 */ /* 0x040fe200078e020b */
[----:B------:R-:W-:Y:S01]  /*28f0*/  ISETP.GT.U32.AND P4, PT, R3, R8, PT ;  /* 0x000000080300720c */ /* 0x000fe20003f84070 */
[----:B0-----:R-:W-:Y:S01]  /*2900*/  IMAD.MOV.U32 R0, RZ, RZ, R10 ;  /* 0x000000ffff007224 */ /* 0x001fe200078e000a */
[----:B------:R-:W-:Y:S01]  /*2910*/  IABS R18, R24 ;  /* 0x0000001800127213 */ /* 0x000fe20000000000 */
[----:B------:R-:W-:Y:S01]  /*2920*/  IMAD.MOV.U32 R10, RZ, RZ, R7 ;  /* 0x000000ffff0a7224 */ /* 0x000fe200078e0007 */
[C---:B------:R-:W-:Y:S01]  /*2930*/  LOP3.LUT R27, R5.reuse, 0x1d2, RZ, 0xfc, !PT ;  /* 0x000001d2051b7812 */ /* 0x040fe200078efcff */
[----:B------:R-:W-:Y:S01]  /*2940*/  @!P2 IMAD.MOV R0, RZ, RZ, -R0 ;  /* 0x000000ffff00a224 */ /* 0x000fe200078e0a00 */
[C---:B------:R-:W-:Y:S01]  /*2950*/  LOP3.LUT R34, R5.reuse, 0x1c4, RZ, 0xfc, !PT ;  /* 0x000001c405227812 */ /* 0x040fe200078efcff */
[----:B------:R-:W-:Y:S01]  /*2960*/  IMAD.HI.U32 R7, R2, R10, RZ ;  /* 0x0000000a02077227 */ /* 0x000fe200078e00ff */
[----:B------:R-:W-:-:S02]  /*2970*/  LOP3.LUT R32, R5, 0x1c6, RZ, 0xfc, !PT ;  /* 0x000001c605207812 */ /* 0x000fc400078efcff */
[----:B------:R0:W-:Y:S01]  /*2980*/  STL [R1+0x1c], R0 ;  /* 0x00001c0001007387 */ /* 0x0001e20000100800 */
[----:B------:R-:W-:Y:S01]  /*2990*/  IMAD.MOV R7, RZ, RZ, -R7 ;  /* 0x000000ffff077224 */ /* 0x000fe200078e0a07 */
[----:B------:R-:W-:Y:S01]  /*29a0*/  LOP3.LUT R35, R5, 0x1c2, RZ, 0xfc, !PT ;  /* 0x000001c205237812 */ /* 0x000fe200078efcff */
[--C-:B------:R-:W-:Y:S01]  /*29b0*/  @!P6 IMAD.IADD R14, R14, 0x1, -R3.reuse ;  /* 0x000000010e0ee824 */ /* 0x100fe200078e0a03 */
[----:B------:R-:W-:Y:S01]  /*29c0*/  ISETP.GE.AND P6, PT, R13, RZ, PT ;  /* 0x000000ff0d00720c */ /* 0x000fe20003fc6270 */
[----:B------:R-:W-:Y:S01]  /*29d0*/  IMAD R10, R3, R7, R10 ;  /* 0x00000007030a7224 */ /* 0x000fe200078e020a */
[----:B------:R-:W-:Y:S01]  /*29e0*/  LOP3.LUT R13, R5, 0x1ec, RZ, 0xfc, !PT ;  /* 0x000001ec050d7812 */ /* 0x000fe200078efcff */
[----:B------:R-:W-:Y:S01]  /*29f0*/  @!P4 IMAD.IADD R8, R8, 0x1, -R3 ;  /* 0x000000010808c824 */ /* 0x000fe200078e0a03 */
[----:B------:R-:W-:Y:S01]  /*2a00*/  IABS R31, R35 ;  /* 0x00000023001f7213 */ /* 0x000fe20000000000 */
[----:B------:R-:W-:Y:S01]  /*2a10*/  VIADD R9, R6, 0x1ee ;  /* 0x000001ee06097836 */ /* 0x000fe20000000000 */
[----:B------:R-:W-:Y:S01]  /*2a20*/  IABS R252, R13 ;  /* 0x0000000d00fc7213 */ /* 0x000fe20000000000 */
[----:B0-----:R-:W-:Y:S01]  /*2a30*/  IMAD.MOV.U32 R0, RZ, RZ, R12 ;  /* 0x000000ffff007224 */ /* 0x001fe200078e000c */
[----:B------:R-:W-:-:S02]  /*2a40*/  IABS R12, R15 ;  /* 0x0000000f000c7213 */ /* 0x000fc40000000000 */
[C---:B------:R-:W-:Y:S01]  /*2a50*/  ISETP.GT.U32.AND P4, PT, R3.reuse, R8, PT ;  /* 0x000000080300720c */ /* 0x040fe20003f84070 */
[----:B------:R-:W-:Y:S01]  /*2a60*/  @!P3 IMAD.MOV R0, RZ, RZ, -R0 ;  /* 0x000000ffff00b224 */ /* 0x000fe200078e0a00 */
[----:B------:R-:W-:Y:S01]  /*2a70*/  ISETP.GT.U32.AND P3, PT, R3, R16, PT ;  /* 0x000000100300720c */ /* 0x000fe20003f64070 */
[C---:B------:R-:W-:Y:S01]  /*2a80*/  IMAD.HI.U32 R7, R2.reuse, R12, RZ ;  /* 0x0000000c02077227 */ /* 0x040fe200078e00ff */
[----:B------:R-:W-:Y:S02]  /*2a90*/  IABS R11, R9 ;  /* 0x00000009000b7213 */ /* 0x000fe40000000000 */
[----:B------:R0:W-:Y:S01]  /*2aa0*/  STL [R1+0x18], R0 ;  /* 0x0000180001007387 */ /* 0x0001e20000100800 */
[----:B------:R-:W-:Y:S01]  /*2ab0*/  IMAD.MOV R7, RZ, RZ, -R7 ;  /* 0x000000ffff077224 */ /* 0x000fe200078e0a07 */
[----:B------:R-:W-:Y:S01]  /*2ac0*/  ISETP.GE.AND P2, PT, R9, RZ, PT ;  /* 0x000000ff0900720c */ /* 0x000fe20003f46270 */
[----:B------:R-:W-:Y:S01]  /*2ad0*/  IMAD.HI.U32 R9, R2, R11, RZ ;  /* 0x0000000b02097227 */ /* 0x000fe200078e00ff */
[----:B------:R-:W-:-:S02]  /*2ae0*/  LOP3.LUT R36, R5, 0x1c0, RZ, 0xfc, !PT ;  /* 0x000001c005247812 */ /* 0x000fc400078efcff */
[----:B------:R-:W-:Y:S01]  /*2af0*/  LOP3.LUT R37, R5, 0x1bc, RZ, 0xfc, !PT ;  /* 0x000001bc05257812 */ /* 0x000fe200078efcff */
[----:B------:R-:W-:Y:S01]  /*2b00*/  IMAD R12, R3, R7, R12 ;  /* 0x00000007030c7224 */ /* 0x000fe200078e020c */
[C---:B------:R-:W-:Y:S01]  /*2b10*/  LOP3.LUT R38, R5.reuse, 0x1b4, RZ, 0xfc, !PT ;  /* 0x000001b405267812 */ /* 0x040fe200078efcff */
[--C-:B------:R-:W-:Y:S01]  /*2b20*/  @!P3 IMAD.IADD R16, R16, 0x1, -R3.reuse ;  /* 0x000000011010b824 */ /* 0x100fe200078e0a03 */
[----:B------:R-:W-:Y:S01]  /*2b30*/  IABS R33, R37 ;  /* 0x0000002500217213 */ /* 0x000fe20000000000 */
[----:B0-----:R-:W-:Y:S01]  /*2b40*/  IMAD.MOV.U32 R0, RZ, RZ, R14 ;  /* 0x000000ffff007224 */ /* 0x001fe200078e000e */
[----:B------:R-:W-:Y:S01]  /*2b50*/  LOP3.LUT R41, R5, 0x1b2, RZ, 0xfc, !PT ;  /* 0x000001b205297812 */ /* 0x000fe200078efcff */
[----:B------:R-:W-:Y:S01]  /*2b60*/  @!P4 IMAD.IADD R8, R8, 0x1, -R3 ;  /* 0x000000010808c824 */ /* 0x000fe200078e0a03 */
[C---:B------:R-:W-:Y:S01]  /*2b70*/  ISETP.GT.U32.AND P3, PT, R3.reuse, R16, PT ;  /* 0x000000100300720c */ /* 0x040fe20003f64070 */
[----:B------:R-:W-:Y:S01]  /*2b80*/  @!P5 IMAD.MOV R0, RZ, RZ, -R0 ;  /* 0x000000ffff00d224 */ /* 0x000fe200078e0a00 */
[C---:B------:R-:W-:Y:S01]  /*2b90*/  ISETP.GT.U32.AND P5, PT, R3.reuse, R10, PT ;  /* 0x0000000a0300720c */ /* 0x040fe20003fa4070 */
[----:B------:R-:W-:Y:S01]  /*2ba0*/  IMAD.MOV R14, RZ, RZ, -R9 ;  /* 0x000000ffff0e7224 */ /* 0x000fe200078e0a09 */
[----:B------:R-:W-:Y:S01]  /*2bb0*/  ISETP.GT.U32.AND P4, PT, R3, R12, PT ;  /* 0x0000000c0300720c */ /* 0x000fe20003f84070 */
[----:B------:R-:W-:Y:S01]  /*2bc0*/  IMAD.HI.U32 R7, R2, R252, RZ ;  /* 0x000000fc02077227 */ /* 0x000fe200078e00ff */
[----:B------:R0:W-:Y:S01]  /*2bd0*/  STL [R1+0x14], R0 ;  /* 0x0000140001007387 */ /* 0x0001e20000100800 */
[----:B------:R-:W-:-:S02]  /*2be0*/  IABS R9, R17 ;  /* 0x0000001100097213 */ /* 0x000fc40000000000 */
[----:B------:R-:W-:Y:S01]  /*2bf0*/  IMAD R14, R3, R14, R11 ;  /* 0x0000000e030e7224 */ /* 0x000fe200078e020b */
[C---:B------:R-:W-:Y:S02]  /*2c00*/  LOP3.LUT R42, R5.reuse, 0x1b0, RZ, 0xfc, !PT ;  /* 0x000001b0052a7812 */ /* 0x040fe400078efcff */
[----:B------:R-:W-:Y:S01]  /*2c10*/  LOP3.LUT R45, R5, 0x1aa, RZ, 0xfc, !PT ;  /* 0x000001aa052d7812 */ /* 0x000fe200078efcff */
[--C-:B------:R-:W-:Y:S01]  /*2c20*/  @!P3 IMAD.IADD R16, R16, 0x1, -R3.reuse ;  /* 0x000000011010b824 */ /* 0x100fe200078e0a03 */
[----:B------:R-:W-:Y:S01]  /*2c30*/  ISETP.GT.U32.AND P3, PT, R3, R14, PT ;  /* 0x0000000e0300720c */ /* 0x000fe20003f64070 */
[----:B------:R-:W-:Y:S01]  /*2c40*/  @!P5 IMAD.IADD R10, R10, 0x1, -R3 ;  /* 0x000000010a0ad824 */ /* 0x000fe200078e0a03 */
[----:B------:R-:W-:Y:S01]  /*2c50*/  IABS R39, R42 ;  /* 0x0000002a00277213 */ /* 0x000fe20000000000 */
[----:B0-----:R-:W-:Y:S01]  /*2c60*/  IMAD.MOV.U32 R0, RZ, RZ, R8 ;  /* 0x000000ffff007224 */ /* 0x001fe200078e0008 */
[----:B------:R-:W-:Y:S01]  /*2c70*/  LOP3.LUT R46, R5, 0x1a8, RZ, 0xfc, !PT ;  /* 0x000001a8052e7812 */ /* 0x000fe200078efcff */
[----:B------:R-:W-:Y:S01]  /*2c80*/  IMAD.MOV R8, RZ, RZ, -R7 ;  /* 0x000000ffff087224 */ /* 0x000fe200078e0a07 */
[----:B------:R-:W-:Y:S01]  /*2c90*/  ISETP.GT.U32.AND P5, PT, R3, R10, PT ;  /* 0x0000000a0300720c */ /* 0x000fe20003fa4070 */
[----:B------:R-:W-:Y:S01]  /*2ca0*/  @!P1 IMAD.MOV R0, RZ, RZ, -R0 ;  /* 0x000000ffff009224 */ /* 0x000fe200078e0a00 */
[----:B------:R-:W-:Y:S01]  /*2cb0*/  ISETP.GE.AND P1, PT, R15, RZ, PT ;  /* 0x000000ff0f00720c */ /* 0x000fe20003f26270 */
[----:B------:R-:W-:Y:S01]  /*2cc0*/  IMAD R252, R3, R8, R252 ;  /* 0x0000000803fc7224 */ /* 0x000fe200078e02fc */
[----:B------:R-:W-:Y:S01]  /*2cd0*/  IABS R15, R21 ;  /* 0x00000015000f7213 */ /* 0x000fe20000000000 */
[----:B------:R-:W-:Y:S01]  /*2ce0*/  @!P4 IMAD.IADD R12, R12, 0x1, -R3 ;  /* 0x000000010c0cc824 */ /* 0x000fe200078e0a03 */
[----:B------:R0:W-:Y:S01]  /*2cf0*/  STL [R1+0x10], R0 ;  /* 0x0000100001007387 */ /* 0x0001e20000100800 */
[----:B------:R-:W-:Y:S01]  /*2d00*/  IMAD.HI.U32 R7, R2, R9, RZ ;  /* 0x0000000902077227 */ /* 0x000fe200078e00ff */
[----:B------:R-:W-:-:S02]  /*2d10*/  IABS R43, R45 ;  /* 0x0000002d002b7213 */ /* 0x000fc40000000000 */
[C---:B------:R-:W-:Y:S01]  /*2d20*/  ISETP.GT.U32.AND P4, PT, R3.reuse, R12, PT ;  /* 0x0000000c0300720c */ /* 0x040fe20003f84070 */
[----:B------:R-:W-:Y:S01]  /*2d30*/  IMAD.MOV R8, RZ, RZ, -R7 ;  /* 0x000000ffff087224 */ /* 0x000fe200078e0a07 */
[----:B------:R-:W-:Y:S01]  /*2d40*/  IABS R44, R46 ;  /* 0x0000002e002c7213 */ /* 0x000fe20000000000 */
[--C-:B------:R-:W-:Y:S01]  /*2d50*/  @!P5 IMAD.IADD R10, R10, 0x1, -R3.reuse ;  /* 0x000000010a0ad824 */ /* 0x100fe200078e0a03 */
[----:B------:R-:W-:Y:S01]  /*2d60*/  ISETP.GT.U32.AND P5, PT, R3, R252, PT ;  /* 0x000000fc0300720c */ /* 0x000fe20003fa4070 */
[----:B------:R-:W-:Y:S01]  /*2d70*/  @!P3 IMAD.IADD R14, R14, 0x1, -R3 ;  /* 0x000000010e0eb824 */ /* 0x000fe200078e0a03 */
[C---:B------:R-:W-:Y:S01]  /*2d80*/  LOP3.LUT R49, R5.reuse, 0x1a4, RZ, 0xfc, !PT ;  /* 0x000001a405317812 */ /* 0x040fe200078efcff */
[----:B0-----:R-:W-:Y:S01]  /*2d90*/  IMAD.MOV.U32 R0, RZ, RZ, R16 ;  /* 0x000000ffff007224 */ /* 0x001fe200078e0010 */
[----:B------:R-:W-:Y:S01]  /*2da0*/  LOP3.LUT R50, R5, 0x1a2, RZ, 0xfc, !PT ;  /* 0x000001a205327812 */ /* 0x000fe200078efcff */
[C---:B------:R-:W-:Y:S01]  /*2db0*/  IMAD R9, R3.reuse, R8, R9 ;  /* 0x0000000803097224 */ /* 0x040fe200078e0209 */
[----:B------:R-:W-:Y:S01]  /*2dc0*/  ISETP.GT.U32.AND P3, PT, R3, R14, PT ;  /* 0x0000000e0300720c */ /* 0x000fe20003f64070 */
[----:B------:R-:W-:Y:S01]  /*2dd0*/  @!P0 IMAD.MOV R0, RZ, RZ, -R0 ;  /* 0x000000ffff008224 */ /* 0x000fe200078e0a00 */
[----:B------:R-:W-:Y:S01]  /*2de0*/  ISETP.GE.AND P0, PT, R13, RZ, PT ;  /* 0x000000ff0d00720c */ /* 0x000fe20003f06270 */
[----:B------:R-:W-:Y:S01]  /*2df0*/  @!P4 IMAD.IADD R12, R12, 0x1, -R3 ;  /* 0x000000010c0cc824 */ /* 0x000fe200078e0a03 */
[----:B------:R-:W-:-:S02]  /*2e00*/  LOP3.LUT R13, R5, 0x1e8, RZ, 0xfc, !PT ;  /* 0x000001e8050d7812 */ /* 0x000fc400078efcff */
[----:B------:R0:W-:Y:S01]  /*2e10*/  STL [R1+0xc], R0 ;  /* 0x00000c0001007387 */ /* 0x0001e20000100800 */
[--C-:B------:R-:W-:Y:S01]  /*2e20*/  @!P5 IMAD.IADD R252, R252, 0x1, -R3.reuse ;  /* 0x00000001fcfcd824 */ /* 0x100fe200078e0a03 */
[----:B------:R-:W-:Y:S01]  /*2e30*/  IABS R7, R13 ;  /* 0x0000000d00077213 */ /* 0x000fe20000000000 */
[----:B------:R-:W-:Y:S01]  /*2e40*/  IMAD.MOV.U32 R4, RZ, RZ, R12 ;  /* 0x000000ffff047224 */ /* 0x000fe200078e000c */
[C---:B------:R-:W-:Y:S01]  /*2e50*/  ISETP.GT.U32.AND P4, PT, R3.reuse, R9, PT ;  /* 0x000000090300720c */ /* 0x040fe20003f84070 */
[----:B------:R-:W-:Y:S01]  /*2e60*/  VIADD R12, R6, 0x1de ;  /* 0x000001de060c7836 */ /* 0x000fe20000000000 */
[----:B------:R-:W-:Y:S01]  /*2e70*/  ISETP.GT.U32.AND P5, PT, R3, R252, PT ;  /* 0x000000fc0300720c */ /* 0x000fe20003fa4070 */
[----:B------:R-:W-:Y:S01]  /*2e80*/  @!P3 IMAD.IADD R14, R14, 0x1, -R3 ;  /* 0x000000010e0eb824 */ /* 0x000fe200078e0a03 */
[----:B------:R-:W-:Y:S01]  /*2e90*/  LOP3.LUT R8, R5, 0x1e6, RZ, 0xfc, !PT ;  /* 0x000001e605087812 */ /* 0x000fe200078efcff */
[----:B------:R-:W-:Y:S01]  /*2ea0*/  @!P1 IMAD.MOV R4, RZ, RZ, -R4 ;  /* 0x000000ffff049224 */ /* 0x000fe200078e0a04 */
[----:B------:R-:W-:Y:S01]  /*2eb0*/  ISETP.GE.AND P1, PT, R13, RZ, PT ;  /* 0x000000ff0d00720c */ /* 0x000fe20003f26270 */
[----:B0-----:R-:W-:Y:S01]  /*2ec0*/  IMAD.MOV.U32 R0, RZ, RZ, R10 ;  /* 0x000000ffff007224 */ /* 0x001fe200078e000a */
[----:B------:R-:W-:Y:S01]  /*2ed0*/  IABS R11, R8 ;  /* 0x00000008000b7213 */ /* 0x000fe20000000000 */
[----:B------:R-:W-:Y:S01]  /*2ee0*/  IMAD.MOV.U32 R10, RZ, RZ, R7 ;  /* 0x000000ffff0a7224 */ /* 0x000fe200078e0007 */
[----:B------:R-:W-:Y:S01]  /*2ef0*/  ISETP.GE.AND P3, PT, R8, RZ, PT ;  /* 0x000000ff0800720c */ /* 0x000fe20003f66270 */
[----:B------:R-:W-:Y:S01]  /*2f00*/  @!P6 IMAD.MOV R0, RZ, RZ, -R0 ;  /* 0x000000ffff00e224 */ /* 0x000fe200078e0a00 */
[----:B------:R-:W-:Y:S01]  /*2f10*/  ISETP.GE.AND P6, PT, R17, RZ, PT ;  /* 0x000000ff1100720c */ /* 0x000fe20003fc6270 */
[----:B------:R-:W-:Y:S01]  /*2f20*/  IMAD.HI.U32 R7, R2, R10, RZ ;  /* 0x0000000a02077227 */ /* 0x000fe200078e00ff */
[----:B------:R-:W-:-:S02]  /*2f30*/  LOP3.LUT R8, R5, 0x1e4, RZ, 0xfc, !PT ;  /* 0x000001e405087812 */ /* 0x000fc400078efcff */
[----:B------:R0:W-:Y:S01]  /*2f40*/  STL [R1+0x8], R0 ;  /* 0x0000080001007387 */ /* 0x0001e20000100800 */
[----:B------:R-:W-:Y:S01]  /*2f50*/  IMAD.MOV R7, RZ, RZ, -R7 ;  /* 0x000000ffff077224 */ /* 0x000fe200078e0a07 */
[----:B------:R-:W-:Y:S01]  /*2f60*/  IABS R13, R8 ;  /* 0x00000008000d7213 */ /* 0x000fe20000000000 */
[--C-:B------:R-:W-:Y:S01]  /*2f70*/  @!P4 IMAD.IADD R9, R9, 0x1, -R3.reuse ;  /* 0x000000010909c824 */ /* 0x100fe200078e0a03 */
[----:B------:R-:W-:Y:S01]  /*2f80*/  ISETP.GE.AND P4, PT, R8, RZ, PT ;  /* 0x000000ff0800720c */ /* 0x000fe20003f86270 */
[----:B------:R-:W-:Y:S01]  /*2f90*/  IMAD R10, R3, R7, R10 ;  /* 0x00000007030a7224 */ /* 0x000fe200078e020a */
[----:B------:R-:W-:Y:S01]  /*2fa0*/  LOP3.LUT R8, R5, 0x1e2, RZ, 0xfc, !PT ;  /* 0x000001e205087812 */ /* 0x000fe200078efcff */
[----:B------:R-:W-:Y:S01]  /*2fb0*/  @!P5 IMAD.IADD R252, R252, 0x1, -R3 ;  /* 0x00000001fcfcd824 */ /* 0x000fe200078e0a03 */
[----:B------:R-:W-:Y:S01]  /*2fc0*/  IABS R16, R12 ;  /* 0x0000000c00107213 */ /* 0x000fe20000000000 */
[C---:B------:R-:W-:Y:S01]  /*2fd0*/  IMAD.HI.U32 R7, R2.reuse, R11, RZ ;  /* 0x0000000b02077227 */ /* 0x040fe200078e00ff */
[----:B------:R-:W-:Y:S01]  /*2fe0*/  ISETP.GT.U32.AND P5, PT, R3, R10, PT ;  /* 0x0000000a0300720c */ /* 0x000fe20003fa4070 */
[----:B------:R-:W-:Y:S01]  /*2ff0*/  STL [R1+0x1054], R4 ;  /* 0x0010540401007387 */ /* 0x000fe20000100800 */
[----:B------:R-:W-:Y:S01]  /*3000*/  IABS R17, R22 ;  /* 0x0000001600117213 */ /* 0x000fe20000000000 */
[----:B0-----:R-:W-:Y:S01]  /*3010*/  IMAD.MOV.U32 R0, RZ, RZ, R14 ;  /* 0x000000ffff007224 */ /* 0x001fe200078e000e */
[C---:B------:R-:W-:Y:S01]  /*3020*/  LOP3.LUT R51, R5.reuse, 0x1a0, RZ, 0xfc, !PT ;  /* 0x000001a005337812 */ /* 0x040fe200078efcff */
[----:B------:R-:W-:Y:S01]  /*3030*/  IMAD.MOV R14, RZ, RZ, -R7 ;  /* 0x000000ffff0e7224 */ /* 0x000fe200078e0a07 */
[----:B------:R-:W-:Y:S01]  /*3040*/  LOP3.LUT R52, R5, 0x19a, RZ, 0xfc, !PT ;  /* 0x0000019a05347812 */ /* 0x000fe200078efcff */
[----:B------:R-:W-:Y:S01]  /*3050*/  @!P2 IMAD.MOV R0, RZ, RZ, -R0 ;  /* 0x000000ffff00a224 */ /* 0x000fe200078e0a00 */
[C---:B------:R-:W-:Y:S01]  /*3060*/  ISETP.GT.U32.AND P2, PT, R3.reuse, R9, PT ;  /* 0x000000090300720c */ /* 0x040fe20003f44070 */
[----:B------:R-:W-:Y:S01]  /*3070*/  IMAD R11, R3, R14, R11 ;  /* 0x0000000e030b7224 */ /* 0x000fe200078e020b */
[----:B------:R-:W-:Y:S01]  /*3080*/  IABS R14, R8 ;  /* 0x00000008000e7213 */ /* 0x000fe20000000000 */
[----:B------:R-:W-:Y:S01]  /*3090*/  IMAD.HI.U32 R7, R2, R13, RZ ;  /* 0x0000000d02077227 */ /* 0x000fe200078e00ff */
[----:B------:R-:W-:Y:S01]  /*30a0*/  IABS R47, R51 ;  /* 0x00000033002f7213 */ /* 0x000fe20000000000 */
[----:B------:R-:W-:Y:S01]  /*30b0*/  STL [R1+0x1058], R0 ;  /* 0x0010580001007387 */ /* 0x000fe20000100800 */
[C---:B------:R-:W-:Y:S01]  /*30c0*/  LOP3.LUT R53, R5.reuse, 0x198, RZ, 0xfc, !PT ;  /* 0x0000019805357812 */ /* 0x040fe200078efcff */
[----:B------:R-:W-:Y:S01]  /*30d0*/  @!P5 IMAD.IADD R10, R10, 0x1, -R3 ;  /* 0x000000010a0ad824 */ /* 0x000fe200078e0a03 */
[----:B------:R-:W-:Y:S01]  /*30e0*/  LOP3.LUT R55, R5, 0x194, RZ, 0xfc, !PT ;  /* 0x0000019405377812 */ /* 0x000fe200078efcff */
[----:B------:R-:W-:Y:S01]  /*30f0*/  @!P0 IMAD.MOV R252, RZ, RZ, -R252 ;  /* 0x000000fffffc8224 */ /* 0x000fe200078e0afc */
[----:B------:R-:W-:-:S02]  /*3100*/  ISETP.GE.AND P0, PT, R12, RZ, PT ;  /* 0x000000ff0c00720c */ /* 0x000fc40003f06270 */
[----:B------:R-:W-:Y:S01]  /*3110*/  ISETP.GT.U32.AND P5, PT, R3, R10, PT ;  /* 0x0000000a0300720c */ /* 0x000fe20003fa4070 */
[----:B------:R-:W-:Y:S01]  /*3120*/  @!P2 IMAD.IADD R9, R9, 0x1, -R3 ;  /* 0x000000010909a824 */ /* 0x000fe200078e0a03 */
[----:B------:R-:W-:Y:S01]  /*3130*/  ISETP.GE.AND P2, PT, R8, RZ, PT ;  /* 0x000000ff0800720c */ /* 0x000fe20003f46270 */
[----:B------:R-:W-:Y:S01]  /*3140*/  IMAD.MOV R8, RZ, RZ, -R7 ;  /* 0x000000ffff087224 */ /* 0x000fe200078e0a07 */
[----:B------:R-:W-:Y:S01]  /*3150*/  LOP3.LUT R59, R5, 0x192, RZ, 0xfc, !PT ;  /* 0x00000192053b7812 */ /* 0x000fe200078efcff */
[----:B------:R-:W-:Y:S01]  /*3160*/  @!P6 IMAD.MOV R9, RZ, RZ, -R9 ;  /* 0x000000ffff09e224 */ /* 0x000fe200078e0a09 */
[----:B------:R-:W-:Y:S01]  /*3170*/  ISETP.GT.U32.AND P6, PT, R3, R11, PT ;  /* 0x0000000b0300720c */ /* 0x000fe20003fc4070 */
[----:B------:R-:W-:Y:S01]  /*3180*/  IMAD.HI.U32 R7, R2, R14, RZ ;  /* 0x0000000e02077227 */ /* 0x000fe200078e00ff */
[----:B------:R-:W-:Y:S01]  /*3190*/  IABS R54, R59 ;  /* 0x0000003b00367213 */ /* 0x000fe20000000000 */
[----:B------:R-:W-:Y:S01]  /*31a0*/  STL [R1+0x105c], R252 ;  /* 0x00105cfc01007387 */ /* 0x000fe20000100800 */
[----:B------:R-:W-:Y:S01]  /*31b0*/  LOP3.LUT R60, R5, 0x190, RZ, 0xfc, !PT ;  /* 0x00000190053c7812 */ /* 0x000fe200078efcff */
[----:B------:R-:W-:Y:S01]  /*31c0*/  IMAD R12, R3, R8, R13 ;  /* 0x00000008030c7224 */ /* 0x000fe200078e020d */
[----:B------:R-:W-:Y:S01]  /*31d0*/  LOP3.LUT R62, R5, 0x18a, RZ, 0xfc, !PT ;  /* 0x0000018a053e7812 */ /* 0x000fe200078efcff */
[----:B------:R-:W-:Y:S01]  /*31e0*/  IMAD.MOV R13, RZ, RZ, -R7 ;  /* 0x000000ffff0d7224 */ /* 0x000fe200078e0a07 */
[----:B------:R-:W-:Y:S01]  /*31f0*/  IABS R56, R60 ;  /* 0x0000003c00387213 */ /* 0x000fe20000000000 */
[--C-:B------:R-:W-:Y:S01]  /*3200*/  @!P5 IMAD.IADD R10, R10, 0x1, -R3.reuse ;  /* 0x000000010a0ad824 */ /* 0x100fe200078e0a03 */
[C---:B------:R-:W-:Y:S01]  /*3210*/  ISETP.GT.U32.AND P5, PT, R3.reuse, R12, PT ;  /* 0x0000000c0300720c */ /* 0x040fe20003fa4070 */
        /* <DEDUP_REMOVED lines=8> */
[----:B------:R-:W-:Y:S01]  /*32a0*/  IMAD.HI.U32 R7, R2, R16, RZ ;  /* 0x0000001002077227 */ /* 0x000fe200078e00ff */
[----:B------:R-:W-:-:S02]  /*32b0*/  LOP3.LUT R63, R5, 0x186, RZ, 0xfc, !PT ;  /* 0x00000186053f7812 */ /* 0x000fc400078efcff */
[C---:B------:R-:W-:Y:S01]  /*32c0*/  LOP3.LUT R64, R5.reuse, 0x184, RZ, 0xfc, !PT ;  /* 0x0000018405407812 */ /* 0x040fe200078efcff */
[----:B------:R-:W-:Y:S01]  /*32d0*/  IMAD.MOV R8, RZ, RZ, -R8 ;  /* 0x000000ffff087224 */ /* 0x000fe200078e0a08 */
[----:B------:R-:W-:Y:S01]  /*32e0*/  LOP3.LUT R65, R5, 0x182, RZ, 0xfc, !PT ;  /* 0x0000018205417812 */ /* 0x000fe200078efcff */
[----:B------:R-:W-:Y:S01]  /*32f0*/  @!P5 IMAD.IADD R12, R12, 0x1, -R3 ;  /* 0x000000010c0cd824 */ /* 0x000fe200078e0a03 */
[C---:B------:R-:W-:Y:S01]  /*3300*/  ISETP.GT.U32.AND P5, PT, R3.reuse, R11, PT ;  /* 0x0000000b0300720c */ /* 0x040fe20003fa4070 */
[----:B------:R-:W-:Y:S01]  /*3310*/  IMAD R14, R3, R8, R15 ;  /* 0x00000008030e7224 */ /* 0x000fe200078e020f */
[----:B------:R-:W-:Y:S01]  /*3320*/  LOP3.LUT R66, R5, 0x180, RZ, 0xfc, !PT ;  /* 0x0000018005427812 */ /* 0x000fe200078efcff */
[----:B------:R-:W-:Y:S01]  /*3330*/  @!P6 IMAD.IADD R13, R13, 0x1, -R3 ;  /* 0x000000010d0de824 */ /* 0x000fe200078e0a03 */
[C---:B------:R-:W-:Y:S01]  /*3340*/  LOP3.LUT R67, R5.reuse, 0x17c, RZ, 0xfc, !PT ;  /* 0x0000017c05437812 */ /* 0x040fe200078efcff */
[----:B------:R-:W-:Y:S01]  /*3350*/  IMAD.MOV R7, RZ, RZ, -R7 ;  /* 0x000000ffff077224 */ /* 0x000fe200078e0a07 */
[----:B------:R-:W-:Y:S01]  /*3360*/  LOP3.LUT R68, R5, 0x17a, RZ, 0xfc, !PT ;  /* 0x0000017a05447812 */ /* 0x000fe200078efcff */
[----:B------:R-:W-:Y:S01]  /*3370*/  IMAD.MOV.U32 R8, RZ, RZ, R17 ;  /* 0x000000ffff087224 */ /* 0x000fe200078e0011 */
[C---:B------:R-:W-:Y:S01]  /*3380*/  ISETP.GT.U32.AND P6, PT, R3.reuse, R13, PT ;  /* 0x0000000d0300720c */ /* 0x040fe20003fc4070 */
[----:B------:R-:W-:Y:S01]  /*3390*/  IMAD R15, R3, R7, R16 ;  /* 0x00000007030f7224 */ /* 0x000fe200078e0210 */
[----:B------:R-:W-:Y:S01]  /*33a0*/  IABS R17, R23 ;  /* 0x0000001700117213 */ /* 0x000fe20000000000 */
[----:B------:R-:W-:Y:S01]  /*33b0*/  IMAD.HI.U32 R7, R2, R8, RZ ;  /* 0x0000000802077227 */ /* 0x000fe200078e00ff */
[----:B------:R-:W-:-:S02]  /*33c0*/  LOP3.LUT R70, R5, 0x176, RZ, 0xfc, !PT ;  /* 0x0000017605467812 */ /* 0x000fc400078efcff */
[C---:B------:R-:W-:Y:S01]  /*33d0*/  LOP3.LUT R73, R5.reuse, 0x174, RZ, 0xfc, !PT ;  /* 0x0000017405497812 */ /* 0x040fe200078efcff */
[----:B------:R-:W-:Y:S01]  /*33e0*/  IMAD.MOV R16, RZ, RZ, -R7 ;  /* 0x000000ffff107224 */ /* 0x000fe200078e0a07 */
[----:B------:R-:W-:Y:S01]  /*33f0*/  LOP3.LUT R76, R5, 0x172, RZ, 0xfc, !PT ;  /* 0x00000172054c7812 */ /* 0x000fe200078efcff */
[----:B------:R-:W-:Y:S01]  /*3400*/  @!P5 IMAD.IADD R11, R11, 0x1, -R3 ;  /* 0x000000010b0bd824 */ /* 0x000fe200078e0a03 */
[----:B------:R-:W-:Y:S01]  /*3410*/  ISETP.GT.U32.AND P5, PT, R3, R14, PT ;  /* 0x0000000e0300720c */ /* 0x000fe20003fa4070 */
[----:B------:R-:W-:Y:S01]  /*3420*/  IMAD.HI.U32 R7, R2, R17, RZ ;  /* 0x0000001102077227 */ /* 0x000fe200078e00ff */
[----:B------:R-:W-:Y:S02]  /*3430*/  IABS R69, R73 ;  /* 0x0000004900457213 */ /* 0x000fe40000000000 */
[----:B------:R-:W-:Y:S01]  /*3440*/  LOP3.LUT R77, R5, 0x170, RZ, 0xfc, !PT ;  /* 0x00000170054d7812 */ /* 0x000fe200078efcff */
[----:B------:R-:W-:Y:S01]  /*3450*/  @!P1 IMAD.MOV R10, RZ, RZ, -R10 ;  /* 0x000000ffff0a9224 */ /* 0x000fe200078e0a0a */
[C---:B------:R-:W-:Y:S01]  /*3460*/  ISETP.GT.U32.AND P1, PT, R3.reuse, R12, PT ;  /* 0x0000000c0300720c */ /* 0x040fe20003f24070 */
[----:B------:R-:W-:Y:S01]  /*3470*/  IMAD R16, R3, R16, R8 ;  /* 0x0000001003107224 */ /* 0x000fe200078e0208 */
[----:B------:R-:W-:Y:S01]  /*3480*/  IABS R71, R77 ;  /* 0x0000004d00477213 */ /* 0x000fe20000000000 */
[----:B------:R-:W-:Y:S01]  /*3490*/  IMAD.MOV R8, RZ, RZ, -R7 ;  /* 0x000000ffff087224 */ /* 0x000fe200078e0a07 */
[----:B------:R-:W-:Y:S01]  /*34a0*/  LOP3.LUT R78, R5, 0x16c, RZ, 0xfc, !PT ;  /* 0x0000016c054e7812 */ /* 0x000fe200078efcff */
[----:B------:R-:W-:Y:S01]  /*34b0*/  @!P6 IMAD.IADD R13, R13, 0x1, -R3 ;  /* 0x000000010d0de824 */ /* 0x000fe200078e0a03 */
[C---:B------:R-:W-:Y:S01]  /*34c0*/  ISETP.GT.U32.AND P6, PT, R3.reuse, R16, PT ;  /* 0x000000100300720c */ /* 0x040fe20003fc4070 */
[----:B------:R-:W-:Y:S01]  /*34d0*/  IMAD R17, R3, R8, R17 ;  /* 0x0000000803117224 */ /* 0x000fe200078e0211 */
[C---:B------:R-:W-:Y:S01]  /*34e0*/  LOP3.LUT R79, R5.reuse, 0x16a, RZ, 0xfc, !PT ;  /* 0x0000016a054f7812 */ /* 0x040fe200078efcff */
[--C-:B------:R-:W-:Y:S01]  /*34f0*/  @!P5 IMAD.IADD R14, R14, 0x1, -R3.reuse ;  /* 0x000000010e0ed824 */ /* 0x100fe200078e0a03 */
[----:B------:R-:W-:Y:S01]  /*3500*/  LOP3.LUT R80, R5, 0x168, RZ, 0xfc, !PT ;  /* 0x0000016805507812 */ /* 0x000fe200078efcff */
[----:B------:R-:W-:Y:S01]  /*3510*/  IMAD.HI.U32 R8, R2, R19, RZ ;  /* 0x0000001302087227 */ /* 0x000fe200078e00ff */
[C---:B------:R-:W-:Y:S01]  /*3520*/  ISETP.GT.U32.AND P5, PT, R3.reuse, R17, PT ;  /* 0x000000110300720c */ /* 0x040fe20003fa4070 */
[----:B------:R-:W-:Y:S01]  /*3530*/  STL [R1+0x1064], R10 ;  /* 0x0010640a01007387 */ /* 0x000fe20000100800 */
[----:B------:R-:W-:Y:S01]  /*3540*/  IABS R74, R79 ;  /* 0x0000004f004a7213 */ /* 0x000fe20000000000 */
[----:B------:R-:W-:Y:S01]  /*3550*/  @!P1 IMAD.IADD R12, R12, 0x1, -R3 ;  /* 0x000000010c0c9824 */ /* 0x000fe200078e0a03 */
[----:B------:R-:W-:Y:S01]  /*3560*/  ISETP.GT.U32.AND P1, PT, R3, R15, PT ;  /* 0x0000000f0300720c */ /* 0x000fe20003f24070 */
[----:B------:R-:W-:Y:S01]  /*3570*/  IMAD.HI.U32 R7, R2, R18, RZ ;  /* 0x0000001202077227 */ /* 0x000fe200078e00ff */
[----:B------:R-:W-:-:S02]  /*3580*/  IABS R75, R80 ;  /* 0x00000050004b7213 */ /* 0x000fc40000000000 */
[----:B------:R-:W-:Y:S01]  /*3590*/  LOP3.LUT R81, R5, 0x164, RZ, 0xfc, !PT ;  /* 0x0000016405517812 */ /* 0x000fe200078efcff */
[--C-:B------:R-:W-:Y:S01]  /*35a0*/  @!P6 IMAD.IADD R16, R16, 0x1, -R3.reuse ;  /* 0x000000011010e824 */ /* 0x100fe200078e0a03 */
[----:B------:R-:W-:Y:S01]  /*35b0*/  ISETP.GT.U32.AND P6, PT, R3, R14, PT ;  /* 0x0000000e0300720c */ /* 0x000fe20003fc4070 */
[----:B------:R-:W-:Y:S01]  /*35c0*/  IMAD.MOV R8, RZ, RZ, -R8 ;  /* 0x000000ffff087224 */ /* 0x000fe200078e0a08 */
[----:B------:R-:W-:Y:S01]  /*35d0*/  LOP3.LUT R87, R5, 0x15a, RZ, 0xfc, !PT ;  /* 0x0000015a05577812 */ /* 0x000fe200078efcff */
[----:B------:R-:W-:Y:S01]  /*35e0*/  @!P5 IMAD.IADD R17, R17, 0x1, -R3 ;  /* 0x000000011111d824 */ /* 0x000fe200078e0a03 */
[----:B------:R-:W-:Y:S01]  /*35f0*/  ISETP.GT.U32.AND P5, PT, R3, R16, PT ;  /* 0x000000100300720c */ /* 0x000fe20003fa4070 */
[----:B------:R-:W-:Y:S01]  /*3600*/  IMAD.MOV R7, RZ, RZ, -R7 ;  /* 0x000000ffff077224 */ /* 0x000fe200078e0a07 */
[----:B------:R-:W-:Y:S01]  /*3610*/  LOP3.LUT R88, R5, 0x158, RZ, 0xfc, !PT ;  /* 0x0000015805587812 */ /* 0x000fe200078efcff */
[----:B------:R-:W-:Y:S01]  /*3620*/  @!P1 IMAD.IADD R15, R15, 0x1, -R3 ;  /* 0x000000010f0f9824 */ /* 0x000fe200078e0a03 */
[----:B------:R-:W-:Y:S01]  /*3630*/  ISETP.GE.AND P1, PT, R21, RZ, PT ;  /* 0x000000ff1500720c */ /* 0x000fe20003f26270 */
[C---:B------:R-:W-:Y:S01]  /*3640*/  IMAD R19, R3.reuse, R8, R19 ;  /* 0x0000000803137224 */ /* 0x040fe200078e0213 */
[----:B------:R-:W-:Y:S01]  /*3650*/  IABS R21, R27 ;  /* 0x0000001b00157213 */ /* 0x000fe20000000000 */
[----:B------:R-:W-:Y:S01]  /*3660*/  @!P4 IMAD.MOV R12, RZ, RZ, -R12 ;  /* 0x000000ffff0cc224 */ /* 0x000fe200078e0a0c */
[C---:B------:R-:W-:Y:S01]  /*3670*/  ISETP.GT.U32.AND P4, PT, R3.reuse, R17, PT ;  /* 0x000000110300720c */ /* 0x040fe20003f84070 */
[----:B------:R-:W-:Y:S01]  /*3680*/  IMAD R18, R3, R7, R18 ;  /* 0x0000000703127224 */ /* 0x000fe200078e0212 */
[----:B------:R-:W-:Y:S01]  /*3690*/  IABS R82, R87 ;  /* 0x0000005700527213 */ /* 0x000fe20000000000 */
[----:B------:R-:W-:Y:S01]  /*36a0*/  IMAD.HI.U32 R7, R2, R20, RZ ;  /* 0x0000001402077227 */ /* 0x000fe200078e00ff */
[----:B------:R-:W-:-:S02]  /*36b0*/  IABS R84, R88 ;  /* 0x0000005800547213 */ /* 0x000fc40000000000 */
[----:B------:R-:W-:Y:S01]  /*36c0*/  LOP3.LUT R89, R5, 0x156, RZ, 0xfc, !PT ;  /* 0x0000015605597812 */ /* 0x000fe200078efcff */
[----:B------:R-:W-:Y:S01]  /*36d0*/  @!P3 IMAD.MOV R11, RZ, RZ, -R11 ;  /* 0x000000ffff0bb224 */ /* 0x000fe200078e0a0b */
[C---:B------:R-:W-:Y:S01]  /*36e0*/  ISETP.GT.U32.AND P3, PT, R3.reuse, R15, PT ;  /* 0x0000000f0300720c */ /* 0x040fe20003f64070 */
[----:B------:R-:W-:Y:S01]  /*36f0*/  @!P6 IMAD.IADD R14, R14, 0x1, -R3 ;  /* 0x000000010e0ee824 */ /* 0x000fe200078e0a03 */
[C---:B------:R-:W-:Y:S01]  /*3700*/  ISETP.GT.U32.AND P6, PT, R3.reuse, R19, PT ;  /* 0x000000130300720c */ /* 0x040fe20003fc4070 */
[----:B------:R-:W-:Y:S01]  /*3710*/  IMAD.MOV R7, RZ, RZ, -R7 ;  /* 0x000000ffff077224 */ /* 0x000fe200078e0a07 */
[----:B------:R-:W-:Y:S01]  /*3720*/  IABS R85, R89 ;  /* 0x0000005900557213 */ /* 0x000fe20000000000 */
[----:B------:R-:W-:Y:S01]  /*3730*/  @!P2 IMAD.MOV R13, RZ, RZ, -R13 ;  /* 0x000000ffff0da224 */ /* 0x000fe200078e0a0d */
[C---:B------:R-:W-:Y:S01]  /*3740*/  ISETP.GT.U32.AND P2, PT, R3.reuse, R18, PT ;  /* 0x000000120300720c */ /* 0x040fe20003f44070 */
[----:B------:R-:W-:Y:S01]  /*3750*/  IMAD R20, R3, R7, R20 ;  /* 0x0000000703147224 */ /* 0x000fe200078e0214 */
[C---:B------:R-:W-:Y:S01]  /*3760*/  LOP3.LUT R90, R5.reuse, 0x154, RZ, 0xfc, !PT ;  /* 0x00000154055a7812 */ /* 0x040fe200078efcff */
[--C-:B------:R-:W-:Y:S01]  /*3770*/  @!P5 IMAD.IADD R16, R16, 0x1, -R3.reuse ;  /* 0x000000011010d824 */ /* 0x100fe200078e0a03 */
[----:B------:R-:W-:Y:S01]  /*3780*/  LOP3.LUT R91, R5, 0x152, RZ, 0xfc, !PT ;  /* 0x00000152055b7812 */ /* 0x000fe200078efcff */
[--C-:B------:R-:W-:Y:S01]  /*3790*/  @!P4 IMAD.IADD R17, R17, 0x1, -R3.reuse ;  /* 0x000000011111c824 */ /* 0x100fe200078e0a03 */
[----:B------:R-:W-:Y:S01]  /*37a0*/  ISETP.GT.U32.AND P5, PT, R3, R20, PT ;  /* 0x000000140300720c */ /* 0x000fe20003fa4070 */
[----:B------:R-:W-:Y:S01]  /*37b0*/  IMAD.HI.U32 R7, R2, R21, RZ ;  /* 0x0000001502077227 */ /* 0x000fe200078e00ff */
[----:B------:R-:W-:Y:S01]  /*37c0*/  ISETP.GE.AND P4, PT, R23, RZ, PT ;  /* 0x000000ff1700720c */ /* 0x000fe20003f86270 */
[----:B------:R-:W-:Y:S01]  /*37d0*/  STL [R1+0x1068], R11 ;  /* 0x0010680b01007387 */ /* 0x000fe20000100800 */
[----:B------:R-:W-:Y:S01]  /*37e0*/  LOP3.LUT R23, R5, 0x1d0, RZ, 0xfc, !PT ;  /* 0x000001d005177812 */ /* 0x000fe200078efcff */
[--C-:B------:R-:W-:Y:S01]  /*37f0*/  @!P3 IMAD.IADD R15, R15, 0x1, -R3.reuse ;  /* 0x000000010f0fb824 */ /* 0x100fe200078e0a03 */
[----:B------:R-:W-:Y:S01]  /*3800*/  ISETP.GE.AND P3, PT, R22, RZ, PT ;  /* 0x000000ff1600720c */ /* 0x000fe20003f66270 */
[----:B------:R-:W-:Y:S01]  /*3810*/  @!P6 IMAD.IADD R19, R19, 0x1, -R3 ;  /* 0x000000011313e824 */ /* 0x000fe200078e0a03 */
[----:B------:R-:W-:Y:S01]  /*3820*/  IABS R22, R23 ;  /* 0x0000001700167213 */ /* 0x000fe20000000000 */
[----:B------:R-:W-:Y:S01]  /*3830*/  IMAD.MOV R8, RZ, RZ, -R7 ;  /* 0x000000ffff087224 */ /* 0x000fe200078e0a07 */
[----:B------:R-:W-:Y:S01]  /*3840*/  ISETP.GE.AND P6, PT, R25, RZ, PT ;  /* 0x000000ff1900720c */ /* 0x000fe20003fc6270 */
[----:B------:R-:W-:Y:S01]  /*3850*/  @!P0 IMAD.MOV R15, RZ, RZ, -R15 ;  /* 0x000000ffff0f8224 */ /* 0x000fe200078e0a0f */
[C---:B------:R-:W-:Y:S01]  /*3860*/  ISETP.GT.U32.AND P0, PT, R3.reuse, R19, PT ;  /* 0x000000130300720c */ /* 0x040fe20003f04070 */
[----:B------:R-:W-:Y:S01]  /*3870*/  @!P2 IMAD.IADD R18, R18, 0x1, -R3 ;  /* 0x000000011212a824 */ /* 0x000fe200078e0a03 */
[----:B------:R-:W-:Y:S01]  /*3880*/  ISETP.GE.AND P2, PT, R24, RZ, PT ;  /* 0x000000ff1800720c */ /* 0x000fe20003f46270 */
[----:B------:R-:W-:Y:S01]  /*3890*/  IMAD R21, R3, R8, R21 ;  /* 0x0000000803157224 */ /* 0x000fe200078e0215 */
[----:B------:R-:W-:Y:S01]  /*38a0*/  IABS R86, R90 ;  /* 0x0000005a00567213 */ /* 0x000fe20000000000 */
[----:B------:R-:W-:Y:S01]  /*38b0*/  IMAD.HI.U32 R7, R2, R22, RZ ;  /* 0x0000001602077227 */ /* 0x000fe200078e00ff */
[C---:B------:R-:W-:Y:S01]  /*38c0*/  LOP3.LUT R92, R5.reuse, 0x150, RZ, 0xfc, !PT ;  /* 0x00000150055c7812 */ /* 0x040fe200078efcff */
[----:B------:R-:W-:Y:S01]  /*38d0*/  STL [R1+0x1070], R12 ;  /* 0x0010700c01007387 */ /* 0x000fe20000100800 */
[----:B------:R-:W-:Y:S01]  /*38e0*/  LOP3.LUT R93, R5, 0x14a, RZ, 0xfc, !PT ;  /* 0x0000014a055d7812 */ /* 0x000fe200078efcff */
[----:B------:R-:W-:Y:S01]  /*38f0*/  @!P5 IMAD.IADD R20, R20, 0x1, -R3 ;  /* 0x000000011414d824 */ /* 0x000fe200078e0a03 */
[C---:B------:R-:W-:Y:S01]  /*3900*/  ISETP.GT.U32.AND P5, PT, R3.reuse, R18, PT ;  /* 0x000000120300720c */ /* 0x040fe20003fa4070 */
[----:B------:R-:W-:Y:S01]  /*3910*/  @!P4 IMAD.MOV R17, RZ, RZ, -R17 ;  /* 0x000000ffff11c224 */ /* 0x000fe200078e0a11 */
[----:B------:R-:W-:Y:S01]  /*3920*/  ISETP.GT.U32.AND P4, PT, R3, R21, PT ;  /* 0x000000150300720c */ /* 0x000fe20003f84070 */
[----:B------:R-:W-:Y:S01]  /*3930*/  IMAD.MOV R7, RZ, RZ, -R7 ;  /* 0x000000ffff077224 */ /* 0x000fe200078e0a07 */
[----:B------:R-:W-:Y:S01]  /*3940*/  LOP3.LUT R94, R5, 0x148, RZ, 0xfc, !PT ;  /* 0x00000148055e7812 */ /* 0x000fe200078efcff */
[----:B------:R-:W-:Y:S01]  /*3950*/  @!P0 IMAD.IADD R19, R19, 0x1, -R3 ;  /* 0x0000000113138824 */ /* 0x000fe200078e0a03 */
[----:B------:R-:W-:Y:S01]  /*3960*/  LOP3.LUT R95, R5, 0x146, RZ, 0xfc, !PT ;  /* 0x00000146055f7812 */ /* 0x000fe200078efcff */
[----:B------:R-:W-:Y:S01]  /*3970*/  IMAD R22, R3, R7, R22 ;  /* 0x0000000703167224 */ /* 0x000fe200078e0216 */
[----:B------:R-:W-:Y:S01]  /*3980*/  LOP3.LUT R7, R5, 0x1cc, RZ, 0xfc, !PT ;  /* 0x000001cc05077812 */ /* 0x000fe200078efcff */
[----:B------:R-:W-:Y:S01]  /*3990*/  @!P1 IMAD.MOV R14, RZ, RZ, -R14 ;  /* 0x000000ffff0e9224 */ /* 0x000fe200078e0a0e */
[C---:B------:R-:W-:Y:S01]  /*39a0*/  ISETP.GT.U32.AND P1, PT, R3.reuse, R20, PT ;  /* 0x000000140300720c */ /* 0x040fe20003f24070 */
[----:B------:R-:W-:Y:S01]  /*39b0*/  @!P6 IMAD.MOV R19, RZ, RZ, -R19 ;  /* 0x000000ffff13e224 */ /* 0x000fe200078e0a13 */
[----:B------:R-:W-:Y:S01]  /*39c0*/  ISETP.GT.U32.AND P6, PT, R3, R22, PT ;  /* 0x000000160300720c */ /* 0x000fe20003fc4070 */
[--C-:B------:R-:W-:Y:S01]  /*39d0*/  @!P5 IMAD.IADD R18, R18, 0x1, -R3.reuse ;  /* 0x000000011212d824 */ /* 0x100fe200078e0a03 */
[----:B------:R-:W-:Y:S01]  /*39e0*/  ISETP.GE.AND P5, PT, R27, RZ, PT ;  /* 0x000000ff1b00720c */ /* 0x000fe20003fa6270 */
[--C-:B------:R-:W-:Y:S01]  /*39f0*/  @!P4 IMAD.IADD R21, R21, 0x1, -R3.reuse ;  /* 0x000000011515c824 */ /* 0x100fe200078e0a03 */
[----:B------:R-:W-:Y:S01]  /*3a00*/  ISETP.GE.AND P4, PT, R7, RZ, PT ;  /* 0x000000ff0700720c */ /* 0x000fe20003f86270 */
[----:B------:R-:W-:Y:S01]  /*3a10*/  @!P3 IMAD.MOV R16, RZ, RZ, -R16 ;  /* 0x000000ffff10b224 */ /* 0x000fe200078e0a10 */
[----:B------:R-:W-:Y:S01]  /*3a20*/  ISETP.GE.AND P3, PT, R26, RZ, PT ;  /* 0x000000ff1a00720c */ /* 0x000fe20003f66270 */
[----:B------:R-:W-:Y:S01]  /*3a30*/  VIADD R8, R6, 0x1ce ;  /* 0x000001ce06087836 */ /* 0x000fe20000000000 */
[----:B------:R-:W-:Y:S01]  /*3a40*/  IABS R26, R7 ;  /* 0x00000007001a7213 */ /* 0x000fe20000000000 */
[----:B------:R-:W-:Y:S01]  /*3a50*/  @!P2 IMAD.MOV R18, RZ, RZ, -R18 ;  /* 0x000000ffff12a224 */ /* 0x000fe200078e0a12 */
[----:B------:R-:W-:Y:S01]  /*3a60*/  ISETP.GT.U32.AND P2, PT, R3, R21, PT ;  /* 0x000000150300720c */ /* 0x000fe20003f44070 */
[--C-:B------:R-:W-:Y:S01]  /*3a70*/  @!P1 IMAD.IADD R20, R20, 0x1, -R3.reuse ;  /* 0x0000000114149824 */ /* 0x100fe200078e0a03 */
[----:B------:R-:W-:Y:S01]  /*3a80*/  IABS R24, R8 ;  /* 0x0000000800187213 */ /* 0x000fe20000000000 */
[----:B------:R-:W-:Y:S01]  /*3a90*/  @!P6 IMAD.IADD R22, R22, 0x1, -R3 ;  /* 0x000000011616e824 */ /* 0x000fe200078e0a03 */
[----:B------:R-:W-:Y:S01]  /*3aa0*/  ISETP.GE.AND P0, PT, R8, RZ, PT ;  /* 0x000000ff0800720c */ /* 0x000fe20003f06270 */
[----:B------:R-:W-:Y:S01]  /*3ab0*/  STL [R1+0x1074], R13 ;  /* 0x0010740d01007387 */ /* 0x000fe20000100800 */
[----:B------:R-:W-:Y:S01]  /*3ac0*/  LOP3.LUT R8, R5, 0x1ca, RZ, 0xfc, !PT ;  /* 0x000001ca05087812 */ /* 0x000fe200078efcff */
[----:B------:R-:W-:Y:S01]  /*3ad0*/  IMAD.HI.U32 R7, R2, R24, RZ ;  /* 0x0000001802077227 */ /* 0x000fe200078e00ff */
[----:B------:R-:W-:Y:S01]  /*3ae0*/  ISETP.GE.AND P1, PT, R23, RZ, PT ;  /* 0x000000ff1700720c */ /* 0x000fe20003f26270 */
[----:B------:R-:W-:Y:S01]  /*3af0*/  STL [R1+0x1078], R14 ;  /* 0x0010780e01007387 */ /* 0x000fe20000100800 */
[----:B------:R-:W-:Y:S01]  /*3b00*/  LOP3.LUT R23, R5, 0x1c8, RZ, 0xfc, !PT ;  /* 0x000001c805177812 */ /* 0x000fe200078efcff */
[----:B------:R-:W-:Y:S01]  /*3b10*/  @!P3 IMAD.MOV R20, RZ, RZ, -R20 ;  /* 0x000000ffff14b224 */ /* 0x000fe200078e0a14 */
[----:B------:R-:W-:Y:S01]  /*3b20*/  ISETP.GE.AND P3, PT, R8, RZ, PT ;  /* 0x000000ff0800720c */ /* 0x000fe20003f66270 */
[----:B------:R-:W-:Y:S01]  /*3b30*/  IMAD.MOV R25, RZ, RZ, -R7 ;  /* 0x000000ffff197224 */ /* 0x000fe200078e0a07 */
[----:B------:R-:W-:Y:S01]  /*3b40*/  IABS R27, R8 ;  /* 0x00000008001b7213 */ /* 0x000fe20000000000 */
[----:B------:R-:W-:Y:S01]  /*3b50*/  IMAD.HI.U32 R8, R2, R26, RZ ;  /* 0x0000001a02087227 */ /* 0x000fe200078e00ff */
[----:B------:R-:W-:Y:S01]  /*3b60*/  ISETP.GT.U32.AND P6, PT, R3, R22, PT ;  /* 0x000000160300720c */ /* 0x000fe20003fc4070 */
[----:B------:R0:W-:Y:S01]  /*3b70*/  STL [R1+0x107c], R15 ;  /* 0x00107c0f01007387 */ /* 0x0001e20000100800 */
[----:B------:R-:W-:Y:S01]  /*3b80*/  IABS R29, R23 ;  /* 0x00000017001d7213 */ /* 0x000fe20000000000 */
[----:B------:R-:W-:Y:S01]  /*3b90*/  @!P2 IMAD.IADD R21, R21, 0x1, -R3 ;  /* 0x000000011515a824 */ /* 0x000fe200078e0a03 */
[----:B------:R-:W-:Y:S01]  /*3ba0*/  ISETP.GE.AND P2, PT, R23, RZ, PT ;  /* 0x000000ff1700720c */ /* 0x000fe20003f46270 */
[----:B------:R-:W-:Y:S01]  /*3bb0*/  IMAD R23, R3, R25, R24 ;  /* 0x0000001903177224 */ /* 0x000fe200078e0218 */
[C---:B------:R-:W-:Y:S01]  /*3bc0*/  LOP3.LUT R98, R5.reuse, 0x142, RZ, 0xfc, !PT ;  /* 0x0000014205627812 */ /* 0x040fe200078efcff */
[----:B------:R-:W-:Y:S01]  /*3bd0*/  IMAD.MOV R8, RZ, RZ, -R8 ;  /* 0x000000ffff087224 */ /* 0x000fe200078e0a08 */
[----:B------:R-:W-:Y:S01]  /*3be0*/  LOP3.LUT R99, R5, 0x140, RZ, 0xfc, !PT ;  /* 0x0000014005637812 */ /* 0x000fe200078efcff */
[----:B------:R-:W-:Y:S01]  /*3bf0*/  @!P5 IMAD.MOV R21, RZ, RZ, -R21 ;  /* 0x000000ffff15d224 */ /* 0x000fe200078e0a15 */
[C---:B------:R-:W-:Y:S01]  /*3c00*/  ISETP.GT.U32.AND P5, PT, R3.reuse, R23, PT ;  /* 0x000000170300720c */ /* 0x040fe20003fa4070 */
[----:B------:R-:W-:Y:S01]  /*3c10*/  IMAD R24, R3, R8, R26 ;  /* 0x0000000803187224 */ /* 0x000fe200078e021a */
[----:B------:R-:W-:Y:S01]  /*3c20*/  IABS R96, R99 ;  /* 0x0000006300607213 */ /* 0x000fe20000000000 */
[----:B------:R-:W-:Y:S01]  /*3c30*/  @!P6 IMAD.IADD R22, R22, 0x1, -R3 ;  /* 0x000000011616e824 */ /* 0x000fe200078e0a03 */
[----:B------:R-:W-:Y:S01]  /*3c40*/  LOP3.LUT R106, R5, 0x138, RZ, 0xfc, !PT ;  /* 0x00000138056a7812 */ /* 0x000fe200078efcff */
[C---:B------:R-:W-:Y:S01]  /*3c50*/  IMAD.HI.U32 R7, R2.reuse, R27, RZ ;  /* 0x0000001b02077227 */ /* 0x040fe200078e00ff */
[----:B------:R-:W-:Y:S01]  /*3c60*/  ISETP.GT.U32.AND P6, PT, R3, R24, PT ;  /* 0x000000180300720c */ /* 0x000fe20003fc4070 */
[----:B------:R1:W-:Y:S01]  /*3c70*/  STL [R1+0x1080], R16 ;  /* 0x0010801001007387 */ /* 0x0003e20000100800 */
[C---:B------:R-:W-:Y:S01]  /*3c80*/  LOP3.LUT R104, R5.reuse, 0x13a, RZ, 0xfc, !PT ;  /* 0x0000013a05687812 */ /* 0x040fe200078efcff */
[----:B------:R-:W-:Y:S01]  /*3c90*/  IMAD.MOV R28, RZ, RZ, -R7 ;  /* 0x000000ffff1c7224 */ /* 0x000fe200078e0a07 */
[----:B------:R-:W-:Y:S01]  /*3ca0*/  IABS R101, R106 ;  /* 0x0000006a00657213 */ /* 0x000fe20000000000 */
[----:B------:R-:W-:Y:S01]  /*3cb0*/  IMAD.HI.U32 R7, R2, R29, RZ ;  /* 0x0000001d02077227 */ /* 0x000fe200078e00ff */
[C---:B------:R-:W-:Y:S01]  /*3cc0*/  LOP3.LUT R107, R5.reuse, 0x136, RZ, 0xfc, !PT ;  /* 0x00000136056b7812 */ /* 0x040fe200078efcff */
[----:B------:R-:W-:Y:S01]  /*3cd0*/  STL [R1+0x1084], R17 ;  /* 0x0010841101007387 */ /* 0x000fe20000100800 */
[----:B------:R-:W-:Y:S01]  /*3ce0*/  LOP3.LUT R108, R5, 0x134, RZ, 0xfc, !PT ;  /* 0x00000134056c7812 */ /* 0x000fe200078efcff */
[----:B------:R-:W-:Y:S01]  /*3cf0*/  @!P5 IMAD.IADD R23, R23, 0x1, -R3 ;  /* 0x000000011717d824 */ /* 0x000fe200078e0a03 */
[----:B------:R-:W-:Y:S01]  /*3d00*/  IABS R103, R107 ;  /* 0x0000006b00677213 */ /* 0x000fe20000000000 */
[----:B------:R-:W-:Y:S01]  /*3d10*/  IMAD.MOV R26, RZ, RZ, -R7 ;  /* 0x000000ffff1a7224 */ /* 0x000fe200078e0a07 */
[----:B------:R-:W-:Y:S01]  /*3d20*/  IABS R7, R34 ;  /* 0x0000002200077213 */ /* 0x000fe20000000000 */
[C---:B------:R-:W-:Y:S01]  /*3d30*/  IMAD R25, R3.reuse, R28, R27 ;  /* 0x0000001c03197224 */ /* 0x040fe200078e021b */
[C---:B------:R-:W-:Y:S01]  /*3d40*/  ISETP.GT.U32.AND P5, PT, R3.reuse, R23, PT ;  /* 0x000000170300720c */ /* 0x040fe20003fa4070 */
[----:B------:R-:W-:Y:S01]  /*3d50*/  @!P6 IMAD.IADD R24, R24, 0x1, -R3 ;  /* 0x000000011818e824 */ /* 0x000fe200078e0a03 */
[----:B------:R-:W-:Y:S01]  /*3d60*/  IABS R27, R32 ;  /* 0x00000020001b7213 */ /* 0x000fe20000000000 */
[----:B------:R-:W-:Y:S01]  /*3d70*/  IMAD R26, R3, R26, R29 ;  /* 0x0000001a031a7224 */ /* 0x000fe200078e021d */
[----:B------:R-:W-:Y:S01]  /*3d80*/  LOP3.LUT R109, R5, 0x132, RZ, 0xfc, !PT ;  /* 0x00000132056d7812 */ /* 0x000fe200078efcff */
[----:B------:R-:W-:Y:S01]  /*3d90*/  IMAD.MOV.U32 R29, RZ, RZ, R7 ;  /* 0x000000ffff1d7224 */ /* 0x000fe200078e0007 */
[----:B------:R-:W-:Y:S01]  /*3da0*/  ISETP.GT.U32.AND P6, PT, R3, R24, PT ;  /* 0x000000180300720c */ /* 0x000fe20003fc4070 */
[C---:B------:R-:W-:Y:S01]  /*3db0*/  IMAD.HI.U32 R7, R2.reuse, R27, RZ ;  /* 0x0000001b02077227 */ /* 0x040fe200078e00ff */
[C---:B------:R-:W-:Y:S01]  /*3dc0*/  LOP3.LUT R110, R5.reuse, 0x130, RZ, 0xfc, !PT ;  /* 0x00000130056e7812 */ /* 0x040fe200078efcff */
[----:B------:R-:W-:Y:S01]  /*3dd0*/  STL [R1+0x1088], R18 ;  /* 0x0010881201007387 */ /* 0x000fe20000100800 */
[C---:B------:R-:W-:Y:S01]  /*3de0*/  LOP3.LUT R111, R5.reuse, 0x12c, RZ, 0xfc, !PT ;  /* 0x0000012c056f7812 */ /* 0x040fe200078efcff */
[----:B------:R-:W-:Y:S01]  /*3df0*/  IMAD.MOV R30, RZ, RZ, -R7 ;  /* 0x000000ffff1e7224 */ /* 0x000fe200078e0a07 */
[----:B------:R-:W-:Y:S01]  /*3e00*/  LOP3.LUT R112, R5, 0x12a, RZ, 0xfc, !PT ;  /* 0x0000012a05707812 */ /* 0x000fe200078efcff */
[----:B------:R-:W-:Y:S01]  /*3e10*/  @!P5 IMAD.IADD R23, R23, 0x1, -R3 ;  /* 0x000000011717d824 */ /* 0x000fe200078e0a03 */
[C---:B------:R-:W-:Y:S01]  /*3e20*/  ISETP.GT.U32.AND P5, PT, R3.reuse, R26, PT ;  /* 0x0000001a0300720c */ /* 0x040fe20003fa4070 */
[----:B------:R-:W-:Y:S01]  /*3e30*/  IMAD R27, R3, R30, R27 ;  /* 0x0000001e031b7224 */ /* 0x000fe200078e021b */
[C---:B------:R-:W-:Y:S01]  /*3e40*/  LOP3.LUT R113, R5.reuse, 0x128, RZ, 0xfc, !PT ;  /* 0x0000012805717812 */ /* 0x040fe200078efcff */
[C---:B------:R-:W-:Y:S01]  /*3e50*/  IMAD.HI.U32 R8, R2.reuse, R29, RZ ;  /* 0x0000001d02087227 */ /* 0x040fe200078e00ff */
[C---:B------:R-:W-:Y:S01]  /*3e60*/  LOP3.LUT R120, R5.reuse, 0x11c, RZ, 0xfc, !PT ;  /* 0x0000011c05787812 */ /* 0x040fe200078efcff */
[----:B------:R-:W-:Y:S01]  /*3e70*/  STL [R1+0x108c], R19 ;  /* 0x00108c1301007387 */ /* 0x000fe20000100800 */
[----:B------:R-:W-:Y:S01]  /*3e80*/  LOP3.LUT R121, R5, 0x11a, RZ, 0xfc, !PT ;  /* 0x0000011a05797812 */ /* 0x000fe200078efcff */
[----:B------:R-:W-:Y:S01]  /*3e90*/  @!P1 IMAD.MOV R22, RZ, RZ, -R22 ;  /* 0x000000ffff169224 */ /* 0x000fe200078e0a16 */
[----:B------:R-:W-:Y:S01]  /*3ea0*/  ISETP.GT.U32.AND P1, PT, R3, R25, PT ;  /* 0x000000190300720c */ /* 0x000fe20003f24070 */
[----:B------:R-:W-:Y:S01]  /*3eb0*/  IMAD.HI.U32 R28, R2, R31, RZ ;  /* 0x0000001f021c7227 */ /* 0x000fe200078e00ff */
[----:B------:R-:W-:Y:S01]  /*3ec0*/  IABS R115, R120 ;  /* 0x0000007800737213 */ /* 0x000fe20000000000 */
[----:B------:R-:W-:Y:S01]  /*3ed0*/  STL [R1+0x1090], R20 ;  /* 0x0010901401007387 */ /* 0x000fe20000100800 */
[----:B------:R-:W-:Y:S01]  /*3ee0*/  LOP3.LUT R122, R5, 0x118, RZ, 0xfc, !PT ;  /* 0x00000118057a7812 */ /* 0x000fe200078efcff */
[----:B------:R-:W-:Y:S01]  /*3ef0*/  @!P6 IMAD.IADD R24, R24, 0x1, -R3 ;  /* 0x000000011818e824 */ /* 0x000fe200078e0a03 */
[----:B------:R-:W-:Y:S01]  /*3f00*/  ISETP.GT.U32.AND P6, PT, R3, R27, PT ;  /* 0x0000001b0300720c */ /* 0x000fe20003fc4070 */
[----:B------:R-:W-:Y:S01]  /*3f10*/  IMAD.MOV R8, RZ, RZ, -R8 ;  /* 0x000000ffff087224 */ /* 0x000fe200078e0a08 */
[C---:B------:R-:W-:Y:S01]  /*3f20*/  LOP3.LUT R123, R5.reuse, 0x116, RZ, 0xfc, !PT ;  /* 0x00000116057b7812 */ /* 0x040fe200078efcff */
[----:B------:R-:W-:Y:S01]  /*3f30*/  IMAD.MOV R30, RZ, RZ, -R28 ;  /* 0x000000ffff1e7224 */ /* 0x000fe200078e0a1c */
[----:B------:R-:W-:Y:S01]  /*3f40*/  LOP3.LUT R124, R5, 0x114, RZ, 0xfc, !PT ;  /* 0x00000114057c7812 */ /* 0x000fe200078efcff */
[----:B------:R-:W-:Y:S01]  /*3f50*/  IMAD R28, R3, R8, R29 ;  /* 0x00000008031c7224 */ /* 0x000fe200078e021d */
[----:B------:R-:W-:Y:S01]  /*3f60*/  IABS R8, R36 ;  /* 0x0000002400087213 */ /* 0x000fe20000000000 */
[----:B------:R-:W-:Y:S01]  /*3f70*/  VIADD R7, R6, 0x1be ;  /* 0x000001be06077836 */ /* 0x000fe20000000000 */
[----:B------:R-:W-:Y:S01]  /*3f80*/  LOP3.LUT R126, R5, 0x112, RZ, 0xfc, !PT ;  /* 0x00000112057e7812 */ /* 0x000fe200078efcff */
[----:B------:R-:W-:Y:S01]  /*3f90*/  @!P5 IMAD.IADD R26, R26, 0x1, -R3 ;  /* 0x000000011a1ad824 */ /* 0x000fe200078e0a03 */
[----:B------:R-:W-:Y:S01]  /*3fa0*/  IABS R117, R124 ;  /* 0x0000007c00757213 */ /* 0x000fe20000000000 */
[C---:B------:R-:W-:Y:S01]  /*3fb0*/  IMAD R29, R3.reuse, R30, R31 ;  /* 0x0000001e031d7224 */ /* 0x040fe200078e021f */
[----:B------:R-:W-:Y:S01]  /*3fc0*/  IABS R31, R7 ;  /* 0x00000007001f7213 */ /* 0x000fe20000000000 */
[----:B------:R-:W-:Y:S01]  /*3fd0*/  @!P4 IMAD.MOV R24, RZ, RZ, -R24 ;  /* 0x000000ffff18c224 */ /* 0x000fe200078e0a18 */
[C---:B------:R-:W-:Y:S01]  /*3fe0*/  ISETP.GT.U32.AND P4, PT, R3.reuse, R28, PT ;  /* 0x0000001c0300720c */ /* 0x040fe20003f84070 */
[----:B------:R-:W-:Y:S01]  /*3ff0*/  IMAD.MOV.U32 R30, RZ, RZ, R8 ;  /* 0x000000ffff1e7224 */ /* 0x000fe200078e0008 */
[----:B------:R-:W-:Y:S01]  /*4000*/  ISETP.GT.U32.AND P5, PT, R3, R26, PT ;  /* 0x0000001a0300720c */ /* 0x000fe20003fa4070 */
[----:B------:R-:W-:Y:S01]  /*4010*/  @!P1 IMAD.IADD R25, R25, 0x1, -R3 ;  /* 0x0000000119199824 */ /* 0x000fe200078e0a03 */
[----:B------:R-:W-:Y:S01]  /*4020*/  IABS R118, R126 ;  /* 0x0000007e00767213 */ /* 0x000fe20000000000 */
[----:B------:R-:W-:Y:S01]  /*4030*/  @!P0 IMAD.MOV R23, RZ, RZ, -R23 ;  /* 0x000000ffff178224 */ /* 0x000fe200078e0a17 */
[----:B------:R-:W-:Y:S01]  /*4040*/  ISETP.GE.AND P0, PT, R7, RZ, PT ;  /* 0x000000ff0700720c */ /* 0x000fe20003f06270 */
[----:B------:R-:W-:Y:S01]  /*4050*/  @!P6 IMAD.IADD R27, R27, 0x1, -R3 ;  /* 0x000000011b1be824 */ /* 0x000fe200078e0a03 */
[----:B------:R-:W-:Y:S01]  /*4060*/  ISETP.GT.U32.AND P1, PT, R3, R25, PT ;  /* 0x000000190300720c */ /* 0x000fe20003f24070 */
[----:B------:R-:W-:Y:S01]  /*4070*/  IMAD.HI.U32 R7, R2, R30, RZ ;  /* 0x0000001e02077227 */ /* 0x000fe200078e00ff */
[----:B------:R-:W-:Y:S01]  /*4080*/  LOP3.LUT R127, R5, 0x110, RZ, 0xfc, !PT ;  /* 0x00000110057f7812 */ /* 0x000fe200078efcff */
[----:B------:R2:W-:Y:S01]  /*4090*/  STL [R1+0x1094], R21 ;  /* 0x0010941501007387 */ /* 0x0005e20000100800 */
[----:B------:R-:W-:Y:S01]  /*40a0*/  ISETP.GT.U32.AND P6, PT, R3, R27, PT ;  /* 0x0000001b0300720c */ /* 0x000fe20003fc4070 */
[----:B------:R-:W-:Y:S01]  /*40b0*/  IMAD.MOV R7, RZ, RZ, -R7 ;  /* 0x000000ffff077224 */ /* 0x000fe200078e0a07 */
[C---:B------:R-:W-:Y:S01]  /*40c0*/  LOP3.LUT R128, R5.reuse, 0x106, RZ, 0xfc, !PT ;  /* 0x0000010605807812 */ /* 0x040fe200078efcff */
[--C-:B------:R-:W-:Y:S01]  /*40d0*/  @!P4 IMAD.IADD R28, R28, 0x1, -R3.reuse ;  /* 0x000000011c1cc824 */ /* 0x100fe200078e0a03 */
[----:B------:R-:W-:Y:S01]  /*40e0*/  LOP3.LUT R129, R5, 0x104, RZ, 0xfc, !PT ;  /* 0x0000010405817812 */ /* 0x000fe200078efcff */
[----:B------:R-:W-:Y:S01]  /*40f0*/  IMAD R30, R3, R7, R30 ;  /* 0x00000007031e7224 */ /* 0x000fe200078e021e */
[----:B------:R-:W-:Y:S01]  /*4100*/  LOP3.LUT R131, R5, 0x100, RZ, 0xfc, !PT ;  /* 0x0000010005837812 */ /* 0x000fe200078efcff */
[--C-:B------:R-:W-:Y:S01]  /*4110*/  @!P5 IMAD.IADD R26, R26, 0x1, -R3.reuse ;  /* 0x000000011a1ad824 */ /* 0x100fe200078e0a03 */
[----:B------:R-:W-:Y:S01]  /*4120*/  ISETP.GT.U32.AND P4, PT, R3, R28, PT ;  /* 0x0000001c0300720c */ /* 0x000fe20003f84070 */
[----:B------:R-:W-:Y:S01]  /*4130*/  @!P1 IMAD.IADD R25, R25, 0x1, -R3 ;  /* 0x0000000119199824 */ /* 0x000fe200078e0a03 */
[C---:B------:R-:W-:Y:S01]  /*4140*/  ISETP.GT.U32.AND P5, PT, R3.reuse, R30, PT ;  /* 0x0000001e0300720c */ /* 0x040fe20003fa4070 */
[----:B------:R-:W-:Y:S01]  /*4150*/  IMAD.HI.U32 R7, R2, R31, RZ ;  /* 0x0000001f02077227 */ /* 0x000fe200078e00ff */
[----:B------:R-:W-:-:S02]  /*4160*/  ISETP.GT.U32.AND P1, PT, R3, R29, PT ;  /* 0x0000001d0300720c */ /* 0x000fc40003f24070 */
[----:B------:R-:W-:Y:S01]  /*4170*/  LOP3.LUT R132, R5, 0xfc, RZ, 0xfc, !PT ;  /* 0x000000fc05847812 */ /* 0x000fe200078efcff */
[----:B------:R-:W-:Y:S01]  /*4180*/  @!P6 IMAD.IADD R27, R27, 0x1, -R3 ;  /* 0x000000011b1be824 */ /* 0x000fe200078e0a03 */
[----:B------:R-:W-:Y:S01]  /*4190*/  ISETP.GE.AND P6, PT, R34, RZ, PT ;  /* 0x000000ff2200720c */ /* 0x000fe20003fc6270 */
[----:B------:R-:W-:Y:S01]  /*41a0*/  IMAD.HI.U32 R8, R2, R33, RZ ;  /* 0x0000002102087227 */ /* 0x000fe200078e00ff */
[----:B------:R-:W-:Y:S02]  /*41b0*/  IABS R130, R132 ;  /* 0x0000008400827213 */ /* 0x000fe40000000000 */
[C---:B------:R-:W-:Y:S01]  /*41c0*/  LOP3.LUT R137, R5.reuse, 0xf8, RZ, 0xfc, !PT ;  /* 0x000000f805897812 */ /* 0x040fe200078efcff */
[----:B------:R-:W-:Y:S01]  /*41d0*/  @!P3 IMAD.MOV R25, RZ, RZ, -R25 ;  /* 0x000000ffff19b224 */ /* 0x000fe200078e0a19 */
[----:B------:R-:W-:Y:S01]  /*41e0*/  ISETP.GE.AND P3, PT, R32, RZ, PT ;  /* 0x000000ff2000720c */ /* 0x000fe20003f66270 */
[----:B------:R-:W-:Y:S01]  /*41f0*/  IMAD.MOV R32, RZ, RZ, -R7 ;  /* 0x000000ffff207224 */ /* 0x000fe200078e0a07 */
[C---:B------:R-:W-:Y:S01]  /*4200*/  LOP3.LUT R7, R5.reuse, 0x1ba, RZ, 0xfc, !PT ;  /* 0x000001ba05077812 */ /* 0x040fe200078efcff */
[----:B------:R-:W-:Y:S01]  /*4210*/  IMAD.MOV R8, RZ, RZ, -R8 ;  /* 0x000000ffff087224 */ /* 0x000fe200078e0a08 */
[----:B------:R-:W-:Y:S01]  /*4220*/  LOP3.LUT R138, R5, 0xf6, RZ, 0xfc, !PT ;  /* 0x000000f6058a7812 */ /* 0x000fe200078efcff */
[----:B------:R-:W-:Y:S01]  /*4230*/  IMAD R31, R3, R32, R31 ;  /* 0x00000020031f7224 */ /* 0x000fe200078e021f */
[----:B------:R-:W-:Y:S01]  /*4240*/  LOP3.LUT R139, R5, 0xf4, RZ, 0xfc, !PT ;  /* 0x000000f4058b7812 */ /* 0x000fe200078efcff */
[----:B------:R-:W-:Y:S01]  /*4250*/  @!P5 IMAD.IADD R30, R30, 0x1, -R3 ;  /* 0x000000011e1ed824 */ /* 0x000fe200078e0a03 */
[----:B------:R-:W-:Y:S01]  /*4260*/  IABS R133, R138 ;  /* 0x0000008a00857213 */ /* 0x000fe20000000000 */
[C---:B------:R-:W-:Y:S01]  /*4270*/  IMAD R32, R3.reuse, R8, R33 ;  /* 0x0000000803207224 */ /* 0x040fe200078e0221 */
[----:B------:R-:W-:Y:S01]  /*4280*/  IABS R33, R7 ;  /* 0x0000000700217213 */ /* 0x000fe20000000000 */
[--C-:B------:R-:W-:Y:S01]  /*4290*/  @!P4 IMAD.IADD R28, R28, 0x1, -R3.reuse ;  /* 0x000000011c1cc824 */ /* 0x100fe200078e0a03 */
[----:B------:R-:W-:Y:S01]  /*42a0*/  ISETP.GT.U32.AND P5, PT, R3, R30, PT ;  /* 0x0000001e0300720c */ /* 0x000fe20003fa4070 */
[----:B------:R-:W-:Y:S01]  /*42b0*/  @!P1 IMAD.IADD R29, R29, 0x1, -R3 ;  /* 0x000000011d1d9824 */ /* 0x000fe200078e0a03 */
[C---:B------:R-:W-:Y:S01]  /*42c0*/  ISETP.GT.U32.AND P4, PT, R3.reuse, R31, PT ;  /* 0x0000001f0300720c */ /* 0x040fe20003f84070 */
[----:B------:R-:W-:Y:S01]  /*42d0*/  @!P6 IMAD.MOV R28, RZ, RZ, -R28 ;  /* 0x000000ffff1ce224 */ /* 0x000fe200078e0a1c */
[----:B------:R-:W-:Y:S01]  /*42e0*/  ISETP.GT.U32.AND P6, PT, R3, R32, PT ;  /* 0x000000200300720c */ /* 0x000fe20003fc4070 */
[----:B------:R-:W-:Y:S01]  /*42f0*/  @!P2 IMAD.MOV R26, RZ, RZ, -R26 ;  /* 0x000000ffff1aa224 */ /* 0x000fe200078e0a1a */
[----:B------:R-:W-:Y:S01]  /*4300*/  LOP3.LUT R8, R5, 0x1b8, RZ, 0xfc, !PT ;  /* 0x000001b805087812 */ /* 0x000fe200078efcff */
[----:B------:R-:W-:Y:S01]  /*4310*/  @!P3 IMAD.MOV R27, RZ, RZ, -R27 ;  /* 0x000000ffff1bb224 */ /* 0x000fe200078e0a1b */
[----:B------:R-:W-:Y:S01]  /*4320*/  ISETP.GT.U32.AND P2, PT, R3, R29, PT ;  /* 0x0000001d0300720c */ /* 0x000fe20003f44070 */
[----:B0-----:R-:W-:Y:S01]  /*4330*/  VIADD R15, R6, 0xe ;  /* 0x0000000e060f7836 */ /* 0x001fe20000000000 */
[----:B------:R-:W-:-:S02]  /*4340*/  IABS R34, R8 ;  /* 0x0000000800227213 */ /* 0x000fc40000000000 */
[----:B------:R-:W-:Y:S01]  /*4350*/  ISETP.GE.AND P3, PT, R36, RZ, PT ;  /* 0x000000ff2400720c */ /* 0x000fe20003f66270 */
[--C-:B------:R-:W-:Y:S01]  /*4360*/  @!P5 IMAD.IADD R30, R30, 0x1, -R3.reuse ;  /* 0x000000011e1ed824 */ /* 0x100fe200078e0a03 */
[----:B------:R-:W-:Y:S01]  /*4370*/  ISETP.GE.AND P5, PT, R7, RZ, PT ;  /* 0x000000ff0700720c */ /* 0x000fe20003fa6270 */
[----:B------:R-:W-:Y:S01]  /*4380*/  IMAD.HI.U32 R7, R2, R33, RZ ;  /* 0x0000002102077227 */ /* 0x000fe200078e00ff */
[----:B------:R-:W-:Y:S02]  /*4390*/  ISETP.GE.AND P1, PT, R35, RZ, PT ;  /* 0x000000ff2300720c */ /* 0x000fe40003f26270 */
[----:B------:R-:W-:Y:S01]  /*43a0*/  IABS R36, R38 ;  /* 0x0000002600247213 */ /* 0x000fe20000000000 */
[--C-:B------:R-:W-:Y:S01]  /*43b0*/  @!P6 IMAD.IADD R32, R32, 0x1, -R3.reuse ;  /* 0x000000012020e824 */ /* 0x100fe200078e0a03 */
[----:B------:R-:W-:Y:S01]  /*43c0*/  IABS R134, R139 ;  /* 0x0000008b00867213 */ /* 0x000fe20000000000 */
[----:B------:R-:W-:Y:S01]  /*43d0*/  @!P4 IMAD.IADD R31, R31, 0x1, -R3 ;  /* 0x000000011f1fc824 */ /* 0x000fe200078e0a03 */
[----:B------:R-:W-:Y:S01]  /*43e0*/  ISETP.GE.AND P4, PT, R8, RZ, PT ;  /* 0x000000ff0800720c */ /* 0x000fe20003f86270 */
[----:B------:R-:W-:Y:S01]  /*43f0*/  IMAD.MOV R8, RZ, RZ, -R7 ;  /* 0x000000ffff087224 */ /* 0x000fe200078e0a07 */
[----:B------:R-:W-:Y:S01]  /*4400*/  ISETP.GT.U32.AND P6, PT, R3, R32, PT ;  /* 0x000000200300720c */ /* 0x000fe20003fc4070 */
[----:B------:R-:W-:Y:S01]  /*4410*/  IMAD.HI.U32 R7, R2, R34, RZ ;  /* 0x0000002202077227 */ /* 0x000fe200078e00ff */
[----:B------:R-:W-:-:S02]  /*4420*/  LOP3.LUT R140, R5, 0xf2, RZ, 0xfc, !PT ;  /* 0x000000f2058c7812 */ /* 0x000fc400078efcff */
[C---:B------:R-:W-:Y:S01]  /*4430*/  LOP3.LUT R141, R5.reuse, 0xf0, RZ, 0xfc, !PT ;  /* 0x000000f0058d7812 */ /* 0x040fe200078efcff */
[----:B------:R-:W-:Y:S01]  /*4440*/  IMAD.MOV R7, RZ, RZ, -R7 ;  /* 0x000000ffff077224 */ /* 0x000fe200078e0a07 */
[----:B------:R-:W-:Y:S01]  /*4450*/  LOP3.LUT R142, R5, 0xec, RZ, 0xfc, !PT ;  /* 0x000000ec058e7812 */ /* 0x000fe200078efcff */
[----:B------:R-:W-:Y:S01]  /*4460*/  @!P2 IMAD.IADD R29, R29, 0x1, -R3 ;  /* 0x000000011d1da824 */ /* 0x000fe200078e0a03 */
[----:B------:R-:W-:Y:S01]  /*4470*/  ISETP.GE.AND P2, PT, R37, RZ, PT ;  /* 0x000000ff2500720c */ /* 0x000fe20003f46270 */
[----:B------:R-:W-:Y:S01]  /*4480*/  IMAD R34, R3, R7, R34 ;  /* 0x0000000703227224 */ /* 0x000fe200078e0222 */
[----:B------:R-:W-:Y:S01]  /*4490*/  LOP3.LUT R37, R5, 0x1b6, RZ, 0xfc, !PT ;  /* 0x000001b605257812 */ /* 0x000fe200078efcff */
[C---:B------:R-:W-:Y:S01]  /*44a0*/  IMAD R33, R3.reuse, R8, R33 ;  /* 0x0000000803217224 */ /* 0x040fe200078e0221 */
[----:B------:R-:W-:Y:S01]  /*44b0*/  IABS R135, R141 ;  /* 0x0000008d00877213 */ /* 0x000fe20000000000 */
[----:B------:R-:W-:Y:S01]  /*44c0*/  @!P6 IMAD.IADD R32, R32, 0x1, -R3 ;  /* 0x000000012020e824 */ /* 0x000fe200078e0a03 */
[C---:B------:R-:W-:Y:S01]  /*44d0*/  ISETP.GT.U32.AND P6, PT, R3.reuse, R34, PT ;  /* 0x000000220300720c */ /* 0x040fe20003fc4070 */
[----:B------:R-:W-:Y:S01]  /*44e0*/  @!P3 IMAD.MOV R30, RZ, RZ, -R30 ;  /* 0x000000ffff1eb224 */ /* 0x000fe200078e0a1e */
[----:B------:R-:W-:Y:S01]  /*44f0*/  IABS R35, R37 ;  /* 0x0000002500237213 */ /* 0x000fe20000000000 */
[----:B------:R-:W-:Y:S01]  /*4500*/  @!P1 IMAD.MOV R29, RZ, RZ, -R29 ;  /* 0x000000ffff1d9224 */ /* 0x000fe200078e0a1d */
[----:B------:R-:W-:-:S02]  /*4510*/  ISETP.GT.U32.AND P3, PT, R3, R33, PT ;  /* 0x000000210300720c */ /* 0x000fc40003f64070 */
[----:B------:R-:W-:Y:S01]  /*4520*/  ISETP.GT.U32.AND P1, PT, R3, R31, PT ;  /* 0x0000001f0300720c */ /* 0x000fe20003f24070 */
[----:B------:R-:W-:Y:S01]  /*4530*/  IMAD.HI.U32 R7, R2, R35, RZ ;  /* 0x0000002302077227 */ /* 0x000fe200078e00ff */
[C---:B------:R-:W-:Y:S02]  /*4540*/  LOP3.LUT R143, R5.reuse, 0xe4, RZ, 0xfc, !PT ;  /* 0x000000e4058f7812 */ /* 0x040fe400078efcff */
[C---:B------:R-:W-:Y:S01]  /*4550*/  LOP3.LUT R146, R5.reuse, 0xe2, RZ, 0xfc, !PT ;  /* 0x000000e205927812 */ /* 0x040fe200078efcff */
[----:B------:R-:W-:Y:S01]  /*4560*/  IMAD.MOV R8, RZ, RZ, -R7 ;  /* 0x000000ffff087224 */ /* 0x000fe200078e0a07 */
[C---:B------:R-:W-:Y:S01]  /*4570*/  LOP3.LUT R147, R5.reuse, 0xe0, RZ, 0xfc, !PT ;  /* 0x000000e005937812 */ /* 0x040fe200078efcff */
[----:B------:R-:W-:Y:S01]  /*4580*/  @!P6 IMAD.IADD R34, R34, 0x1, -R3 ;  /* 0x000000012222e824 */ /* 0x000fe200078e0a03 */
[C---:B------:R-:W-:Y:S01]  /*4590*/  LOP3.LUT R149, R5.reuse, 0xd8, RZ, 0xfc, !PT ;  /* 0x000000d805957812 */ /* 0x040fe200078efcff */
[----:B------:R-:W-:Y:S01]  /*45a0*/  IMAD.HI.U32 R7, R2, R36, RZ ;  /* 0x0000002402077227 */ /* 0x000fe200078e00ff */
[----:B------:R-:W-:-:S02]  /*45b0*/  LOP3.LUT R153, R5, 0xd6, RZ, 0xfc, !PT ;  /* 0x000000d605997812 */ /* 0x000fc400078efcff */
[C---:B------:R-:W-:Y:S01]  /*45c0*/  ISETP.GT.U32.AND P6, PT, R3.reuse, R34, PT ;  /* 0x000000220300720c */ /* 0x040fe20003fc4070 */
[----:B------:R-:W-:Y:S01]  /*45d0*/  IMAD R35, R3, R8, R35 ;  /* 0x0000000803237224 */ /* 0x000fe200078e0223 */
[----:B------:R-:W-:Y:S01]  /*45e0*/  IABS R148, R149 ;  /* 0x0000009500947213 */ /* 0x000fe20000000000 */
[----:B------:R-:W-:Y:S01]  /*45f0*/  @!P3 IMAD.IADD R33, R33, 0x1, -R3 ;  /* 0x000000012121b824 */ /* 0x000fe200078e0a03 */
[C---:B------:R-:W-:Y:S01]  /*4600*/  LOP3.LUT R154, R5.reuse, 0xd4, RZ, 0xfc, !PT ;  /* 0x000000d4059a7812 */ /* 0x040fe200078efcff */
[----:B------:R-:W-:Y:S01]  /*4610*/  IMAD.MOV R7, RZ, RZ, -R7 ;  /* 0x000000ffff077224 */ /* 0x000fe200078e0a07 */
[----:B------:R-:W-:Y:S01]  /*4620*/  LOP3.LUT R155, R5, 0xd2, RZ, 0xfc, !PT ;  /* 0x000000d2059b7812 */ /* 0x000fe200078efcff */
[----:B------:R-:W-:Y:S01]  /*4630*/  @!P2 IMAD.MOV R32, RZ, RZ, -R32 ;  /* 0x000000ffff20a224 */ /* 0x000fe200078e0a20 */
[C---:B------:R-:W-:Y:S01]  /*4640*/  ISETP.GT.U32.AND P2, PT, R3.reuse, R35, PT ;  /* 0x000000230300720c */ /* 0x040fe20003f44070 */
[C---:B------:R-:W-:Y:S01]  /*4650*/  IMAD R36, R3.reuse, R7, R36 ;  /* 0x0000000703247224 */ /* 0x040fe200078e0224 */
[----:B------:R-:W-:Y:S01]  /*4660*/  ISETP.GT.U32.AND P3, PT, R3, R33, PT ;  /* 0x000000210300720c */ /* 0x000fe20003f64070 */
[--C-:B------:R-:W-:Y:S01]  /*4670*/  @!P1 IMAD.IADD R31, R31, 0x1, -R3.reuse ;  /* 0x000000011f1f9824 */ /* 0x100fe200078e0a03 */
[----:B------:R-:W-:Y:S01]  /*4680*/  ISETP.GE.AND P1, PT, R37, RZ, PT ;  /* 0x000000ff2500720c */ /* 0x000fe20003f26270 */
[----:B------:R-:W-:Y:S01]  /*4690*/  @!P6 IMAD.IADD R34, R34, 0x1, -R3 ;  /* 0x000000012222e824 */ /* 0x000fe200078e0a03 */
[----:B------:R-:W-:Y:S01]  /*46a0*/  ISETP.GT.U32.AND P6, PT, R3, R36, PT ;  /* 0x000000240300720c */ /* 0x000fe20003fc4070 */
[----:B------:R-:W-:Y:S01]  /*46b0*/  VIADD R7, R6, 0x1ae ;  /* 0x000001ae06077836 */ /* 0x000fe20000000000 */
[----:B------:R-:W-:Y:S01]  /*46c0*/  IABS R37, R41 ;  /* 0x0000002900257213 */ /* 0x000fe20000000000 */
[----:B------:R-:W-:Y:S01]  /*46d0*/  @!P0 IMAD.MOV R31, RZ, RZ, -R31 ;  /* 0x000000ffff1f8224 */ /* 0x000fe200078e0a1f */
[----:B------:R-:W-:Y:S01]  /*46e0*/  ISETP.GE.AND P0, PT, R38, RZ, PT ;  /* 0x000000ff2600720c */ /* 0x000fe20003f06270 */
[----:B------:R-:W-:Y:S01]  /*46f0*/  IMAD.HI.U32 R8, R2, R39, RZ ;  /* 0x0000002702087227 */ /* 0x000fe200078e00ff */
[----:B------:R-:W-:-:S02]  /*4700*/  IABS R40, R7 ;  /* 0x0000000700287213 */ /* 0x000fc40000000000 */
[----:B------:R-:W-:Y:S01]  /*4710*/  IABS R150, R154 ;  /* 0x0000009a00967213 */ /* 0x000fe20000000000 */
[--C-:B------:R-:W-:Y:S01]  /*4720*/  @!P2 IMAD.IADD R35, R35, 0x1, -R3.reuse ;  /* 0x000000012323a824 */ /* 0x100fe200078e0a03 */
[----:B------:R-:W-:Y:S01]  /*4730*/  LOP3.LUT R156, R5, 0xd0, RZ, 0xfc, !PT ;  /* 0x000000d0059c7812 */ /* 0x000fe200078efcff */
[--C-:B------:R-:W-:Y:S01]  /*4740*/  @!P3 IMAD.IADD R33, R33, 0x1, -R3.reuse ;  /* 0x000000012121b824 */ /* 0x100fe200078e0a03 */
[----:B------:R-:W-:Y:S01]  /*4750*/  ISETP.GE.AND P3, PT, R7, RZ, PT ;  /* 0x000000ff0700720c */ /* 0x000fe20003f66270 */
[----:B------:R-:W-:Y:S01]  /*4760*/  IMAD.HI.U32 R7, R2, R37, RZ ;  /* 0x0000002502077227 */ /* 0x000fe200078e00ff */
[----:B------:R-:W-:Y:S02]  /*4770*/  ISETP.GT.U32.AND P2, PT, R3, R35, PT ;  /* 0x000000230300720c */ /* 0x000fe40003f44070 */
[----:B------:R-:W-:Y:S01]  /*4780*/  IABS R151, R155 ;  /* 0x0000009b00977213 */ /* 0x000fe20000000000 */
[----:B------:R-:W-:Y:S01]  /*4790*/  @!P6 IMAD.IADD R36, R36, 0x1, -R3 ;  /* 0x000000012424e824 */ /* 0x000fe200078e0a03 */
[----:B------:R-:W-:Y:S01]  /*47a0*/  IABS R152, R156 ;  /* 0x0000009c00987213 */ /* 0x000fe20000000000 */
[----:B------:R-:W-:Y:S01]  /*47b0*/  IMAD.MOV R38, RZ, RZ, -R7 ;  /* 0x000000ffff267224 */ /* 0x000fe200078e0a07 */
[----:B------:R-:W-:Y:S01]  /*47c0*/  LOP3.LUT R157, R5, 0xcc, RZ, 0xfc, !PT ;  /* 0x000000cc059d7812 */ /* 0x000fe200078efcff */
[----:B------:R-:W-:Y:S01]  /*47d0*/  IMAD.HI.U32 R7, R2, R40, RZ ;  /* 0x0000002802077227 */ /* 0x000fe200078e00ff */
[----:B------:R-:W-:-:S02]  /*47e0*/  ISETP.GT.U32.AND P6, PT, R3, R36, PT ;  /* 0x000000240300720c */ /* 0x000fc40003fc4070 */
[----:B------:R-:W-:Y:S01]  /*47f0*/  LOP3.LUT R158, R5, 0xca, RZ, 0xfc, !PT ;  /* 0x000000ca059e7812 */ /* 0x000fe200078efcff */
[----:B------:R-:W-:Y:S01]  /*4800*/  IMAD R37, R3, R38, R37 ;  /* 0x0000002603257224 */ /* 0x000fe200078e0225 */
[C---:B------:R-:W-:Y:S01]  /*4810*/  LOP3.LUT R159, R5.reuse, 0xc8, RZ, 0xfc, !PT ;  /* 0x000000c8059f7812 */ /* 0x040fe200078efcff */
[----:B------:R-:W-:Y:S01]  /*4820*/  IMAD.MOV R8, RZ, RZ, -R8 ;  /* 0x000000ffff087224 */ /* 0x000fe200078e0a08 */
[----:B------:R-:W-:Y:S01]  /*4830*/  LOP3.LUT R160, R5, 0xc6, RZ, 0xfc, !PT ;  /* 0x000000c605a07812 */ /* 0x000fe200078efcff */
[----:B------:R-:W-:Y:S01]  /*4840*/  @!P2 IMAD.IADD R35, R35, 0x1, -R3 ;  /* 0x000000012323a824 */ /* 0x000fe200078e0a03 */
[----:B------:R-:W-:Y:S01]  /*4850*/  ISETP.GT.U32.AND P2, PT, R3, R37, PT ;  /* 0x000000250300720c */ /* 0x000fe20003f44070 */
[----:B------:R-:W-:Y:S01]  /*4860*/  IMAD.MOV R7, RZ, RZ, -R7 ;  /* 0x000000ffff077224 */ /* 0x000fe200078e0a07 */
[----:B------:R-:W-:Y:S01]  /*4870*/  LOP3.LUT R161, R5, 0xc4, RZ, 0xfc, !PT ;  /* 0x000000c405a17812 */ /* 0x000fe200078efcff */
[----:B------:R-:W-:Y:S01]  /*4880*/  IMAD R38, R3, R8, R39 ;  /* 0x0000000803267224 */ /* 0x000fe200078e0227 */
[----:B------:R-:W-:Y:S01]  /*4890*/  LOP3.LUT R162, R5, 0xc2, RZ, 0xfc, !PT ;  /* 0x000000c205a27812 */ /* 0x000fe200078efcff */
[----:B------:R-:W-:Y:S01]  /*48a0*/  IMAD R39, R3, R7, R40 ;  /* 0x0000000703277224 */ /* 0x000fe200078e0228 */
[----:B------:R-:W-:Y:S01]  /*48b0*/  LOP3.LUT R164, R5, 0xc0, RZ, 0xfc, !PT ;  /* 0x000000c005a47812 */ /* 0x000fe200078efcff */
[----:B------:R-:W-:Y:S01]  /*48c0*/  @!P1 IMAD.MOV R35, RZ, RZ, -R35 ;  /* 0x000000ffff239224 */ /* 0x000fe200078e0a23 */
[C---:B------:R-:W-:Y:S01]  /*48d0*/  ISETP.GT.U32.AND P1, PT, R3.reuse, R38, PT ;  /* 0x000000260300720c */ /* 0x040fe20003f24070 */
[--C-:B------:R-:W-:Y:S01]  /*48e0*/  @!P6 IMAD.IADD R36, R36, 0x1, -R3.reuse ;  /* 0x000000012424e824 */ /* 0x100fe200078e0a03 */
[----:B------:R-:W-:Y:S01]  /*48f0*/  ISETP.GT.U32.AND P6, PT, R3, R39, PT ;  /* 0x000000270300720c */ /* 0x000fe20003fc4070 */
[----:B------:R-:W-:Y:S01]  /*4900*/  @!P4 IMAD.MOV R34, RZ, RZ, -R34 ;  /* 0x000000ffff22c224 */ /* 0x000fe200078e0a22 */
[----:B------:R-:W-:Y:S01]  /*4910*/  ISETP.GE.AND P4, PT, R42, RZ, PT ;  /* 0x000000ff2a00720c */ /* 0x000fe20003f86270 */
[----:B------:R-:W-:Y:S01]  /*4920*/  @!P2 IMAD.IADD R37, R37, 0x1, -R3 ;  /* 0x000000012525a824 */ /* 0x000fe200078e0a03 */
[----:B------:R-:W-:Y:S01]  /*4930*/  LOP3.LUT R42, R5, 0x1ac, RZ, 0xfc, !PT ;  /* 0x000001ac052a7812 */ /* 0x000fe200078efcff */
[----:B------:R-:W-:Y:S01]  /*4940*/  @!P5 IMAD.MOV R33, RZ, RZ, -R33 ;  /* 0x000000ffff21d224 */ /* 0x000fe200078e0a21 */
[----:B------:R-:W-:Y:S01]  /*4950*/  ISETP.GE.AND P5, PT, R41, RZ, PT ;  /* 0x000000ff2900720c */ /* 0x000fe20003fa6270 */
[----:B------:R-:W-:Y:S01]  /*4960*/  IMAD.HI.U32 R8, R2, R43, RZ ;  /* 0x0000002b02087227 */ /* 0x000fe200078e00ff */
[----:B------:R-:W-:-:S02]  /*4970*/  IABS R41, R42 ;  /* 0x0000002a00297213 */ /* 0x000fc40000000000 */
[----:B------:R-:W-:Y:S01]  /*4980*/  ISETP.GT.U32.AND P2, PT, R3, R37, PT ;  /* 0x000000250300720c */ /* 0x000fe20003f44070 */
[--C-:B------:R-:W-:Y:S01]  /*4990*/  @!P1 IMAD.IADD R38, R38, 0x1, -R3.reuse ;  /* 0x0000000126269824 */ /* 0x100fe200078e0a03 */
[----:B------:R-:W-:Y:S01]  /*49a0*/  LOP3.LUT R165, R5, 0xbc, RZ, 0xfc, !PT ;  /* 0x000000bc05a57812 */ /* 0x000fe200078efcff */
[----:B------:R-:W-:Y:S01]  /*49b0*/  @!P6 IMAD.IADD R39, R39, 0x1, -R3 ;  /* 0x000000012727e824 */ /* 0x000fe200078e0a03 */
[----:B------:R-:W-:Y:S01]  /*49c0*/  LOP3.LUT R166, R5, 0xba, RZ, 0xfc, !PT ;  /* 0x000000ba05a67812 */ /* 0x000fe200078efcff */
[----:B------:R-:W-:Y:S01]  /*49d0*/  IMAD.HI.U32 R7, R2, R41, RZ ;  /* 0x0000002902077227 */ /* 0x000fe200078e00ff */
[C---:B------:R-:W-:Y:S02]  /*49e0*/  ISETP.GT.U32.AND P1, PT, R3.reuse, R38, PT ;  /* 0x000000260300720c */ /* 0x040fe40003f24070 */
[----:B------:R-:W-:Y:S01]  /*49f0*/  ISETP.GT.U32.AND P6, PT, R3, R39, PT ;  /* 0x000000270300720c */ /* 0x000fe20003fc4070 */
[----:B------:R-:W-:Y:S01]  /*4a00*/  @!P0 IMAD.MOV R36, RZ, RZ, -R36 ;  /* 0x000000ffff248224 */ /* 0x000fe200078e0a24 */
[----:B------:R-:W-:Y:S01]  /*4a10*/  ISETP.GE.AND P0, PT, R42, RZ, PT ;  /* 0x000000ff2a00720c */ /* 0x000fe20003f06270 */
[----:B------:R-:W-:Y:S01]  /*4a20*/  IMAD.HI.U32 R40, R2, R44, RZ ;  /* 0x0000002c02287227 */ /* 0x000fe200078e00ff */
[----:B------:R-:W-:-:S02]  /*4a30*/  IABS R163, R166 ;  /* 0x000000a600a37213 */ /* 0x000fc40000000000 */
[C---:B------:R-:W-:Y:S01]  /*4a40*/  LOP3.LUT R167, R5.reuse, 0xb8, RZ, 0xfc, !PT ;  /* 0x000000b805a77812 */ /* 0x040fe200078efcff */
[----:B------:R-:W-:Y:S01]  /*4a50*/  IMAD.MOV R42, RZ, RZ, -R7 ;  /* 0x000000ffff2a7224 */ /* 0x000fe200078e0a07 */
[C---:B------:R-:W-:Y:S01]  /*4a60*/  LOP3.LUT R168, R5.reuse, 0xb4, RZ, 0xfc, !PT ;  /* 0x000000b405a87812 */ /* 0x040fe200078efcff */
[----:B------:R-:W-:Y:S01]  /*4a70*/  IMAD.MOV R8, RZ, RZ, -R8 ;  /* 0x000000ffff087224 */ /* 0x000fe200078e0a08 */
[C---:B------:R-:W-:Y:S01]  /*4a80*/  LOP3.LUT R170, R5.reuse, 0xb2, RZ, 0xfc, !PT ;  /* 0x000000b205aa7812 */ /* 0x040fe200078efcff */
[----:B------:R-:W-:Y:S01]  /*4a90*/  IMAD.MOV R7, RZ, RZ, -R40 ;  /* 0x000000ffff077224 */ /* 0x000fe200078e0a28 */
[----:B------:R-:W-:Y:S01]  /*4aa0*/  LOP3.LUT R171, R5, 0xb0, RZ, 0xfc, !PT ;  /* 0x000000b005ab7812 */ /* 0x000fe200078efcff */
[----:B------:R-:W-:Y:S01]  /*4ab0*/  IMAD R40, R3, R42, R41 ;  /* 0x0000002a03287224 */ /* 0x000fe200078e0229 */
[----:B------:R-:W-:Y:S01]  /*4ac0*/  LOP3.LUT R172, R5, 0xaa, RZ, 0xfc, !PT ;  /* 0x000000aa05ac7812 */ /* 0x000fe200078efcff */
[----:B------:R-:W-:Y:S01]  /*4ad0*/  @!P2 IMAD.IADD R37, R37, 0x1, -R3 ;  /* 0x000000012525a824 */ /* 0x000fe200078e0a03 */
[----:B------:R-:W-:Y:S01]  /*4ae0*/  ISETP.GE.AND P2, PT, R45, RZ, PT ;  /* 0x000000ff2d00720c */ /* 0x000fe20003f46270 */
[C---:B------:R-:W-:Y:S01]  /*4af0*/  IMAD R41, R3.reuse, R8, R43 ;  /* 0x0000000803297224 */ /* 0x040fe200078e022b */
[----:B------:R-:W-:Y:S01]  /*4b00*/  IABS R45, R49 ;  /* 0x00000031002d7213 */ /* 0x000fe20000000000 */
[----:B------:R-:W-:Y:S01]  /*4b10*/  IMAD R42, R3, R7, R44 ;  /* 0x00000007032a7224 */ /* 0x000fe200078e022c */
[----:B------:R-:W-:Y:S01]  /*4b20*/  LOP3.LUT R7, R5, 0x1a6, RZ, 0xfc, !PT ;  /* 0x000001a605077812 */ /* 0x000fe200078efcff */
[----:B------:R-:W-:Y:S01]  /*4b30*/  @!P5 IMAD.MOV R37, RZ, RZ, -R37 ;  /* 0x000000ffff25d224 */ /* 0x000fe200078e0a25 */
[C---:B------:R-:W-:Y:S01]  /*4b40*/  ISETP.GT.U32.AND P5, PT, R3.reuse, R41, PT ;  /* 0x000000290300720c */ /* 0x040fe20003fa4070 */
[--C-:B------:R-:W-:Y:S01]  /*4b50*/  @!P1 IMAD.IADD R38, R38, 0x1, -R3.reuse ;  /* 0x0000000126269824 */ /* 0x100fe200078e0a03 */
[----:B------:R-:W-:Y:S01]  /*4b60*/  ISETP.GT.U32.AND P1, PT, R3, R40, PT ;  /* 0x000000280300720c */ /* 0x000fe20003f24070 */
[----:B------:R-:W-:Y:S01]  /*4b70*/  @!P6 IMAD.IADD R39, R39, 0x1, -R3 ;  /* 0x000000012727e824 */ /* 0x000fe200078e0a03 */
[----:B------:R-:W-:Y:S01]  /*4b80*/  ISETP.GT.U32.AND P6, PT, R3, R42, PT ;  /* 0x0000002a0300720c */ /* 0x000fe20003fc4070 */
[----:B------:R-:W-:Y:S01]  /*4b90*/  IMAD.HI.U32 R8, R2, R45, RZ ;  /* 0x0000002d02087227 */ /* 0x000fe200078e00ff */
[----:B------:R-:W-:-:S02]  /*4ba0*/  IABS R43, R7 ;  /* 0x00000007002b7213 */ /* 0x000fc40000000000 */
[C---:B------:R-:W-:Y:S01]  /*4bb0*/  LOP3.LUT R174, R5.reuse, 0xa8, RZ, 0xfc, !PT ;  /* 0x000000a805ae7812 */ /* 0x040fe200078efcff */
[----:B------:R-:W-:Y:S01]  /*4bc0*/  IMAD.MOV R8, RZ, RZ, -R8 ;  /* 0x000000ffff087224 */ /* 0x000fe200078e0a08 */
[----:B------:R-:W-:Y:S01]  /*4bd0*/  LOP3.LUT R177, R5, 0xa6, RZ, 0xfc, !PT ;  /* 0x000000a605b17812 */ /* 0x000fe200078efcff */
[----:B------:R-:W-:Y:S01]  /*4be0*/  @!P4 IMAD.MOV R38, RZ, RZ, -R38 ;  /* 0x000000ffff26c224 */ /* 0x000fe200078e0a26 */
[----:B------:R-:W-:Y:S01]  /*4bf0*/  ISETP.GE.AND P4, PT, R46, RZ, PT ;  /* 0x000000ff2e00720c */ /* 0x000fe20003f86270 */
[--C-:B------:R-:W-:Y:S01]  /*4c00*/  @!P5 IMAD.IADD R41, R41, 0x1, -R3.reuse ;  /* 0x000000012929d824 */ /* 0x100fe200078e0a03 */
[----:B------:R-:W-:Y:S01]  /*4c10*/  IABS R46, R50 ;  /* 0x00000032002e7213 */ /* 0x000fe20000000000 */
[--C-:B------:R-:W-:Y:S01]  /*4c20*/  @!P1 IMAD.IADD R40, R40, 0x1, -R3.reuse ;  /* 0x0000000128289824 */ /* 0x100fe200078e0a03 */
[----:B------:R-:W-:Y:S01]  /*4c30*/  ISETP.GE.AND P1, PT, R7, RZ, PT ;  /* 0x000000ff0700720c */ /* 0x000fe20003f26270 */
[----:B------:R-:W-:Y:S01]  /*4c40*/  @!P6 IMAD.IADD R42, R42, 0x1, -R3 ;  /* 0x000000012a2ae824 */ /* 0x000fe200078e0a03 */
[C---:B------:R-:W-:Y:S01]  /*4c50*/  ISETP.GT.U32.AND P6, PT, R3.reuse, R41, PT ;  /* 0x000000290300720c */ /* 0x040fe20003fc4070 */
[----:B------:R-:W-:Y:S01]  /*4c60*/  IMAD.HI.U32 R7, R2, R43, RZ ;  /* 0x0000002b02077227 */ /* 0x000fe200078e00ff */
[----:B------:R-:W-:-:S02]  /*4c70*/  ISETP.GT.U32.AND P5, PT, R3, R40, PT ;  /* 0x000000280300720c */ /* 0x000fc40003fa4070 */
[----:B------:R-:W-:Y:S01]  /*4c80*/  IABS R173, R177 ;  /* 0x000000b100ad7213 */ /* 0x000fe20000000000 */
[----:B------:R-:W-:Y:S01]  /*4c90*/  IMAD.MOV R44, RZ, RZ, -R7 ;  /* 0x000000ffff2c7224 */ /* 0x000fe200078e0a07 */
[----:B------:R-:W-:Y:S01]  /*4ca0*/  LOP3.LUT R178, R5, 0xa4, RZ, 0xfc, !PT ;  /* 0x000000a405b27812 */ /* 0x000fe200078efcff */
[----:B------:R-:W-:Y:S01]  /*4cb0*/  @!P3 IMAD.MOV R39, RZ, RZ, -R39 ;  /* 0x000000ffff27b224 */ /* 0x000fe200078e0a27 */
[C---:B------:R-:W-:Y:S01]  /*4cc0*/  ISETP.GT.U32.AND P3, PT, R3.reuse, R42, PT ;  /* 0x0000002a0300720c */ /* 0x040fe20003f64070 */
[----:B------:R-:W-:Y:S01]  /*4cd0*/  IMAD R43, R3, R44, R43 ;  /* 0x0000002c032b7224 */ /* 0x000fe200078e022b */
[----:B------:R-:W-:Y:S01]  /*4ce0*/  LOP3.LUT R179, R5, 0xa2, RZ, 0xfc, !PT ;  /* 0x000000a205b37812 */ /* 0x000fe200078efcff */
[----:B------:R-:W-:Y:S01]  /*4cf0*/  IMAD R44, R3, R8, R45 ;  /* 0x00000008032c7224 */ /* 0x000fe200078e022d */
[----:B------:R-:W-:Y:S01]  /*4d00*/  LOP3.LUT R180, R5, 0xa0, RZ, 0xfc, !PT ;  /* 0x000000a005b47812 */ /* 0x000fe200078efcff */
[----:B------:R-:W-:Y:S01]  /*4d10*/  @!P6 IMAD.IADD R41, R41, 0x1, -R3 ;  /* 0x000000012929e824 */ /* 0x000fe200078e0a03 */
[----:B------:R-:W-:Y:S01]  /*4d20*/  IABS R175, R179 ;  /* 0x000000b300af7213 */ /* 0x000fe20000000000 */
[----:B------:R-:W-:Y:S01]  /*4d30*/  IMAD.HI.U32 R7, R2, R46, RZ ;  /* 0x0000002e02077227 */ /* 0x000fe200078e00ff */
[----:B------:R-:W-:-:S02]  /*4d40*/  ISETP.GT.U32.AND P6, PT, R3, R44, PT ;  /* 0x0000002c0300720c */ /* 0x000fc40003fc4070 */
[----:B------:R-:W-:Y:S01]  /*4d50*/  IABS R176, R180 ;  /* 0x000000b400b07213 */ /* 0x000fe20000000000 */
[----:B------:R-:W-:Y:S01]  /*4d60*/  @!P5 IMAD.IADD R40, R40, 0x1, -R3 ;  /* 0x000000012828d824 */ /* 0x000fe200078e0a03 */
[----:B------:R-:W-:Y:S01]  /*4d70*/  ISETP.GT.U32.AND P5, PT, R3, R43, PT ;  /* 0x0000002b0300720c */ /* 0x000fe20003fa4070 */
[----:B------:R-:W-:Y:S01]  /*4d80*/  IMAD.MOV R45, RZ, RZ, -R7 ;  /* 0x000000ffff2d7224 */ /* 0x000fe200078e0a07 */
[C---:B------:R-:W-:Y:S01]  /*4d90*/  LOP3.LUT R181, R5.reuse, 0x9c, RZ, 0xfc, !PT ;  /* 0x0000009c05b57812 */ /* 0x040fe200078efcff */
[----:B------:R-:W-:Y:S01]  /*4da0*/  IMAD.HI.U32 R7, R2, R47, RZ ;  /* 0x0000002f02077227 */ /* 0x000fe200078e00ff */
[C---:B------:R-:W-:Y:S02]  /*4db0*/  LOP3.LUT R182, R5.reuse, 0x9a, RZ, 0xfc, !PT ;  /* 0x0000009a05b67812 */ /* 0x040fe400078efcff */
[C---:B------:R-:W-:Y:S01]  /*4dc0*/  LOP3.LUT R183, R5.reuse, 0x98, RZ, 0xfc, !PT ;  /* 0x0000009805b77812 */ /* 0x040fe200078efcff */
[----:B------:R-:W-:Y:S01]  /*4dd0*/  VIADD R8, R6, 0x19e ;  /* 0x0000019e06087836 */ /* 0x000fe20000000000 */
[C---:B------:R-:W-:Y:S01]  /*4de0*/  LOP3.LUT R184, R5.reuse, 0x96, RZ, 0xfc, !PT ;  /* 0x0000009605b87812 */ /* 0x040fe200078efcff */
[----:B------:R-:W-:Y:S01]  /*4df0*/  @!P6 IMAD.IADD R44, R44, 0x1, -R3 ;  /* 0x000000012c2ce824 */ /* 0x000fe200078e0a03 */
[----:B------:R-:W-:Y:S01]  /*4e00*/  LOP3.LUT R186, R5, 0x92, RZ, 0xfc, !PT ;  /* 0x0000009205ba7812 */ /* 0x000fe200078efcff */
[C---:B------:R-:W-:Y:S01]  /*4e10*/  IMAD R45, R3.reuse, R45, R46 ;  /* 0x0000002d032d7224 */ /* 0x040fe200078e022e */
[----:B------:R-:W-:Y:S01]  /*4e20*/  IABS R48, R8 ;  /* 0x0000000800307213 */ /* 0x000fe20000000000 */
[----:B------:R-:W-:Y:S01]  /*4e30*/  IMAD.MOV R46, RZ, RZ, -R7 ;  /* 0x000000ffff2e7224 */ /* 0x000fe200078e0a07 */
[C---:B------:R-:W-:Y:S01]  /*4e40*/  ISETP.GT.U32.AND P6, PT, R3.reuse, R44, PT ;  /* 0x0000002c0300720c */ /* 0x040fe20003fc4070 */
[----:B------:R-:W-:Y:S01]  /*4e50*/  @!P3 IMAD.IADD R42, R42, 0x1, -R3 ;  /* 0x000000012a2ab824 */ /* 0x000fe200078e0a03 */
[----:B------:R-:W-:Y:S01]  /*4e60*/  ISETP.GE.AND P3, PT, R8, RZ, PT ;  /* 0x000000ff0800720c */ /* 0x000fe20003f66270 */
[----:B------:R-:W-:Y:S01]  /*4e70*/  IMAD R46, R3, R46, R47 ;  /* 0x0000002e032e7224 */ /* 0x000fe200078e022f */
[----:B------:R-:W-:Y:S01]  /*4e80*/  LOP3.LUT R187, R5, 0x90, RZ, 0xfc, !PT ;  /* 0x0000009005bb7812 */ /* 0x000fe200078efcff */
[----:B------:R-:W-:Y:S01]  /*4e90*/  @!P2 IMAD.MOV R41, RZ, RZ, -R41 ;  /* 0x000000ffff29a224 */ /* 0x000fe200078e0a29 */
[----:B------:R-:W-:Y:S01]  /*4ea0*/  ISETP.GT.U32.AND P2, PT, R3, R45, PT ;  /* 0x0000002d0300720c */ /* 0x000fe20003f44070 */
[----:B------:R-:W-:Y:S01]  /*4eb0*/  IMAD.HI.U32 R8, R2, R48, RZ ;  /* 0x0000003002087227 */ /* 0x000fe200078e00ff */
[----:B------:R-:W-:-:S02]  /*4ec0*/  LOP3.LUT R188, R5, 0x8c, RZ, 0xfc, !PT ;  /* 0x0000008c05bc7812 */ /* 0x000fc400078efcff */
[----:B------:R-:W-:Y:S01]  /*4ed0*/  LOP3.LUT R190, R5, 0x8a, RZ, 0xfc, !PT ;  /* 0x0000008a05be7812 */ /* 0x000fe200078efcff */
[--C-:B------:R-:W-:Y:S01]  /*4ee0*/  @!P5 IMAD.IADD R43, R43, 0x1, -R3.reuse ;  /* 0x000000012b2bd824 */ /* 0x100fe200078e0a03 */
[----:B------:R-:W-:Y:S01]  /*4ef0*/  IABS R185, R188 ;  /* 0x000000bc00b97213 */ /* 0x000fe20000000000 */
[--C-:B------:R-:W-:Y:S01]  /*4f00*/  @!P6 IMAD.IADD R44, R44, 0x1, -R3.reuse ;  /* 0x000000012c2ce824 */ /* 0x100fe200078e0a03 */
[C---:B------:R-:W-:Y:S01]  /*4f10*/  ISETP.GT.U32.AND P6, PT, R3.reuse, R46, PT ;  /* 0x0000002e0300720c */ /* 0x040fe20003fc4070 */
[----:B------:R-:W-:Y:S01]  /*4f20*/  IMAD.MOV R8, RZ, RZ, -R8 ;  /* 0x000000ffff087224 */ /* 0x000fe200078e0a08 */
[----:B------:R-:W-:Y:S01]  /*4f30*/  ISETP.GT.U32.AND P5, PT, R3, R43, PT ;  /* 0x0000002b0300720c */ /* 0x000fe20003fa4070 */
[----:B------:R-:W-:Y:S01]  /*4f40*/  @!P0 IMAD.MOV R40, RZ, RZ, -R40 ;  /* 0x000000ffff288224 */ /* 0x000fe200078e0a28 */
[----:B------:R-:W-:Y:S01]  /*4f50*/  ISETP.GE.AND P0, PT, R49, RZ, PT ;  /* 0x000000ff3100720c */ /* 0x000fe20003f06270 */
[----:B------:R-:W-:Y:S01]  /*4f60*/  IMAD R47, R3, R8, R48 ;  /* 0x00000008032f7224 */ /* 0x000fe200078e0230 */
[----:B------:R-:W-:Y:S01]  /*4f70*/  LOP3.LUT R8, R5, 0x19c, RZ, 0xfc, !PT ;  /* 0x0000019c05087812 */ /* 0x000fe200078efcff */
[----:B------:R-:W-:Y:S01]  /*4f80*/  @!P2 IMAD.IADD R45, R45, 0x1, -R3 ;  /* 0x000000012d2da824 */ /* 0x000fe200078e0a03 */
[----:B------:R-:W-:Y:S01]  /*4f90*/  LOP3.LUT R191, R5, 0x88, RZ, 0xfc, !PT ;  /* 0x0000008805bf7812 */ /* 0x000fe200078efcff */
[----:B------:R-:W-:Y:S01]  /*4fa0*/  @!P4 IMAD.MOV R42, RZ, RZ, -R42 ;  /* 0x000000ffff2ac224 */ /* 0x000fe200078e0a2a */
[----:B------:R-:W-:-:S02]  /*4fb0*/  ISETP.GT.U32.AND P2, PT, R3, R47, PT ;  /* 0x0000002f0300720c */ /* 0x000fc40003f44070 */
[----:B------:R-:W-:Y:S01]  /*4fc0*/  ISETP.GE.AND P4, PT, R50, RZ, PT ;  /* 0x000000ff3200720c */ /* 0x000fe20003f86270 */
[--C-:B------:R-:W-:Y:S01]  /*4fd0*/  @!P6 IMAD.IADD R46, R46, 0x1, -R3.reuse ;  /* 0x000000012e2ee824 */ /* 0x100fe200078e0a03 */
[----:B------:R-:W-:Y:S01]  /*4fe0*/  IABS R48, R8 ;  /* 0x0000000800307213 */ /* 0x000fe20000000000 */
[----:B------:R-:W-:Y:S01]  /*4ff0*/  @!P5 IMAD.IADD R43, R43, 0x1, -R3 ;  /* 0x000000012b2bd824 */ /* 0x000fe200078e0a03 */
[----:B------:R-:W-:Y:S01]  /*5000*/  IABS R50, R52 ;  /* 0x0000003400327213 */ /* 0x000fe20000000000 */
[----:B------:R-:W-:Y:S01]  /*5010*/  @!P0 IMAD.MOV R44, RZ, RZ, -R44 ;  /* 0x000000ffff2c8224 */ /* 0x000fe200078e0a2c */
[----:B------:R-:W-:Y:S01]  /*5020*/  ISETP.GT.U32.AND P6, PT, R3, R46, PT ;  /* 0x0000002e0300720c */ /* 0x000fe20003fc4070 */
[----:B------:R-:W-:Y:S01]  /*5030*/  @!P1 IMAD.MOV R43, RZ, RZ, -R43 ;  /* 0x000000ffff2b9224 */ /* 0x000fe200078e0a2b */
[----:B------:R-:W-:Y:S01]  /*5040*/  ISETP.GE.AND P5, PT, R51, RZ, PT ;  /* 0x000000ff3300720c */ /* 0x000fe20003fa6270 */
[----:B------:R-:W-:Y:S01]  /*5050*/  IMAD.HI.U32 R7, R2, R48, RZ ;  /* 0x0000003002077227 */ /* 0x000fe200078e00ff */
[----:B------:R-:W-:-:S02]  /*5060*/  ISETP.GE.AND P0, PT, R8, RZ, PT ;  /* 0x000000ff0800720c */ /* 0x000fc40003f06270 */
[----:B------:R-:W-:Y:S01]  /*5070*/  ISETP.GT.U32.AND P1, PT, R3, R45, PT ;  /* 0x0000002d0300720c */ /* 0x000fe20003f24070 */
[----:B------:R-:W-:Y:S01]  /*5080*/  IMAD.HI.U32 R8, R2, R50, RZ ;  /* 0x0000003202087227 */ /* 0x000fe200078e00ff */
[----:B------:R-:W-:Y:S02]  /*5090*/  IABS R51, R53 ;  /* 0x0000003500337213 */ /* 0x000fe40000000000 */
[----:B------:R-:W-:Y:S01]  /*50a0*/  LOP3.LUT R192, R5, 0x86, RZ, 0xfc, !PT ;  /* 0x0000008605c07812 */ /* 0x000fe200078efcff */
[----:B------:R-:W-:Y:S01]  /*50b0*/  @!P2 IMAD.IADD R47, R47, 0x1, -R3 ;  /* 0x000000012f2fa824 */ /* 0x000fe200078e0a03 */
[C---:B------:R-:W-:Y:S01]  /*50c0*/  LOP3.LUT R193, R5.reuse, 0x84, RZ, 0xfc, !PT ;  /* 0x0000008405c17812 */ /* 0x040fe200078efcff */
[----:B------:R-:W-:Y:S01]  /*50d0*/  IMAD.MOV R49, RZ, RZ, -R7 ;  /* 0x000000ffff317224 */ /* 0x000fe200078e0a07 */
[----:B------:R-:W-:Y:S01]  /*50e0*/  LOP3.LUT R197, R5, 0x82, RZ, 0xfc, !PT ;  /* 0x0000008205c57812 */ /* 0x000fe200078efcff */
[----:B------:R-:W-:Y:S01]  /*50f0*/  IMAD.MOV R8, RZ, RZ, -R8 ;  /* 0x000000ffff087224 */ /* 0x000fe200078e0a08 */
[C---:B------:R-:W-:Y:S01]  /*5100*/  ISETP.GT.U32.AND P2, PT, R3.reuse, R47, PT ;  /* 0x0000002f0300720c */ /* 0x040fe20003f44070 */
[----:B------:R-:W-:Y:S01]  /*5110*/  IMAD R48, R3, R49, R48 ;  /* 0x0000003103307224 */ /* 0x000fe200078e0230 */
[----:B------:R-:W-:Y:S01]  /*5120*/  IABS R189, R193 ;  /* 0x000000c100bd7213 */ /* 0x000fe20000000000 */
[----:B------:R-:W-:Y:S01]  /*5130*/  @!P6 IMAD.IADD R46, R46, 0x1, -R3 ;  /* 0x000000012e2ee824 */ /* 0x000fe200078e0a03 */
[----:B------:R-:W-:Y:S01]  /*5140*/  LOP3.LUT R198, R5, 0x80, RZ, 0xfc, !PT ;  /* 0x0000008005c67812 */ /* 0x000fe200078efcff */
[C---:B------:R-:W-:Y:S01]  /*5150*/  IMAD R49, R3.reuse, R8, R50 ;  /* 0x0000000803317224 */ /* 0x040fe200078e0232 */
[----:B------:R-:W-:Y:S01]  /*5160*/  ISETP.GT.U32.AND P6, PT, R3, R48, PT ;  /* 0x000000300300720c */ /* 0x000fe20003fc4070 */
[----:B------:R-:W-:Y:S01]  /*5170*/  IMAD.HI.U32 R7, R2, R51, RZ ;  /* 0x0000003302077227 */ /* 0x000fe200078e00ff */
[----:B------:R-:W-:-:S02]  /*5180*/  LOP3.LUT R199, R5, 0x7c, RZ, 0xfc, !PT ;  /* 0x0000007c05c77812 */ /* 0x000fc400078efcff */
[----:B------:R-:W-:Y:S01]  /*5190*/  LOP3.LUT R201, R5, 0x78, RZ, 0xfc, !PT ;  /* 0x0000007805c97812 */ /* 0x000fe200078efcff */
[----:B------:R-:W-:Y:S01]  /*51a0*/  @!P5 IMAD.MOV R46, RZ, RZ, -R46 ;  /* 0x000000ffff2ed224 */ /* 0x000fe200078e0a2e */
[----:B------:R-:W-:Y:S01]  /*51b0*/  ISETP.GT.U32.AND P5, PT, R3, R49, PT ;  /* 0x000000310300720c */ /* 0x000fe20003fa4070 */
[----:B------:R-:W-:Y:S01]  /*51c0*/  @!P1 IMAD.IADD R45, R45, 0x1, -R3 ;  /* 0x000000012d2d9824 */ /* 0x000fe200078e0a03 */
[----:B------:R-:W-:Y:S01]  /*51d0*/  ISETP.GE.AND P1, PT, R52, RZ, PT ;  /* 0x000000ff3400720c */ /* 0x000fe20003f26270 */
[----:B------:R-:W-:Y:S01]  /*51e0*/  IMAD.MOV R52, RZ, RZ, -R7 ;  /* 0x000000ffff347224 */ /* 0x000fe200078e0a07 */
[----:B------:R-:W-:Y:S01]  /*51f0*/  LOP3.LUT R7, R5, 0x196, RZ, 0xfc, !PT ;  /* 0x0000019605077812 */ /* 0x000fe200078efcff */
[----:B------:R-:W-:Y:S01]  /*5200*/  @!P2 IMAD.IADD R47, R47, 0x1, -R3 ;  /* 0x000000012f2fa824 */ /* 0x000fe200078e0a03 */
[----:B------:R-:W-:Y:S01]  /*5210*/  LOP3.LUT R200, R5, 0x7a, RZ, 0xfc, !PT ;  /* 0x0000007a05c87812 */ /* 0x000fe200078efcff */
[----:B------:R-:W-:Y:S01]  /*5220*/  IMAD R50, R3, R52, R51 ;  /* 0x0000003403327224 */ /* 0x000fe200078e0233 */
[----:B------:R-:W-:Y:S01]  /*5230*/  IABS R51, R7 ;  /* 0x0000000700337213 */ /* 0x000fe20000000000 */
[----:B------:R-:W-:Y:S01]  /*5240*/  @!P3 IMAD.MOV R47, RZ, RZ, -R47 ;  /* 0x000000ffff2fb224 */ /* 0x000fe200078e0a2f */
[----:B------:R-:W-:Y:S01]  /*5250*/  ISETP.GE.AND P2, PT, R7, RZ, PT ;  /* 0x000000ff0700720c */ /* 0x000fe20003f46270 */
[----:B------:R-:W-:Y:S01]  /*5260*/  @!P4 IMAD.MOV R45, RZ, RZ, -R45 ;  /* 0x000000ffff2dc224 */ /* 0x000fe200078e0a2d */
[----:B------:R-:W-:Y:S01]  /*5270*/  ISETP.GT.U32.AND P3, PT, R3, R50, PT ;  /* 0x000000320300720c */ /* 0x000fe20003f64070 */
[----:B------:R-:W-:Y:S01]  /*5280*/  @!P5 IMAD.IADD R49, R49, 0x1, -R3 ;  /* 0x000000013131d824 */ /* 0x000fe200078e0a03 */
[----:B------:R-:W-:Y:S01]  /*5290*/  ISETP.GE.AND P4, PT, R53, RZ, PT ;  /* 0x000000ff3500720c */ /* 0x000fe20003f86270 */
[----:B------:R-:W-:Y:S01]  /*52a0*/  IMAD.HI.U32 R7, R2, R51, RZ ;  /* 0x0000003302077227 */ /* 0x000fe200078e00ff */
[----:B------:R-:W-:-:S02]  /*52b0*/  IABS R53, R55 ;  /* 0x0000003700357213 */ /* 0x000fc40000000000 */
[C---:B------:R-:W-:Y:S01]  /*52c0*/  ISETP.GT.U32.AND P5, PT, R3.reuse, R49, PT ;  /* 0x000000310300720c */ /* 0x040fe20003fa4070 */
[----:B------:R-:W-:Y:S01]  /*52d0*/  IMAD.MOV R52, RZ, RZ, -R7 ;  /* 0x000000ffff347224 */ /* 0x000fe200078e0a07 */
[----:B------:R-:W-:Y:S01]  /*52e0*/  IABS R194, R199 ;  /* 0x000000c700c27213 */ /* 0x000fe20000000000 */
[----:B------:R-:W-:Y:S01]  /*52f0*/  @!P6 IMAD.IADD R48, R48, 0x1, -R3 ;  /* 0x000000013030e824 */ /* 0x000fe200078e0a03 */
[----:B------:R-:W-:Y:S01]  /*5300*/  IABS R196, R201 ;  /* 0x000000c900c47213 */ /* 0x000fe20000000000 */
[C---:B------:R-:W-:Y:S01]  /*5310*/  IMAD R51, R3.reuse, R52, R51 ;  /* 0x0000003403337224 */ /* 0x040fe200078e0233 */
[----:B------:R-:W-:Y:S01]  /*5320*/  IABS R195, R200 ;  /* 0x000000c800c37213 */ /* 0x000fe20000000000 */
[----:B------:R-:W-:Y:S01]  /*5330*/  @!P3 IMAD.IADD R50, R50, 0x1, -R3 ;  /* 0x000000013232b824 */ /* 0x000fe200078e0a03 */
[----:B------:R-:W-:Y:S01]  /*5340*/  ISETP.GT.U32.AND P6, PT, R3, R48, PT ;  /* 0x000000300300720c */ /* 0x000fe20003fc4070 */
[----:B------:R-:W-:Y:S01]  /*5350*/  IMAD.HI.U32 R8, R2, R53, RZ ;  /* 0x0000003502087227 */ /* 0x000fe200078e00ff */
[----:B------:R-:W-:-:S02]  /*5360*/  LOP3.LUT R202, R5, 0x74, RZ, 0xfc, !PT ;  /* 0x0000007405ca7812 */ /* 0x000fc400078efcff */
[----:B------:R-:W-:Y:S01]  /*5370*/  ISETP.GT.U32.AND P3, PT, R3, R50, PT ;  /* 0x000000320300720c */ /* 0x000fe20003f64070 */
[----:B------:R-:W-:Y:S01]  /*5380*/  IMAD.HI.U32 R7, R2, R54, RZ ;  /* 0x0000003602077227 */ /* 0x000fe200078e00ff */
[C---:B------:R-:W-:Y:S02]  /*5390*/  LOP3.LUT R203, R5.reuse, 0x72, RZ, 0xfc, !PT ;  /* 0x0000007205cb7812 */ /* 0x040fe400078efcff */
[----:B------:R-:W-:Y:S01]  /*53a0*/  LOP3.LUT R204, R5, 0x70, RZ, 0xfc, !PT ;  /* 0x0000007005cc7812 */ /* 0x000fe200078efcff */
[----:B------:R-:W-:Y:S01]  /*53b0*/  @!P5 IMAD.IADD R49, R49, 0x1, -R3 ;  /* 0x000000013131d824 */ /* 0x000fe200078e0a03 */
[----:B------:R-:W-:Y:S01]  /*53c0*/  ISETP.GT.U32.AND P5, PT, R3, R51, PT ;  /* 0x000000330300720c */ /* 0x000fe20003fa4070 */
[----:B------:R-:W-:Y:S01]  /*53d0*/  IMAD.MOV R8, RZ, RZ, -R8 ;  /* 0x000000ffff087224 */ /* 0x000fe200078e0a08 */
[C---:B------:R-:W-:Y:S01]  /*53e0*/  LOP3.LUT R212, R5.reuse, 0x68, RZ, 0xfc, !PT ;  /* 0x0000006805d47812 */ /* 0x040fe200078efcff */
[----:B------:R-:W-:Y:S01]  /*53f0*/  IMAD.MOV R7, RZ, RZ, -R7 ;  /* 0x000000ffff077224 */ /* 0x000fe200078e0a07 */
[----:B------:R-:W-:Y:S01]  /*5400*/  LOP3.LUT R211, R5, 0x66, RZ, 0xfc, !PT ;  /* 0x0000006605d37812 */ /* 0x000fe200078efcff */
[C---:B------:R-:W-:Y:S01]  /*5410*/  IMAD R52, R3.reuse, R8, R53 ;  /* 0x0000000803347224 */ /* 0x040fe200078e0235 */
[----:B------:R-:W-:Y:S01]  /*5420*/  IABS R205, R212 ;  /* 0x000000d400cd7213 */ /* 0x000fe20000000000 */
[----:B------:R-:W-:Y:S01]  /*5430*/  IMAD R53, R3, R7, R54 ;  /* 0x0000000703357224 */ /* 0x000fe200078e0236 */
[----:B------:R-:W-:Y:S01]  /*5440*/  IABS R207, R211 ;  /* 0x000000d300cf7213 */ /* 0x000fe20000000000 */
[----:B------:R-:W-:Y:S01]  /*5450*/  @!P3 IMAD.IADD R50, R50, 0x1, -R3 ;  /* 0x000000013232b824 */ /* 0x000fe200078e0a03 */
[----:B------:R-:W-:Y:S01]  /*5460*/  LOP3.LUT R213, R5, 0x62, RZ, 0xfc, !PT ;  /* 0x0000006205d57812 */ /* 0x000fe200078efcff */
[----:B------:R-:W-:Y:S01]  /*5470*/  IMAD.HI.U32 R8, R2, R56, RZ ;  /* 0x0000003802087227 */ /* 0x000fe200078e00ff */
[----:B------:R-:W-:-:S02]  /*5480*/  ISETP.GT.U32.AND P3, PT, R3, R53, PT ;  /* 0x000000350300720c */ /* 0x000fc40003f64070 */
[----:B------:R-:W-:Y:S01]  /*5490*/  LOP3.LUT R210, R5, 0x64, RZ, 0xfc, !PT ;  /* 0x0000006405d27812 */ /* 0x000fe200078efcff */
[--C-:B------:R-:W-:Y:S01]  /*54a0*/  @!P5 IMAD.IADD R51, R51, 0x1, -R3.reuse ;  /* 0x000000013333d824 */ /* 0x100fe200078e0a03 */
[----:B------:R-:W-:Y:S01]  /*54b0*/  LOP3.LUT R214, R5, 0x60, RZ, 0xfc, !PT ;  /* 0x0000006005d67812 */ /* 0x000fe200078efcff */
[--C-:B------:R-:W-:Y:S01]  /*54c0*/  @!P6 IMAD.IADD R48, R48, 0x1, -R3.reuse ;  /* 0x000000013030e824 */ /* 0x100fe200078e0a03 */
[----:B------:R-:W-:Y:S01]  /*54d0*/  ISETP.GE.AND P6, PT, R55, RZ, PT ;  /* 0x000000ff3700720c */ /* 0x000fe20003fc6270 */
[----:B------:R-:W-:Y:S01]  /*54e0*/  VIADD R55, R6, 0x18e ;  /* 0x0000018e06377836 */ /* 0x000fe20000000000 */
[----:B------:R-:W-:Y:S01]  /*54f0*/  ISETP.GT.U32.AND P5, PT, R3, R51, PT ;  /* 0x000000330300720c */ /* 0x000fe20003fa4070 */
[----:B------:R-:W-:Y:S01]  /*5500*/  IMAD.MOV R8, RZ, RZ, -R8 ;  /* 0x000000ffff087224 */ /* 0x000fe200078e0a08 */
[----:B------:R-:W-:Y:S01]  /*5510*/  IABS R208, R210 ;  /* 0x000000d200d07213 */ /* 0x000fe20000000000 */
[----:B------:R-:W-:Y:S01]  /*5520*/  @!P4 IMAD.MOV R50, RZ, RZ, -R50 ;  /* 0x000000ffff32c224 */ /* 0x000fe200078e0a32 */
[----:B------:R-:W-:Y:S01]  /*5530*/  LOP3.LUT R215, R5, 0x5a, RZ, 0xfc, !PT ;  /* 0x0000005a05d77812 */ /* 0x000fe200078efcff */
[----:B------:R-:W-:Y:S01]  /*5540*/  IMAD R54, R3, R8, R56 ;  /* 0x0000000803367224 */ /* 0x000fe200078e0238 */
[----:B------:R-:W-:Y:S01]  /*5550*/  IABS R56, R55 ;  /* 0x0000003700387213 */ /* 0x000fe20000000000 */
[----:B------:R-:W-:Y:S01]  /*5560*/  @!P3 IMAD.IADD R53, R53, 0x1, -R3 ;  /* 0x000000013535b824 */ /* 0x000fe200078e0a03 */
[----:B------:R-:W-:Y:S01]  /*5570*/  LOP3.LUT R217, R5, 0x52, RZ, 0xfc, !PT ;  /* 0x0000005205d97812 */ /* 0x000fe200078efcff */
[----:B------:R-:W-:Y:S01]  /*5580*/  @!P1 IMAD.MOV R49, RZ, RZ, -R49 ;  /* 0x000000ffff319224 */ /* 0x000fe200078e0a31 */
[----:B------:R-:W-:Y:S01]  /*5590*/  ISETP.GT.U32.AND P4, PT, R3, R54, PT ;  /* 0x000000360300720c */ /* 0x000fe20003f84070 */
[----:B------:R-:W-:Y:S01]  /*55a0*/  IMAD.HI.U32 R7, R2, R56, RZ ;  /* 0x0000003802077227 */ /* 0x000fe200078e00ff */
[----:B------:R-:W-:-:S02]  /*55b0*/  ISETP.GE.AND P1, PT, R55, RZ, PT ;  /* 0x000000ff3700720c */ /* 0x000fc40003f26270 */
[----:B------:R-:W-:Y:S01]  /*55c0*/  ISETP.GT.U32.AND P3, PT, R3, R53, PT ;  /* 0x000000350300720c */ /* 0x000fe20003f64070 */
[C---:B------:R-:W-:Y:S01]  /*55d0*/  IMAD.HI.U32 R55, R2.reuse, R58, RZ ;  /* 0x0000003a02377227 */ /* 0x040fe200078e00ff */
[C---:B------:R-:W-:Y:S02]  /*55e0*/  LOP3.LUT R218, R5.reuse, 0x50, RZ, 0xfc, !PT ;  /* 0x0000005005da7812 */ /* 0x040fe400078efcff */
[C---:B------:R-:W-:Y:S01]  /*55f0*/  LOP3.LUT R220, R5.reuse, 0x4c, RZ, 0xfc, !PT ;  /* 0x0000004c05dc7812 */ /* 0x040fe200078efcff */
[----:B------:R-:W-:Y:S01]  /*5600*/  IMAD.HI.U32 R8, R2, R57, RZ ;  /* 0x0000003902087227 */ /* 0x000fe200078e00ff */
[C---:B------:R-:W-:Y:S02]  /*5610*/  LOP3.LUT R221, R5.reuse, 0x4a, RZ, 0xfc, !PT ;  /* 0x0000004a05dd7812 */ /* 0x040fe400078efcff */
[C---:B------:R-:W-:Y:S01]  /*5620*/  LOP3.LUT R222, R5.reuse, 0x48, RZ, 0xfc, !PT ;  /* 0x0000004805de7812 */ /* 0x040fe200078efcff */
[----:B------:R-:W-:Y:S01]  /*5630*/  IMAD.MOV R7, RZ, RZ, -R7 ;  /* 0x000000ffff077224 */ /* 0x000fe200078e0a07 */
[----:B------:R-:W-:Y:S01]  /*5640*/  LOP3.LUT R223, R5, 0x46, RZ, 0xfc, !PT ;  /* 0x0000004605df7812 */ /* 0x000fe200078efcff */
[----:B------:R-:W-:Y:S01]  /*5650*/  @!P5 IMAD.IADD R51, R51, 0x1, -R3 ;  /* 0x000000013333d824 */ /* 0x000fe200078e0a03 */
[----:B------:R-:W-:Y:S01]  /*5660*/  ISETP.GE.AND P5, PT, R59, RZ, PT ;  /* 0x000000ff3b00720c */ /* 0x000fe20003fa6270 */
[----:B------:R-:W-:Y:S01]  /*5670*/  IMAD.MOV R59, RZ, RZ, -R55 ;  /* 0x000000ffff3b7224 */ /* 0x000fe200078e0a37 */
[----:B------:R-:W-:Y:S01]  /*5680*/  IABS R219, R222 ;  /* 0x000000de00db7213 */ /* 0x000fe20000000000 */
[----:B------:R-:W-:Y:S01]  /*5690*/  IMAD.MOV R8, RZ, RZ, -R8 ;  /* 0x000000ffff087224 */ /* 0x000fe200078e0a08 */
[----:B------:R-:W-:Y:S01]  /*56a0*/  LOP3.LUT R235, R5, 0x3a, RZ, 0xfc, !PT ;  /* 0x0000003a05eb7812 */ /* 0x000fe200078efcff */
[----:B------:R-:W-:Y:S01]  /*56b0*/  IMAD R55, R3, R7, R56 ;  /* 0x0000000703377224 */ /* 0x000fe200078e0238 */
[----:B------:R-:W-:Y:S01]  /*56c0*/  LOP3.LUT R7, R5, 0x188, RZ, 0xfc, !PT ;  /* 0x0000018805077812 */ /* 0x000fe200078efcff */
[C---:B------:R-:W-:Y:S01]  /*56d0*/  IMAD R56, R3.reuse, R8, R57 ;  /* 0x0000000803387224 */ /* 0x040fe200078e0239 */
[----:B------:R-:W-:Y:S01]  /*56e0*/  IABS R229, R235 ;  /* 0x000000eb00e57213 */ /* 0x000fe20000000000 */
[--C-:B------:R-:W-:Y:S01]  /*56f0*/  @!P4 IMAD.IADD R54, R54, 0x1, -R3.reuse ;  /* 0x000000013636c824 */ /* 0x100fe200078e0a03 */
[----:B------:R-:W-:Y:S01]  /*5700*/  ISETP.GT.U32.AND P4, PT, R3, R55, PT ;  /* 0x000000370300720c */ /* 0x000fe20003f84070 */
[----:B------:R-:W-:Y:S01]  /*5710*/  @!P3 IMAD.IADD R53, R53, 0x1, -R3 ;  /* 0x000000013535b824 */ /* 0x000fe200078e0a03 */
[C---:B------:R-:W-:Y:S01]  /*5720*/  ISETP.GT.U32.AND P3, PT, R3.reuse, R56, PT ;  /* 0x000000380300720c */ /* 0x040fe20003f64070 */
[----:B------:R-:W-:Y:S01]  /*5730*/  @!P0 IMAD.MOV R48, RZ, RZ, -R48 ;  /* 0x000000ffff308224 */ /* 0x000fe200078e0a30 */
[C---:B------:R-:W-:Y:S01]  /*5740*/  ISETP.GT.U32.AND P0, PT, R3.reuse, R52, PT ;  /* 0x000000340300720c */ /* 0x040fe20003f04070 */
[C---:B------:R-:W-:Y:S01]  /*5750*/  IMAD R57, R3.reuse, R59, R58 ;  /* 0x0000003b03397224 */ /* 0x040fe200078e023a */
[----:B------:R-:W-:Y:S01]  /*5760*/  IABS R58, R7 ;  /* 0x00000007003a7213 */ /* 0x000fe20000000000 */
[----:B------:R-:W-:Y:S01]  /*5770*/  @!P5 IMAD.MOV R53, RZ, RZ, -R53 ;  /* 0x000000ffff35d224 */ /* 0x000fe200078e0a35 */
[----:B------:R-:W-:Y:S01]  /*5780*/  IABS R59, R63 ;  /* 0x0000003f003b7213 */ /* 0x000fe20000000000 */
[----:B------:R-:W-:Y:S01]  /*5790*/  @!P2 IMAD.MOV R51, RZ, RZ, -R51 ;  /* 0x000000ffff33a224 */ /* 0x000fe200078e0a33 */
[----:B------:R-:W-:-:S02]  /*57a0*/  ISETP.GT.U32.AND P5, PT, R3, R57, PT ;  /* 0x000000390300720c */ /* 0x000fc40003fa4070 */
[----:B------:R-:W-:Y:S01]  /*57b0*/  ISETP.GT.U32.AND P2, PT, R3, R54, PT ;  /* 0x000000360300720c */ /* 0x000fe20003f44070 */
[--C-:B------:R-:W-:Y:S01]  /*57c0*/  @!P4 IMAD.IADD R55, R55, 0x1, -R3.reuse ;  /* 0x000000013737c824 */ /* 0x100fe200078e0a03 */
[----:B------:R-:W-:Y:S01]  /*57d0*/  ISETP.GE.AND P4, PT, R7, RZ, PT ;  /* 0x000000ff0700720c */ /* 0x000fe20003f86270 */
[--C-:B------:R-:W-:Y:S01]  /*57e0*/  @!P3 IMAD.IADD R56, R56, 0x1, -R3.reuse ;  /* 0x000000013838b824 */ /* 0x100fe200078e0a03 */
[----:B------:R-:W-:Y:S01]  /*57f0*/  LOP3.LUT R236, R5, 0x38, RZ, 0xfc, !PT ;  /* 0x0000003805ec7812 */ /* 0x000fe200078efcff */
[----:B------:R-:W-:Y:S01]  /*5800*/  IMAD.HI.U32 R7, R2, R58, RZ ;  /* 0x0000003a02077227 */ /* 0x000fe200078e00ff */
[----:B------:R-:W-:Y:S02]  /*5810*/  ISETP.GT.U32.AND P3, PT, R3, R55, PT ;  /* 0x000000370300720c */ /* 0x000fe40003f64070 */
[----:B------:R-:W-:Y:S01]  /*5820*/  IABS R228, R236 ;  /* 0x000000ec00e47213 */ /* 0x000fe20000000000 */
[----:B------:R-:W-:Y:S01]  /*5830*/  @!P0 IMAD.IADD R52, R52, 0x1, -R3 ;  /* 0x0000000134348824 */ /* 0x000fe200078e0a03 */
[C---:B------:R-:W-:Y:S01]  /*5840*/  LOP3.LUT R233, R5.reuse, 0x34, RZ, 0xfc, !PT ;  /* 0x0000003405e97812 */ /* 0x040fe200078efcff */
[----:B------:R-:W-:Y:S01]  /*5850*/  IMAD.MOV R8, RZ, RZ, -R7 ;  /* 0x000000ffff087224 */ /* 0x000fe200078e0a07 */
[----:B------:R-:W-:Y:S01]  /*5860*/  LOP3.LUT R234, R5, 0x32, RZ, 0xfc, !PT ;  /* 0x0000003205ea7812 */ /* 0x000fe200078efcff */
[----:B------:R-:W-:Y:S01]  /*5870*/  @!P5 IMAD.IADD R57, R57, 0x1, -R3 ;  /* 0x000000013939d824 */ /* 0x000fe200078e0a03 */
[C---:B------:R-:W-:Y:S01]  /*5880*/  ISETP.GT.U32.AND P0, PT, R3.reuse, R52, PT ;  /* 0x000000340300720c */ /* 0x040fe20003f04070 */
[C---:B------:R-:W-:Y:S01]  /*5890*/  IMAD R58, R3.reuse, R8, R58 ;  /* 0x00000008033a7224 */ /* 0x040fe200078e023a */
[----:B------:R-:W-:Y:S01]  /*58a0*/  ISETP.GT.U32.AND P5, PT, R3, R56, PT ;  /* 0x000000380300720c */ /* 0x000fe20003fa4070 */
[----:B------:R-:W-:Y:S01]  /*58b0*/  IMAD.HI.U32 R7, R2, R59, RZ ;  /* 0x0000003b02077227 */ /* 0x000fe200078e00ff */
[----:B------:R-:W-:-:S02]  /*58c0*/  IABS R230, R233 ;  /* 0x000000e900e67213 */ /* 0x000fc40000000000 */
[----:B------:R-:W-:Y:S01]  /*58d0*/  IABS R231, R234 ;  /* 0x000000ea00e77213 */ /* 0x000fe20000000000 */
[----:B------:R-:W-:Y:S01]  /*58e0*/  @!P3 IMAD.IADD R55, R55, 0x1, -R3 ;  /* 0x000000013737b824 */ /* 0x000fe200078e0a03 */
[----:B------:R-:W-:Y:S01]  /*58f0*/  ISETP.GT.U32.AND P3, PT, R3, R58, PT ;  /* 0x0000003a0300720c */ /* 0x000fe20003f64070 */
[----:B------:R-:W-:Y:S01]  /*5900*/  IMAD.MOV R8, RZ, RZ, -R7 ;  /* 0x000000ffff087224 */ /* 0x000fe200078e0a07 */
[----:B------:R-:W-:Y:S01]  /*5910*/  LOP3.LUT R252, R5, 0x24, RZ, 0xfc, !PT ;  /* 0x0000002405fc7812 */ /* 0x000fe200078efcff */
[--C-:B------:R-:W-:Y:S01]  /*5920*/  @!P2 IMAD.IADD R54, R54, 0x1, -R3.reuse ;  /* 0x000000013636a824 */ /* 0x100fe200078e0a03 */
[----:B------:R-:W-:Y:S01]  /*5930*/  ISETP.GE.AND P2, PT, R62, RZ, PT ;  /* 0x000000ff3e00720c */ /* 0x000fe20003f46270 */
[----:B------:R-:W-:Y:S01]  /*5940*/  @!P0 IMAD.IADD R52, R52, 0x1, -R3 ;  /* 0x0000000134348824 */ /* 0x000fe200078e0a03 */
[----:B------:R-:W-:Y:S01]  /*5950*/  ISETP.GE.AND P0, PT, R60, RZ, PT ;  /* 0x000000ff3c00720c */ /* 0x000fe20003f06270 */
[----:B------:R-:W-:Y:S01]  /*5960*/  IMAD R59, R3, R8, R59 ;  /* 0x00000008033b7224 */ /* 0x000fe200078e023b */
[----:B------:R-:W-:Y:S01]  /*5970*/  IABS R60, R64 ;  /* 0x00000040003c7213 */ /* 0x000fe20000000000 */
[----:B------:R-:W-:Y:S01]  /*5980*/  @!P6 IMAD.MOV R52, RZ, RZ, -R52 ;  /* 0x000000ffff34e224 */ /* 0x000fe200078e0a34 */
[----:B------:R-:W-:Y:S01]  /*5990*/  ISETP.GE.AND P6, PT, R61, RZ, PT ;  /* 0x000000ff3d00720c */ /* 0x000fe20003fc6270 */
[--C-:B------:R-:W-:Y:S01]  /*59a0*/  @!P5 IMAD.IADD R56, R56, 0x1, -R3.reuse ;  /* 0x000000013838d824 */ /* 0x100fe200078e0a03 */
[----:B------:R-:W-:Y:S01]  /*59b0*/  IABS R61, R65 ;  /* 0x00000041003d7213 */ /* 0x000fe20000000000 */
[----:B------:R-:W-:Y:S01]  /*59c0*/  @!P3 IMAD.IADD R58, R58, 0x1, -R3 ;  /* 0x000000013a3ab824 */ /* 0x000fe200078e0a03 */
[----:B------:R-:W-:Y:S01]  /*59d0*/  ISETP.GT.U32.AND P5, PT, R3, R59, PT ;  /* 0x0000003b0300720c */ /* 0x000fe20003fa4070 */
[----:B------:R-:W-:Y:S01]  /*59e0*/  IMAD.HI.U32 R7, R2, R60, RZ ;  /* 0x0000003c02077227 */ /* 0x000fe200078e00ff */
[----:B------:R-:W-:-:S02]  /*59f0*/  IABS R62, R66 ;  /* 0x00000042003e7213 */ /* 0x000fc40000000000 */
[----:B------:R-:W-:Y:S01]  /*5a00*/  ISETP.GE.AND P3, PT, R64, RZ, PT ;  /* 0x000000ff4000720c */ /* 0x000fe20003f66270 */
[----:B------:R-:W-:Y:S01]  /*5a10*/  @!P1 IMAD.MOV R55, RZ, RZ, -R55 ;  /* 0x000000ffff379224 */ /* 0x000fe200078e0a37 */
[----:B------:R-:W-:Y:S01]  /*5a20*/  ISETP.GT.U32.AND P1, PT, R3, R58, PT ;  /* 0x0000003a0300720c */ /* 0x000fe20003f24070 */
[C---:B------:R-:W-:Y:S01]  /*5a30*/  IMAD.HI.U32 R8, R2.reuse, R61, RZ ;  /* 0x0000003d02087227 */ /* 0x040fe200078e00ff */
[----:B------:R-:W-:Y:S02]  /*5a40*/  IABS R64, R67 ;  /* 0x0000004300407213 */ /* 0x000fe40000000000 */
[C---:B------:R-:W-:Y:S01]  /*5a50*/  LOP3.LUT R251, R5.reuse, 0x20, RZ, 0xfc, !PT ;  /* 0x0000002005fb7812 */ /* 0x040fe200078efcff */
[----:B------:R-:W-:Y:S01]  /*5a60*/  IMAD.MOV R7, RZ, RZ, -R7 ;  /* 0x000000ffff077224 */ /* 0x000fe200078e0a07 */
[C---:B------:R-:W-:Y:S01]  /*5a70*/  LOP3.LUT R0, R5.reuse, 0x1c, RZ, 0xfc, !PT ;  /* 0x0000001c05007812 */ /* 0x040fe200078efcff */
[----:B------:R-:W-:Y:S01]  /*5a80*/  IMAD.MOV R8, RZ, RZ, -R8 ;  /* 0x000000ffff087224 */ /* 0x000fe200078e0a08 */
[----:B------:R-:W-:Y:S01]  /*5a90*/  LOP3.LUT R4, R5, 0x1a, RZ, 0xfc, !PT ;  /* 0x0000001a05047812 */ /* 0x000fe200078efcff */
[----:B------:R-:W-:Y:S01]  /*5aa0*/  IMAD R60, R3, R7, R60 ;  /* 0x00000007033c7224 */ /* 0x000fe200078e023c */
[----:B------:R-:W-:Y:S01]  /*5ab0*/  IABS R242, R0 ;  /* 0x0000000000f27213 */ /* 0x000fe20000000000 */
[----:B------:R-:W-:Y:S01]  /*5ac0*/  IMAD.HI.U32 R7, R2, R62, RZ ;  /* 0x0000003e02077227 */ /* 0x000fe200078e00ff */
[----:B-1----:R-:W-:-:S02]  /*5ad0*/  LOP3.LUT R16, R5, 0x16, RZ, 0xfc, !PT ;  /* 0x0000001605107812 */ /* 0x002fc400078efcff */
[----:B------:R-:W-:Y:S01]  /*5ae0*/  LOP3.LUT R125, R5, 0x18, RZ, 0xfc, !PT ;  /* 0x00000018057d7812 */ /* 0x000fe200078efcff */
[----:B------:R-:W-:Y:S01]  /*5af0*/  @!P0 IMAD.MOV R54, RZ, RZ, -R54 ;  /* 0x000000ffff368224 */ /* 0x000fe200078e0a36 */
[----:B------:R-:W-:Y:S01]  /*5b00*/  ISETP.GT.U32.AND P0, PT, R3, R57, PT ;  /* 0x000000390300720c */ /* 0x000fe20003f04070 */
[----:B------:R-:W-:Y:S01]  /*5b10*/  @!P5 IMAD.IADD R59, R59, 0x1, -R3 ;  /* 0x000000013b3bd824 */ /* 0x000fe200078e0a03 */
[----:B------:R-:W-:Y:S01]  /*5b20*/  LOP3.LUT R14, R5, 0x14, RZ, 0xfc, !PT ;  /* 0x00000014050e7812 */ /* 0x000fe200078efcff */
[----:B------:R-:W-:Y:S01]  /*5b30*/  IMAD R61, R3, R8, R61 ;  /* 0x00000008033d7224 */ /* 0x000fe200078e023d */
[----:B------:R-:W-:Y:S01]  /*5b40*/  LOP3.LUT R13, R5, 0x12, RZ, 0xfc, !PT ;  /* 0x00000012050d7812 */ /* 0x000fe200078efcff */
[----:B------:R-:W-:Y:S01]  /*5b50*/  IMAD.MOV R8, RZ, RZ, -R7 ;  /* 0x000000ffff087224 */ /* 0x000fe200078e0a07 */
[C---:B------:R-:W-:Y:S01]  /*5b60*/  ISETP.GT.U32.AND P5, PT, R3.reuse, R59, PT ;  /* 0x0000003b0300720c */ /* 0x040fe20003fa4070 */
[--C-:B------:R-:W-:Y:S01]  /*5b70*/  @!P1 IMAD.IADD R58, R58, 0x1, -R3.reuse ;  /* 0x000000013a3a9824 */ /* 0x100fe200078e0a03 */
[C---:B------:R-:W-:Y:S01]  /*5b80*/  ISETP.GT.U32.AND P1, PT, R3.reuse, R61, PT ;  /* 0x0000003d0300720c */ /* 0x040fe20003f24070 */
[----:B------:R-:W-:Y:S01]  /*5b90*/  IMAD R62, R3, R8, R62 ;  /* 0x00000008033e7224 */ /* 0x000fe200078e023e */
[C---:B------:R-:W-:Y:S01]  /*5ba0*/  LOP3.LUT R11, R5.reuse, 0x10, RZ, 0xfc, !PT ;  /* 0x00000010050b7812 */ /* 0x040fe200078efcff */
[----:B------:R-:W-:Y:S01]  /*5bb0*/  @!P4 IMAD.MOV R58, RZ, RZ, -R58 ;  /* 0x000000ffff3ac224 */ /* 0x000fe200078e0a3a */
[----:B------:R-:W-:Y:S01]  /*5bc0*/  LOP3.LUT R10, R5, 0xc, RZ, 0xfc, !PT ;  /* 0x0000000c050a7812 */ /* 0x000fe200078efcff */
[----:B------:R-:W-:Y:S01]  /*5bd0*/  VIADD R7, R6, 0x17e ;  /* 0x0000017e06077836 */ /* 0x000fe20000000000 */
[----:B------:R-:W-:Y:S01]  /*5be0*/  ISETP.GT.U32.AND P4, PT, R3, R62, PT ;  /* 0x0000003e0300720c */ /* 0x000fe20003f84070 */
[--C-:B------:R-:W-:Y:S01]  /*5bf0*/  @!P0 IMAD.IADD R57, R57, 0x1, -R3.reuse ;  /* 0x0000000139398824 */ /* 0x100fe200078e0a03 */
[----:B------:R-:W-:Y:S01]  /*5c00*/  ISETP.GE.AND P0, PT, R63, RZ, PT ;  /* 0x000000ff3f00720c */ /* 0x000fe20003f06270 */
[----:B------:R-:W-:Y:S01]  /*5c10*/  @!P6 IMAD.MOV R56, RZ, RZ, -R56 ;  /* 0x000000ffff38e224 */ /* 0x000fe200078e0a38 */
[----:B------:R-:W-:Y:S01]  /*5c20*/  IABS R63, R7 ;  /* 0x00000007003f7213 */ /* 0x000fe20000000000 */
[--C-:B------:R-:W-:Y:S01]  /*5c30*/  @!P5 IMAD.IADD R59, R59, 0x1, -R3.reuse ;  /* 0x000000013b3bd824 */ /* 0x100fe200078e0a03 */
[----:B------:R-:W-:Y:S01]  /*5c40*/  ISETP.GT.U32.AND P6, PT, R3, R60, PT ;  /* 0x0000003c0300720c */ /* 0x000fe20003fc4070 */
[----:B------:R-:W-:Y:S01]  /*5c50*/  @!P1 IMAD.IADD R61, R61, 0x1, -R3 ;  /* 0x000000013d3d9824 */ /* 0x000fe200078e0a03 */
[----:B------:R-:W-:Y:S01]  /*5c60*/  ISETP.GE.AND P5, PT, R7, RZ, PT ;  /* 0x000000ff0700720c */ /* 0x000fe20003fa6270 */
[----:B------:R-:W-:Y:S01]  /*5c70*/  IMAD.HI.U32 R7, R2, R63, RZ ;  /* 0x0000003f02077227 */ /* 0x000fe200078e00ff */
[----:B------:R-:W-:-:S02]  /*5c80*/  IABS R250, R10 ;  /* 0x0000000a00fa7213 */ /* 0x000fc40000000000 */
[----:B------:R-:W-:Y:S01]  /*5c90*/  ISETP.GT.U32.AND P1, PT, R3, R61, PT ;  /* 0x0000003d0300720c */ /* 0x000fe20003f24070 */
[----:B------:R-:W-:Y:S01]  /*5ca0*/  @!P2 IMAD.MOV R57, RZ, RZ, -R57 ;  /* 0x000000ffff39a224 */ /* 0x000fe200078e0a39 */
[----:B------:R-:W-:Y:S01]  /*5cb0*/  ISETP.GE.AND P2, PT, R65, RZ, PT ;  /* 0x000000ff4100720c */ /* 0x000fe20003f46270 */
[----:B------:R-:W-:Y:S01]  /*5cc0*/  @!P4 IMAD.IADD R62, R62, 0x1, -R3 ;  /* 0x000000013e3ec824 */ /* 0x000fe200078e0a03 */
[----:B------:R-:W-:Y:S01]  /*5cd0*/  IABS R65, R68 ;  /* 0x0000004400417213 */ /* 0x000fe20000000000 */
[----:B------:R-:W-:Y:S01]  /*5ce0*/  IMAD.MOV R8, RZ, RZ, -R7 ;  /* 0x000000ffff087224 */ /* 0x000fe200078e0a07 */
[----:B------:R-:W-:Y:S01]  /*5cf0*/  LOP3.LUT R9, R5, 0xa, RZ, 0xfc, !PT ;  /* 0x0000000a05097812 */ /* 0x000fe200078efcff */
[----:B------:R-:W-:Y:S01]  /*5d00*/  IMAD.HI.U32 R7, R2, R64, RZ ;  /* 0x0000004002077227 */ /* 0x000fe200078e00ff */
[----:B------:R-:W-:Y:S02]  /*5d10*/  ISETP.GT.U32.AND P4, PT, R3, R62, PT ;  /* 0x0000003e0300720c */ /* 0x000fe40003f84070 */
[----:B------:R-:W-:Y:S01]  /*5d20*/  LOP3.LUT R12, R5, 0x4, RZ, 0xfc, !PT ;  /* 0x00000004050c7812 */ /* 0x000fe200078efcff */
[----:B------:R-:W-:-:S02]  /*5d30*/  IMAD R63, R3, R8, R63 ;  /* 0x00000008033f7224 */ /* 0x000fc400078e023f */
[----:B------:R-:W-:-:S04]  /*5d40*/  IMAD.HI.U32 R8, R2, R65, RZ ;  /* 0x0000004102087227 */ /* 0x000fc800078e00ff */
[----:B------:R-:W-:Y:S02]  /*5d50*/  @!P6 IMAD.IADD R60, R60, 0x1, -R3 ;  /* 0x000000013c3ce824 */ /* 0x000fe400078e0a03 */
[----:B------:R-:W-:Y:S02]  /*5d60*/  IMAD.MOV R7, RZ, RZ, -R7 ;  /* 0x000000ffff077224 */ /* 0x000fe400078e0a07 */
[----:B------:R-:W-:Y:S01]  /*5d70*/  IMAD.MOV R8, RZ, RZ, -R8 ;  /* 0x000000ffff087224 */ /* 0x000fe200078e0a08 */
[----:B------:R-:W-:Y:S01]  /*5d80*/  ISETP.GT.U32.AND P6, PT, R3, R60, PT ;  /* 0x0000003c0300720c */ /* 0x000fe20003fc4070 */
[----:B------:R-:W-:Y:S01]  /*5d90*/  @!P1 IMAD.IADD R61, R61, 0x1, -R3 ;  /* 0x000000013d3d9824 */ /* 0x000fe200078e0a03 */
[C---:B------:R-:W-:Y:S01]  /*5da0*/  ISETP.GT.U32.AND P1, PT, R3.reuse, R63, PT ;  /* 0x0000003f0300720c */ /* 0x040fe20003f24070 */
[C---:B------:R-:W-:Y:S02]  /*5db0*/  IMAD R64, R3.reuse, R7, R64 ;  /* 0x0000000703407224 */ /* 0x040fe400078e0240 */
[----:B------:R-:W-:-:S02]  /*5dc0*/  IMAD R65, R3, R8, R65 ;  /* 0x0000000803417224 */ /* 0x000fc400078e0241 */
[----:B------:R-:W-:Y:S01]  /*5dd0*/  @!P4 IMAD.IADD R62, R62, 0x1, -R3 ;  /* 0x000000013e3ec824 */ /* 0x000fe200078e0a03 */
[C---:B------:R-:W-:Y:S01]  /*5de0*/  ISETP.GT.U32.AND P4, PT, R3.reuse, R64, PT ;  /* 0x000000400300720c */ /* 0x040fe20003f84070 */
[----:B------:R-:W-:Y:S01]  /*5df0*/  @!P2 IMAD.MOV R61, RZ, RZ, -R61 ;  /* 0x000000ffff3da224 */ /* 0x000fe200078e0a3d */
[----:B------:R-:W-:Y:S01]  /*5e00*/  ISETP.GT.U32.AND P2, PT, R3, R65, PT ;  /* 0x000000410300720c */ /* 0x000fe20003f44070 */
[----:B------:R-:W-:Y:S01]  /*5e10*/  @!P0 IMAD.MOV R59, RZ, RZ, -R59 ;  /* 0x000000ffff3b8224 */ /* 0x000fe200078e0a3b */
[----:B------:R-:W-:Y:S01]  /*5e20*/  ISETP.GE.AND P0, PT, R66, RZ, PT ;  /* 0x000000ff4200720c */ /* 0x000fe20003f06270 */
[--C-:B------:R-:W-:Y:S01]  /*5e30*/  @!P6 IMAD.IADD R60, R60, 0x1, -R3.reuse ;  /* 0x000000013c3ce824 */ /* 0x100fe200078e0a03 */
[----:B------:R-:W-:Y:S01]  /*5e40*/  ISETP.GE.AND P6, PT, R67, RZ, PT ;  /* 0x000000ff4300720c */ /* 0x000fe20003fc6270 */
[----:B------:R-:W-:Y:S01]  /*5e50*/  @!P1 IMAD.IADD R63, R63, 0x1, -R3 ;  /* 0x000000013f3f9824 */ /* 0x000fe200078e0a03 */
[----:B------:R-:W-:Y:S01]  /*5e60*/  LOP3.LUT R67, R5, 0x178, RZ, 0xfc, !PT ;  /* 0x0000017805437812 */ /* 0x000fe200078efcff */
[----:B------:R-:W-:Y:S01]  /*5e70*/  @!P3 IMAD.MOV R60, RZ, RZ, -R60 ;  /* 0x000000ffff3cb224 */ /* 0x000fe200078e0a3c */
[----:B------:R-:W-:Y:S01]  /*5e80*/  ISETP.GE.AND P3, PT, R68, RZ, PT ;  /* 0x000000ff4400720c */ /* 0x000fe20003f66270 */
[----:B------:R-:W-:Y:S01]  /*5e90*/  IMAD.HI.U32 R244, R2, R242, RZ ;  /* 0x000000f202f47227 */ /* 0x000fe200078e00ff */
[----:B------:R-:W-:-:S02]  /*5ea0*/  IABS R66, R67 ;  /* 0x0000004300427213 */ /* 0x000fc40000000000 */
[----:B------:R-:W-:Y:S01]  /*5eb0*/  IABS R68, R70 ;  /* 0x0000004600447213 */ /* 0x000fe20000000000 */
[--C-:B------:R-:W-:Y:S01]  /*5ec0*/  @!P4 IMAD.IADD R64, R64, 0x1, -R3.reuse ;  /* 0x000000014040c824 */ /* 0x100fe200078e0a03 */
[----:B------:R-:W-:Y:S01]  /*5ed0*/  ISETP.GT.U32.AND P1, PT, R3, R63, PT ;  /* 0x0000003f0300720c */ /* 0x000fe20003f24070 */
[----:B------:R-:W-:Y:S02]  /*5ee0*/  @!P2 IMAD.IADD R65, R65, 0x1, -R3 ;  /* 0x000000014141a824 */ /* 0x000fe400078e0a03 */
[C---:B------:R-:W-:Y:S01]  /*5ef0*/  IMAD.HI.U32 R7, R2.reuse, R66, RZ ;  /* 0x0000004202077227 */ /* 0x040fe200078e00ff */
[C---:B------:R-:W-:Y:S02]  /*5f00*/  ISETP.GT.U32.AND P4, PT, R3.reuse, R64, PT ;  /* 0x000000400300720c */ /* 0x040fe40003f84070 */
[----:B------:R-:W-:Y:S01]  /*5f10*/  ISETP.GT.U32.AND P2, PT, R3, R65, PT ;  /* 0x000000410300720c */ /* 0x000fe20003f44070 */
[----:B------:R-:W-:-:S04]  /*5f20*/  IMAD.HI.U32 R8, R2, R68, RZ ;  /* 0x0000004402087227 */ /* 0x000fc800078e00ff */
[----:B------:R-:W-:Y:S01]  /*5f30*/  @!P0 IMAD.MOV R62, RZ, RZ, -R62 ;  /* 0x000000ffff3e8224 */ /* 0x000fe200078e0a3e */
[----:B------:R-:W-:Y:S01]  /*5f40*/  ISETP.GE.AND P0, PT, R67, RZ, PT ;  /* 0x000000ff4300720c */ /* 0x000fe20003f06270 */
[----:B------:R-:W-:Y:S02]  /*5f50*/  IMAD.MOV R67, RZ, RZ, -R7 ;  /* 0x000000ffff437224 */ /* 0x000fe400078e0a07 */
[----:B------:R-:W-:Y:S02]  /*5f60*/  IMAD.MOV R8, RZ, RZ, -R8 ;  /* 0x000000ffff087224 */ /* 0x000fe400078e0a08 */
[----:B------:R-:W-:-:S04]  /*5f70*/  IMAD.HI.U32 R7, R2, R69, RZ ;  /* 0x0000004502077227 */ /* 0x000fc800078e00ff */
[C---:B------:R-:W-:Y:S02]  /*5f80*/  IMAD R66, R3.reuse, R67, R66 ;  /* 0x0000004303427224 */ /* 0x040fe400078e0242 */
[C---:B------:R-:W-:Y:S02]  /*5f90*/  IMAD R67, R3.reuse, R8, R68 ;  /* 0x0000000803437224 */ /* 0x040fe400078e0244 */
[----:B------:R-:W-:Y:S02]  /*5fa0*/  IMAD.MOV R68, RZ, RZ, -R7 ;  /* 0x000000ffff447224 */ /* 0x000fe400078e0a07 */
[----:B------:R-:W-:Y:S02]  /*5fb0*/  @!P4 IMAD.IADD R64, R64, 0x1, -R3 ;  /* 0x000000014040c824 */ /* 0x000fe400078e0a03 */
[----:B------:R-:W-:Y:S01]  /*5fc0*/  IMAD R68, R3, R68, R69 ;  /* 0x0000004403447224 */ /* 0x000fe200078e0245 */
[----:B------:R-:W-:Y:S01]  /*5fd0*/  IABS R69, R76 ;  /* 0x0000004c00457213 */ /* 0x000fe20000000000 */
[--C-:B------:R-:W-:Y:S01]  /*5fe0*/  @!P2 IMAD.IADD R65, R65, 0x1, -R3.reuse ;  /* 0x000000014141a824 */ /* 0x100fe200078e0a03 */
[C---:B------:R-:W-:Y:S01]  /*5ff0*/  ISETP.GT.U32.AND P2, PT, R3.reuse, R67, PT ;  /* 0x000000430300720c */ /* 0x040fe20003f44070 */
[----:B------:R-:W-:Y:S01]  /*6000*/  @!P6 IMAD.MOV R64, RZ, RZ, -R64 ;  /* 0x000000ffff40e224 */ /* 0x000fe200078e0a40 */
[----:B------:R-:W-:Y:S01]  /*6010*/  ISETP.GT.U32.AND P6, PT, R3, R68, PT ;  /* 0x000000440300720c */ /* 0x000fe20003fc4070 */
[----:B------:R-:W-:Y:S01]  /*6020*/  @!P1 IMAD.IADD R63, R63, 0x1, -R3 ;  /* 0x000000013f3f9824 */ /* 0x000fe200078e0a03 */
[----:B------:R-:W-:Y:S01]  /*6030*/  ISETP.GE.AND P1, PT, R70, RZ, PT ;  /* 0x000000ff4600720c */ /* 0x000fe20003f26270 */
[----:B------:R-:W-:-:S02]  /*6040*/  VIADD R7, R6, 0x16e ;  /* 0x0000016e06077836 */ /* 0x000fc40000000000 */
[----:B------:R-:W-:Y:S01]  /*6050*/  @!P5 IMAD.MOV R63, RZ, RZ, -R63 ;  /* 0x000000ffff3fd224 */ /* 0x000fe200078e0a3f */
[----:B------:R-:W-:Y:S01]  /*6060*/  ISETP.GT.U32.AND P5, PT, R3, R66, PT ;  /* 0x000000420300720c */ /* 0x000fe20003fa4070 */
[----:B------:R-:W-:Y:S01]  /*6070*/  IMAD.HI.U32 R8, R2, R71, RZ ;  /* 0x0000004702087227 */ /* 0x000fe200078e00ff */
[----:B------:R-:W-:Y:S02]  /*6080*/  ISETP.GE.AND P4, PT, R7, RZ, PT ;  /* 0x000000ff0700720c */ /* 0x000fe40003f86270 */
[----:B------:R-:W-:Y:S01]  /*6090*/  IABS R72, R7 ;  /* 0x0000000700487213 */ /* 0x000fe20000000000 */
[--C-:B------:R-:W-:Y:S02]  /*60a0*/  @!P2 IMAD.IADD R67, R67, 0x1, -R3.reuse ;  /* 0x000000014343a824 */ /* 0x100fe400078e0a03 */
[----:B------:R-:W-:Y:S02]  /*60b0*/  @!P6 IMAD.IADD R68, R68, 0x1, -R3 ;  /* 0x000000014444e824 */ /* 0x000fe400078e0a03 */
[----:B------:R-:W-:Y:S01]  /*60c0*/  IMAD.HI.U32 R7, R2, R69, RZ ;  /* 0x0000004502077227 */ /* 0x000fe200078e00ff */
[----:B------:R-:W-:-:S02]  /*60d0*/  ISETP.GT.U32.AND P2, PT, R3, R67, PT ;  /* 0x000000430300720c */ /* 0x000fc40003f44070 */
[----:B------:R-:W-:Y:S01]  /*60e0*/  ISETP.GT.U32.AND P6, PT, R3, R68, PT ;  /* 0x000000440300720c */ /* 0x000fe20003fc4070 */
[----:B------:R-:W-:Y:S02]  /*60f0*/  IMAD.MOV R70, RZ, RZ, -R7 ;  /* 0x000000ffff467224 */ /* 0x000fe400078e0a07 */
[----:B------:R-:W-:Y:S02]  /*6100*/  IMAD.MOV R8, RZ, RZ, -R8 ;  /* 0x000000ffff087224 */ /* 0x000fe400078e0a08 */
[----:B------:R-:W-:Y:S02]  /*6110*/  @!P5 IMAD.IADD R66, R66, 0x1, -R3 ;  /* 0x000000014242d824 */ /* 0x000fe400078e0a03 */
[----:B------:R-:W-:-:S03]  /*6120*/  IMAD.HI.U32 R7, R2, R72, RZ ;  /* 0x0000004802077227 */ /* 0x000fc600078e00ff */
[C---:B------:R-:W-:Y:S01]  /*6130*/  ISETP.GT.U32.AND P5, PT, R3.reuse, R66, PT ;  /* 0x000000420300720c */ /* 0x040fe20003fa4070 */
[C---:B------:R-:W-:Y:S02]  /*6140*/  IMAD R69, R3.reuse, R70, R69 ;  /* 0x0000004603457224 */ /* 0x040fe400078e0245 */
[----:B------:R-:W-:Y:S01]  /*6150*/  IMAD R70, R3, R8, R71 ;  /* 0x0000000803467224 */ /* 0x000fe200078e0247 */
[----:B------:R-:W-:Y:S01]  /*6160*/  IABS R8, R78 ;  /* 0x0000004e00087213 */ /* 0x000fe20000000000 */
[----:B------:R-:W-:Y:S02]  /*6170*/  IMAD.MOV R7, RZ, RZ, -R7 ;  /* 0x000000ffff077224 */ /* 0x000fe400078e0a07 */
[--C-:B------:R-:W-:Y:S01]  /*6180*/  @!P2 IMAD.IADD R67, R67, 0x1, -R3.reuse ;  /* 0x000000014343a824 */ /* 0x100fe200078e0a03 */
[C---:B------:R-:W-:Y:S01]  /*6190*/  ISETP.GT.U32.AND P2, PT, R3.reuse, R70, PT ;  /* 0x000000460300720c */ /* 0x040fe20003f44070 */
[----:B------:R-:W-:Y:S02]  /*61a0*/  IMAD R71, R3, R7, R72 ;  /* 0x0000000703477224 */ /* 0x000fe400078e0248 */
[----:B------:R-:W-:-:S02]  /*61b0*/  @!P6 IMAD.IADD R68, R68, 0x1, -R3 ;  /* 0x000000014444e824 */ /* 0x000fc400078e0a03 */
[----:B------:R-:W-:Y:S01]  /*61c0*/  @!P5 IMAD.IADD R66, R66, 0x1, -R3 ;  /* 0x000000014242d824 */ /* 0x000fe200078e0a03 */
[C---:B------:R-:W-:Y:S01]  /*61d0*/  ISETP.GT.U32.AND P6, PT, R3.reuse, R71, PT ;  /* 0x000000470300720c */ /* 0x040fe20003fc4070 */
[----:B------:R-:W-:Y:S01]  /*61e0*/  IMAD.MOV.U32 R72, RZ, RZ, R8 ;  /* 0x000000ffff487224 */ /* 0x000fe200078e0008 */
[----:B------:R-:W-:Y:S01]  /*61f0*/  ISETP.GT.U32.AND P5, PT, R3, R69, PT ;  /* 0x000000450300720c */ /* 0x000fe20003fa4070 */
[----:B------:R-:W-:Y:S01]  /*6200*/  @!P3 IMAD.MOV R65, RZ, RZ, -R65 ;  /* 0x000000ffff41b224 */ /* 0x000fe200078e0a41 */
[----:B------:R-:W-:Y:S01]  /*6210*/  ISETP.GE.AND P3, PT, R73, RZ, PT ;  /* 0x000000ff4900720c */ /* 0x000fe20003f66270 */
[----:B------:R-:W-:-:S04]  /*6220*/  IMAD.HI.U32 R7, R2, R72, RZ ;  /* 0x0000004802077227 */ /* 0x000fc800078e00ff */
[----:B------:R-:W-:Y:S01]  /*6230*/  @!P2 IMAD.IADD R70, R70, 0x1, -R3 ;  /* 0x000000014646a824 */ /* 0x000fe200078e0a03 */
[----:B------:R-:W-:Y:S01]  /*6240*/  ISETP.GE.AND P2, PT, R77, RZ, PT ;  /* 0x000000ff4d00720c */ /* 0x000fe20003f46270 */
[----:B------:R-:W-:-:S04]  /*6250*/  IMAD.HI.U32 R8, R2, R74, RZ ;  /* 0x0000004a02087227 */ /* 0x000fc800078e00ff */
[----:B------:R-:W-:Y:S01]  /*6260*/  @!P6 IMAD.IADD R71, R71, 0x1, -R3 ;  /* 0x000000014747e824 */ /* 0x000fe200078e0a03 */
[----:B------:R-:W-:Y:S01]  /*6270*/  ISETP.GT.U32.AND P6, PT, R3, R70, PT ;  /* 0x000000460300720c */ /* 0x000fe20003fc4070 */
[----:B------:R-:W-:Y:S02]  /*6280*/  IMAD.MOV R73, RZ, RZ, -R7 ;  /* 0x000000ffff497224 */ /* 0x000fe400078e0a07 */
[----:B------:R-:W-:-:S04]  /*6290*/  IMAD.HI.U32 R7, R2, R75, RZ ;  /* 0x0000004b02077227 */ /* 0x000fc800078e00ff */
[----:B------:R-:W-:Y:S01]  /*62a0*/  @!P0 IMAD.MOV R66, RZ, RZ, -R66 ;  /* 0x000000ffff428224 */ /* 0x000fe200078e0a42 */
[----:B------:R-:W-:Y:S01]  /*62b0*/  ISETP.GE.AND P0, PT, R76, RZ, PT ;  /* 0x000000ff4c00720c */ /* 0x000fe20003f06270 */
[----:B------:R-:W-:Y:S02]  /*62c0*/  IMAD.MOV R8, RZ, RZ, -R8 ;  /* 0x000000ffff087224 */ /* 0x000fe400078e0a08 */
[----:B------:R-:W-:Y:S02]  /*62d0*/  @!P5 IMAD.IADD R69, R69, 0x1, -R3 ;  /* 0x000000014545d824 */ /* 0x000fe400078e0a03 */
[----:B------:R-:W-:Y:S02]  /*62e0*/  IMAD.MOV R76, RZ, RZ, -R7 ;  /* 0x000000ffff4c7224 */ /* 0x000fe400078e0a07 */
[C---:B------:R-:W-:Y:S01]  /*62f0*/  IMAD R72, R3.reuse, R73, R72 ;  /* 0x0000004903487224 */ /* 0x040fe200078e0248 */
[C---:B------:R-:W-:Y:S01]  /*6300*/  ISETP.GT.U32.AND P5, PT, R3.reuse, R69, PT ;  /* 0x000000450300720c */ /* 0x040fe20003fa4070 */
[----:B------:R-:W-:-:S02]  /*6310*/  IMAD R73, R3, R8, R74 ;  /* 0x0000000803497224 */ /* 0x000fc400078e024a */
[C---:B------:R-:W-:Y:S01]  /*6320*/  IMAD R74, R3.reuse, R76, R75 ;  /* 0x0000004c034a7224 */ /* 0x040fe200078e024b */
[----:B------:R-:W-:Y:S01]  /*6330*/  IABS R76, R81 ;  /* 0x00000051004c7213 */ /* 0x000fe20000000000 */
[----:B------:R-:W-:Y:S02]  /*6340*/  @!P6 IMAD.IADD R70, R70, 0x1, -R3 ;  /* 0x000000014646e824 */ /* 0x000fe400078e0a03 */
[----:B------:R-:W-:Y:S01]  /*6350*/  @!P3 IMAD.MOV R68, RZ, RZ, -R68 ;  /* 0x000000ffff44b224 */ /* 0x000fe200078e0a44 */
[----:B------:R-:W-:Y:S01]  /*6360*/  ISETP.GT.U32.AND P6, PT, R3, R74, PT ;  /* 0x0000004a0300720c */ /* 0x000fe20003fc4070 */
[----:B------:R-:W-:Y:S01]  /*6370*/  @!P1 IMAD.MOV R67, RZ, RZ, -R67 ;  /* 0x000000ffff439224 */ /* 0x000fe200078e0a43 */
[----:B------:R-:W-:Y:S01]  /*6380*/  ISETP.GE.AND P3, PT, R78, RZ, PT ;  /* 0x000000ff4e00720c */ /* 0x000fe20003f66270 */
[----:B------:R-:W-:Y:S01]  /*6390*/  @!P2 IMAD.MOV R70, RZ, RZ, -R70 ;  /* 0x000000ffff46a224 */ /* 0x000fe200078e0a46 */
[----:B------:R-:W-:Y:S01]  /*63a0*/  LOP3.LUT R78, R5, 0x166, RZ, 0xfc, !PT ;  /* 0x00000166054e7812 */ /* 0x000fe200078efcff */
[----:B------:R-:W-:Y:S01]  /*63b0*/  @!P5 IMAD.IADD R69, R69, 0x1, -R3 ;  /* 0x000000014545d824 */ /* 0x000fe200078e0a03 */
[----:B------:R-:W-:-:S02]  /*63c0*/  ISETP.GT.U32.AND P1, PT, R3, R71, PT ;  /* 0x000000470300720c */ /* 0x000fc40003f24070 */
[----:B------:R-:W-:Y:S01]  /*63d0*/  IABS R75, R78 ;  /* 0x0000004e004b7213 */ /* 0x000fe20000000000 */
[----:B------:R-:W-:Y:S01]  /*63e0*/  @!P0 IMAD.MOV R69, RZ, RZ, -R69 ;  /* 0x000000ffff458224 */ /* 0x000fe200078e0a45 */
[C---:B------:R-:W-:Y:S02]  /*63f0*/  ISETP.GT.U32.AND P5, PT, R3.reuse, R72, PT ;  /* 0x000000480300720c */ /* 0x040fe40003fa4070 */
[----:B------:R-:W-:Y:S01]  /*6400*/  ISETP.GT.U32.AND P0, PT, R3, R73, PT ;  /* 0x000000490300720c */ /* 0x000fe20003f04070 */
[----:B------:R-:W-:Y:S02]  /*6410*/  @!P6 IMAD.IADD R74, R74, 0x1, -R3 ;  /* 0x000000014a4ae824 */ /* 0x000fe400078e0a03 */
[----:B------:R-:W-:-:S03]  /*6420*/  IMAD.HI.U32 R7, R2, R75, RZ ;  /* 0x0000004b02077227 */ /* 0x000fc600078e00ff */
[----:B------:R-:W-:Y:S01]  /*6430*/  ISETP.GT.U32.AND P2, PT, R3, R74, PT ;  /* 0x0000004a0300720c */ /* 0x000fe20003f44070 */
[----:B------:R-:W-:Y:S02]  /*6440*/  IMAD.MOV R8, RZ, RZ, -R7 ;  /* 0x000000ffff087224 */ /* 0x000fe400078e0a07 */
[----:B------:R-:W-:-:S04]  /*6450*/  IMAD.HI.U32 R7, R2, R76, RZ ;  /* 0x0000004c02077227 */ /* 0x000fc800078e00ff */
[--C-:B------:R-:W-:Y:S01]  /*6460*/  @!P1 IMAD.IADD R71, R71, 0x1, -R3.reuse ;  /* 0x0000000147479824 */ /* 0x100fe200078e0a03 */
[----:B------:R-:W-:Y:S01]  /*6470*/  ISETP.GE.AND P1, PT, R79, RZ, PT ;  /* 0x000000ff4f00720c */ /* 0x000fe20003f26270 */
[----:B------:R-:W-:Y:S01]  /*6480*/  @!P5 IMAD.IADD R72, R72, 0x1, -R3 ;  /* 0x000000014848d824 */ /* 0x000fe200078e0a03 */
[----:B------:R-:W-:Y:S01]  /*6490*/  LOP3.LUT R79, R5, 0x162, RZ, 0xfc, !PT ;  /* 0x00000162054f7812 */ /* 0x000fe200078efcff */
[----:B------:R-:W-:Y:S01]  /*64a0*/  IMAD R75, R3, R8, R75 ;  /* 0x00000008034b7224 */ /* 0x000fe200078e024b */
[----:B------:R-:W-:Y:S01]  /*64b0*/  ISETP.GE.AND P5, PT, R80, RZ, PT ;  /* 0x000000ff5000720c */ /* 0x000fe20003fa6270 */
[----:B------:R-:W-:Y:S01]  /*64c0*/  IMAD.MOV R7, RZ, RZ, -R7 ;  /* 0x000000ffff077224 */ /* 0x000fe200078e0a07 */
[----:B------:R-:W-:Y:S01]  /*64d0*/  IABS R77, R79 ;  /* 0x0000004f004d7213 */ /* 0x000fe20000000000 */
[----:B------:R-:W-:Y:S01]  /*64e0*/  @!P0 IMAD.IADD R73, R73, 0x1, -R3 ;  /* 0x0000000149498824 */ /* 0x000fe200078e0a03 */
[C---:B------:R-:W-:Y:S01]  /*64f0*/  ISETP.GT.U32.AND P0, PT, R3.reuse, R72, PT ;  /* 0x000000480300720c */ /* 0x040fe20003f04070 */
[----:B------:R-:W-:Y:S01]  /*6500*/  @!P4 IMAD.MOV R71, RZ, RZ, -R71 ;  /* 0x000000ffff47c224 */ /* 0x000fe200078e0a47 */
[C---:B------:R-:W-:Y:S01]  /*6510*/  ISETP.GT.U32.AND P4, PT, R3.reuse, R75, PT ;  /* 0x0000004b0300720c */ /* 0x040fe20003f84070 */
[C---:B------:R-:W-:Y:S01]  /*6520*/  IMAD R76, R3.reuse, R7, R76 ;  /* 0x00000007034c7224 */ /* 0x040fe200078e024c */
[----:B------:R-:W-:Y:S01]  /*6530*/  ISETP.GT.U32.AND P6, PT, R3, R73, PT ;  /* 0x000000490300720c */ /* 0x000fe20003fc4070 */
[----:B------:R-:W-:Y:S01]  /*6540*/  @!P2 IMAD.IADD R74, R74, 0x1, -R3 ;  /* 0x000000014a4aa824 */ /* 0x000fe200078e0a03 */
[----:B------:R-:W-:Y:S01]  /*6550*/  LOP3.LUT R80, R5, 0x160, RZ, 0xfc, !PT ;  /* 0x0000016005507812 */ /* 0x000fe200078efcff */
[----:B------:R-:W-:Y:S01]  /*6560*/  IMAD.HI.U32 R7, R2, R77, RZ ;  /* 0x0000004d02077227 */ /* 0x000fe200078e00ff */
[----:B------:R-:W-:-:S03]  /*6570*/  ISETP.GT.U32.AND P2, PT, R3, R76, PT ;  /* 0x0000004c0300720c */ /* 0x000fc60003f44070 */
[----:B------:R-:W-:Y:S02]  /*6580*/  IMAD.MOV R8, RZ, RZ, -R7 ;  /* 0x000000ffff087224 */ /* 0x000fe400078e0a07 */
[--C-:B------:R-:W-:Y:S01]  /*6590*/  @!P0 IMAD.IADD R72, R72, 0x1, -R3.reuse ;  /* 0x0000000148488824 */ /* 0x100fe200078e0a03 */
[----:B------:R-:W-:Y:S01]  /*65a0*/  ISETP.GE.AND P0, PT, R78, RZ, PT ;  /* 0x000000ff4e00720c */ /* 0x000fe20003f06270 */
[----:B------:R-:W-:Y:S01]  /*65b0*/  @!P4 IMAD.IADD R75, R75, 0x1, -R3 ;  /* 0x000000014b4bc824 */ /* 0x000fe200078e0a03 */
[----:B------:R-:W-:Y:S01]  /*65c0*/  IABS R78, R80 ;  /* 0x00000050004e7213 */ /* 0x000fe20000000000 */
[----:B------:R-:W-:Y:S01]  /*65d0*/  IMAD R77, R3, R8, R77 ;  /* 0x00000008034d7224 */ /* 0x000fe200078e024d */
[----:B------:R-:W-:Y:S01]  /*65e0*/  ISETP.GE.AND P4, PT, R79, RZ, PT ;  /* 0x000000ff4f00720c */ /* 0x000fe20003f86270 */
[--C-:B------:R-:W-:Y:S01]  /*65f0*/  @!P6 IMAD.IADD R73, R73, 0x1, -R3.reuse ;  /* 0x000000014949e824 */ /* 0x100fe200078e0a03 */
[----:B------:R-:W-:Y:S01]  /*6600*/  ISETP.GE.AND P6, PT, R81, RZ, PT ;  /* 0x000000ff5100720c */ /* 0x000fe20003fc6270 */
[----:B------:R-:W-:Y:S01]  /*6610*/  @!P3 IMAD.MOV R72, RZ, RZ, -R72 ;  /* 0x000000ffff48b224 */ /* 0x000fe200078e0a48 */
[----:B------:R-:W-:Y:S01]  /*6620*/  ISETP.GT.U32.AND P3, PT, R3, R75, PT ;  /* 0x0000004b0300720c */ /* 0x000fe20003f64070 */
[----:B------:R-:W-:-:S02]  /*6630*/  @!P2 IMAD.IADD R76, R76, 0x1, -R3 ;  /* 0x000000014c4ca824 */ /* 0x000fc400078e0a03 */
[----:B------:R-:W-:Y:S01]  /*6640*/  @!P5 IMAD.MOV R74, RZ, RZ, -R74 ;  /* 0x000000ffff4ad224 */ /* 0x000fe200078e0a4a */
[C---:B------:R-:W-:Y:S01]  /*6650*/  ISETP.GT.U32.AND P5, PT, R3.reuse, R77, PT ;  /* 0x0000004d0300720c */ /* 0x040fe20003fa4070 */
[----:B------:R-:W-:Y:S01]  /*6660*/  @!P1 IMAD.MOV R73, RZ, RZ, -R73 ;  /* 0x000000ffff499224 */ /* 0x000fe200078e0a49 */
[----:B------:R-:W-:Y:S01]  /*6670*/  ISETP.GT.U32.AND P1, PT, R3, R76, PT ;  /* 0x0000004c0300720c */ /* 0x000fe20003f24070 */
[----:B------:R-:W-:Y:S02]  /*6680*/  VIADD R8, R6, 0x15e ;  /* 0x0000015e06087836 */ /* 0x000fe40000000000 */
[----:B------:R-:W-:-:S03]  /*6690*/  IMAD.HI.U32 R7, R2, R78, RZ ;  /* 0x0000004e02077227 */ /* 0x000fc600078e00ff */
[----:B------:R-:W-:Y:S01]  /*66a0*/  ISETP.GE.AND P2, PT, R8, RZ, PT ;  /* 0x000000ff0800720c */ /* 0x000fe20003f46270 */
[----:B------:R-:W-:Y:S01]  /*66b0*/  IMAD.MOV R7, RZ, RZ, -R7 ;  /* 0x000000ffff077224 */ /* 0x000fe200078e0a07 */
[----:B------:R-:W-:Y:S01]  /*66c0*/  IABS R79, R8 ;  /* 0x00000008004f7213 */ /* 0x000fe20000000000 */
[--C-:B------:R-:W-:Y:S01]  /*66d0*/  @!P3 IMAD.IADD R75, R75, 0x1, -R3.reuse ;  /* 0x000000014b4bb824 */ /* 0x100fe200078e0a03 */
[----:B------:R-:W-:Y:S01]  /*66e0*/  LOP3.LUT R8, R5, 0x15c, RZ, 0xfc, !PT ;  /* 0x0000015c05087812 */ /* 0x000fe200078efcff */
[----:B------:R-:W-:Y:S01]  /*66f0*/  IMAD R78, R3, R7, R78 ;  /* 0x00000007034e7224 */ /* 0x000fe200078e024e */
[----:B------:R-:W-:Y:S01]  /*6700*/  ISETP.GE.AND P3, PT, R80, RZ, PT ;  /* 0x000000ff5000720c */ /* 0x000fe20003f66270 */
[----:B------:R-:W-:Y:S01]  /*6710*/  @!P5 IMAD.IADD R77, R77, 0x1, -R3 ;  /* 0x000000014d4dd824 */ /* 0x000fe200078e0a03 */
[----:B------:R-:W-:Y:S01]  /*6720*/  IABS R80, R8 ;  /* 0x0000000800507213 */ /* 0x000fe20000000000 */
[----:B------:R-:W-:Y:S01]  /*6730*/  IMAD.HI.U32 R7, R2, R79, RZ ;  /* 0x0000004f02077227 */ /* 0x000fe200078e00ff */
[----:B------:R-:W-:-:S03]  /*6740*/  ISETP.GT.U32.AND P5, PT, R3, R78, PT ;  /* 0x0000004e0300720c */ /* 0x000fc60003fa4070 */
[----:B------:R-:W-:Y:S01]  /*6750*/  @!P1 IMAD.IADD R76, R76, 0x1, -R3 ;  /* 0x000000014c4c9824 */ /* 0x000fe200078e0a03 */
[----:B------:R-:W-:Y:S01]  /*6760*/  ISETP.GE.AND P1, PT, R8, RZ, PT ;  /* 0x000000ff0800720c */ /* 0x000fe20003f26270 */
[----:B------:R-:W-:Y:S01]  /*6770*/  @!P0 IMAD.MOV R75, RZ, RZ, -R75 ;  /* 0x000000ffff4b8224 */ /* 0x000fe200078e0a4b */
[----:B------:R-:W-:Y:S01]  /*6780*/  ISETP.GT.U32.AND P0, PT, R3, R77, PT ;  /* 0x0000004d0300720c */ /* 0x000fe20003f04070 */
[----:B------:R-:W-:Y:S02]  /*6790*/  IMAD.MOV R8, RZ, RZ, -R7 ;  /* 0x000000ffff087224 */ /* 0x000fe400078e0a07 */
[----:B------:R-:W-:-:S04]  /*67a0*/  IMAD.HI.U32 R7, R2, R80, RZ ;  /* 0x0000005002077227 */ /* 0x000fc800078e00ff */
[C---:B------:R-:W-:Y:S02]  /*67b0*/  IMAD R79, R3.reuse, R8, R79 ;  /* 0x00000008034f7224 */ /* 0x040fe400078e024f */
[----:B------:R-:W-:Y:S02]  /*67c0*/  IMAD.MOV R81, RZ, RZ, -R7 ;  /* 0x000000ffff517224 */ /* 0x000fe400078e0a07 */
[----:B------:R-:W-:Y:S01]  /*67d0*/  @!P6 IMAD.MOV R76, RZ, RZ, -R76 ;  /* 0x000000ffff4ce224 */ /* 0x000fe200078e0a4c */
[C---:B------:R-:W-:Y:S01]  /*67e0*/  ISETP.GT.U32.AND P6, PT, R3.reuse, R79, PT ;  /* 0x0000004f0300720c */ /* 0x040fe20003fc4070 */
[----:B------:R-:W-:Y:S02]  /*67f0*/  IMAD R80, R3, R81, R80 ;  /* 0x0000005103507224 */ /* 0x000fe400078e0250 */
[----:B------:R-:W-:Y:S02]  /*6800*/  @!P0 IMAD.IADD R77, R77, 0x1, -R3 ;  /* 0x000000014d4d8824 */ /* 0x000fe400078e0a03 */
[----:B------:R-:W-:Y:S01]  /*6810*/  IMAD.HI.U32 R8, R2, R82, RZ ;  /* 0x0000005202087227 */ /* 0x000fe200078e00ff */
[----:B------:R-:W-:-:S03]  /*6820*/  ISETP.GT.U32.AND P0, PT, R3, R80, PT ;  /* 0x000000500300720c */ /* 0x000fc60003f04070 */
[----:B------:R-:W-:-:S04]  /*6830*/  IMAD.HI.U32 R7, R2, R84, RZ ;  /* 0x0000005402077227 */ /* 0x000fc800078e00ff */
[----:B------:R-:W-:Y:S01]  /*6840*/  @!P6 IMAD.IADD R79, R79, 0x1, -R3 ;  /* 0x000000014f4fe824 */ /* 0x000fe200078e0a03 */
[----:B------:R-:W-:Y:S01]  /*6850*/  ISETP.GE.AND P6, PT, R87, RZ, PT ;  /* 0x000000ff5700720c */ /* 0x000fe20003fc6270 */
[----:B------:R-:W-:Y:S02]  /*6860*/  IMAD.MOV R83, RZ, RZ, -R8 ;  /* 0x000000ffff537224 */ /* 0x000fe400078e0a08 */
[----:B------:R-:W-:Y:S02]  /*6870*/  IMAD.MOV R7, RZ, RZ, -R7 ;  /* 0x000000ffff077224 */ /* 0x000fe400078e0a07 */
[----:B------:R-:W-:Y:S01]  /*6880*/  @!P0 IMAD.IADD R80, R80, 0x1, -R3 ;  /* 0x0000000150508824 */ /* 0x000fe200078e0a03 */
[----:B------:R-:W-:Y:S01]  /*6890*/  ISETP.GT.U32.AND P0, PT, R3, R79, PT ;  /* 0x0000004f0300720c */ /* 0x000fe20003f04070 */
[----:B------:R-:W-:-:S04]  /*68a0*/  IMAD.HI.U32 R8, R2, R85, RZ ;  /* 0x0000005502087227 */ /* 0x000fc800078e00ff */
[C---:B------:R-:W-:Y:S02]  /*68b0*/  IMAD R81, R3.reuse, R83, R82 ;  /* 0x0000005303517224 */ /* 0x040fe400078e0252 */
[----:B------:R-:W-:Y:S01]  /*68c0*/  @!P4 IMAD.MOV R77, RZ, RZ, -R77 ;  /* 0x000000ffff4dc224 */ /* 0x000fe200078e0a4d */
[C---:B------:R-:W-:Y:S01]  /*68d0*/  ISETP.GT.U32.AND P4, PT, R3.reuse, R80, PT ;  /* 0x000000500300720c */ /* 0x040fe20003f84070 */
[C---:B------:R-:W-:Y:S02]  /*68e0*/  IMAD R82, R3.reuse, R7, R84 ;  /* 0x0000000703527224 */ /* 0x040fe400078e0254 */
[----:B------:R-:W-:Y:S02]  /*68f0*/  @!P5 IMAD.IADD R78, R78, 0x1, -R3 ;  /* 0x000000014e4ed824 */ /* 0x000fe400078e0a03 */
[----:B------:R-:W-:Y:S02]  /*6900*/  IMAD.MOV R8, RZ, RZ, -R8 ;  /* 0x000000ffff087224 */ /* 0x000fe400078e0a08 */
[----:B------:R-:W-:Y:S01]  /*6910*/  IMAD.HI.U32 R7, R2, R86, RZ ;  /* 0x0000005602077227 */ /* 0x000fe200078e00ff */
[----:B------:R-:W-:-:S03]  /*6920*/  ISETP.GT.U32.AND P5, PT, R3, R78, PT ;  /* 0x0000004e0300720c */ /* 0x000fc60003fa4070 */
[----:B------:R-:W-:Y:S01]  /*6930*/  IMAD R83, R3, R8, R85 ;  /* 0x0000000803537224 */ /* 0x000fe200078e0255 */
[----:B------:R-:W-:Y:S01]  /*6940*/  IABS R85, R91 ;  /* 0x0000005b00557213 */ /* 0x000fe20000000000 */
[----:B------:R-:W-:Y:S02]  /*6950*/  IMAD.MOV R7, RZ, RZ, -R7 ;  /* 0x000000ffff077224 */ /* 0x000fe400078e0a07 */
[--C-:B------:R-:W-:Y:S01]  /*6960*/  @!P0 IMAD.IADD R79, R79, 0x1, -R3.reuse ;  /* 0x000000014f4f8824 */ /* 0x100fe200078e0a03 */
[C---:B------:R-:W-:Y:S01]  /*6970*/  ISETP.GT.U32.AND P0, PT, R3.reuse, R83, PT ;  /* 0x000000530300720c */ /* 0x040fe20003f04070 */
[C---:B------:R-:W-:Y:S01]  /*6980*/  IMAD R84, R3.reuse, R7, R86 ;  /* 0x0000000703547224 */ /* 0x040fe200078e0256 */
[----:B------:R-:W-:Y:S01]  /*6990*/  IABS R86, R92 ;  /* 0x0000005c00567213 */ /* 0x000fe20000000000 */
[--C-:B------:R-:W-:Y:S02]  /*69a0*/  @!P4 IMAD.IADD R80, R80, 0x1, -R3.reuse ;  /* 0x000000015050c824 */ /* 0x100fe400078e0a03 */
[----:B------:R-:W-:Y:S01]  /*69b0*/  @!P5 IMAD.IADD R78, R78, 0x1, -R3 ;  /* 0x000000014e4ed824 */ /* 0x000fe200078e0a03 */
[C---:B------:R-:W-:Y:S01]  /*69c0*/  ISETP.GT.U32.AND P4, PT, R3.reuse, R84, PT ;  /* 0x000000540300720c */ /* 0x040fe20003f84070 */
[----:B------:R-:W-:Y:S01]  /*69d0*/  IMAD.HI.U32 R7, R2, R85, RZ ;  /* 0x0000005502077227 */ /* 0x000fe200078e00ff */
[----:B------:R-:W-:-:S03]  /*69e0*/  ISETP.GT.U32.AND P5, PT, R3, R81, PT ;  /* 0x000000510300720c */ /* 0x000fc60003fa4070 */
[----:B------:R-:W-:Y:S02]  /*69f0*/  IMAD.MOV R8, RZ, RZ, -R7 ;  /* 0x000000ffff087224 */ /* 0x000fe400078e0a07 */
[----:B------:R-:W-:Y:S02]  /*6a00*/  @!P0 IMAD.IADD R83, R83, 0x1, -R3 ;  /* 0x0000000153538824 */ /* 0x000fe400078e0a03 */
[----:B------:R-:W-:-:S04]  /*6a10*/  IMAD.HI.U32 R7, R2, R86, RZ ;  /* 0x0000005602077227 */ /* 0x000fc800078e00ff */
[--C-:B------:R-:W-:Y:S01]  /*6a20*/  @!P4 IMAD.IADD R84, R84, 0x1, -R3.reuse ;  /* 0x000000015454c824 */ /* 0x100fe200078e0a03 */
[----:B------:R-:W-:Y:S01]  /*6a30*/  ISETP.GT.U32.AND P4, PT, R3, R83, PT ;  /* 0x000000530300720c */ /* 0x000fe20003f84070 */
[----:B------:R-:W-:Y:S02]  /*6a40*/  @!P5 IMAD.IADD R81, R81, 0x1, -R3 ;  /* 0x000000015151d824 */ /* 0x000fe400078e0a03 */
[----:B------:R-:W-:Y:S02]  /*6a50*/  IMAD.MOV R7, RZ, RZ, -R7 ;  /* 0x000000ffff077224 */ /* 0x000fe400078e0a07 */
[----:B------:R-:W-:Y:S01]  /*6a60*/  @!P3 IMAD.MOV R78, RZ, RZ, -R78 ;  /* 0x000000ffff4eb224 */ /* 0x000fe200078e0a4e */
[C---:B------:R-:W-:Y:S01]  /*6a70*/  ISETP.GT.U32.AND P3, PT, R3.reuse, R82, PT ;  /* 0x000000520300720c */ /* 0x040fe20003f64070 */
[C---:B------:R-:W-:Y:S01]  /*6a80*/  IMAD R86, R3.reuse, R7, R86 ;  /* 0x0000000703567224 */ /* 0x040fe200078e0256 */
[C---:B------:R-:W-:Y:S01]  /*6a90*/  ISETP.GT.U32.AND P5, PT, R3.reuse, R81, PT ;  /* 0x000000510300720c */ /* 0x040fe20003fa4070 */
[----:B------:R-:W-:-:S02]  /*6aa0*/  IMAD R85, R3, R8, R85 ;  /* 0x0000000803557224 */ /* 0x000fc400078e0255 */
[----:B------:R-:W-:Y:S02]  /*6ab0*/  VIADD R8, R6, 0x14e ;  /* 0x0000014e06087836 */ /* 0x000fe40000000000 */
[----:B------:R-:W-:Y:S01]  /*6ac0*/  @!P4 IMAD.IADD R83, R83, 0x1, -R3 ;  /* 0x000000015353c824 */ /* 0x000fe200078e0a03 */
[----:B------:R-:W-:Y:S01]  /*6ad0*/  ISETP.GT.U32.AND P4, PT, R3, R86, PT ;  /* 0x000000560300720c */ /* 0x000fe20003f84070 */
[----:B------:R-:W-:Y:S01]  /*6ae0*/  @!P1 IMAD.MOV R80, RZ, RZ, -R80 ;  /* 0x000000ffff509224 */ /* 0x000fe200078e0a50 */
[----:B------:R-:W-:Y:S01]  /*6af0*/  IABS R87, R8 ;  /* 0x0000000800577213 */ /* 0x000fe20000000000 */
[----:B------:R-:W-:Y:S01]  /*6b00*/  @!P2 IMAD.MOV R79, RZ, RZ, -R79 ;  /* 0x000000ffff4fa224 */ /* 0x000fe200078e0a4f */
[----:B------:R-:W-:Y:S01]  /*6b10*/  ISETP.GE.AND P1, PT, R8, RZ, PT ;  /* 0x000000ff0800720c */ /* 0x000fe20003f26270 */
[--C-:B------:R-:W-:Y:S01]  /*6b20*/  @!P3 IMAD.IADD R82, R82, 0x1, -R3.reuse ;  /* 0x000000015252b824 */ /* 0x100fe200078e0a03 */
[----:B------:R-:W-:Y:S01]  /*6b30*/  ISETP.GE.AND P3, PT, R89, RZ, PT ;  /* 0x000000ff5900720c */ /* 0x000fe20003f66270 */
[----:B------:R-:W-:Y:S01]  /*6b40*/  @!P5 IMAD.IADD R81, R81, 0x1, -R3 ;  /* 0x000000015151d824 */ /* 0x000fe200078e0a03 */
[----:B------:R-:W-:Y:S01]  /*6b50*/  LOP3.LUT R89, R5, 0x14c, RZ, 0xfc, !PT ;  /* 0x0000014c05597812 */ /* 0x000fe200078efcff */
[----:B------:R-:W-:Y:S01]  /*6b60*/  IMAD.HI.U32 R7, R2, R87, RZ ;  /* 0x0000005702077227 */ /* 0x000fe200078e00ff */
[----:B------:R-:W-:-:S02]  /*6b70*/  ISETP.GE.AND P5, PT, R88, RZ, PT ;  /* 0x000000ff5800720c */ /* 0x000fc40003fa6270 */
[C---:B------:R-:W-:Y:S01]  /*6b80*/  ISETP.GT.U32.AND P0, PT, R3.reuse, R82, PT ;  /* 0x000000520300720c */ /* 0x040fe20003f04070 */
[----:B------:R-:W-:Y:S01]  /*6b90*/  @!P6 IMAD.MOV R81, RZ, RZ, -R81 ;  /* 0x000000ffff51e224 */ /* 0x000fe200078e0a51 */
[C---:B------:R-:W-:Y:S01]  /*6ba0*/  ISETP.GT.U32.AND P6, PT, R3.reuse, R85, PT ;  /* 0x000000550300720c */ /* 0x040fe20003fc4070 */
[----:B------:R-:W-:Y:S01]  /*6bb0*/  @!P4 IMAD.IADD R86, R86, 0x1, -R3 ;  /* 0x000000015656c824 */ /* 0x000fe200078e0a03 */
[----:B------:R-:W-:Y:S01]  /*6bc0*/  IABS R88, R89 ;  /* 0x0000005900587213 */ /* 0x000fe20000000000 */
[----:B------:R-:W-:Y:S01]  /*6bd0*/  IMAD.MOV R8, RZ, RZ, -R7 ;  /* 0x000000ffff087224 */ /* 0x000fe200078e0a07 */
[C---:B------:R-:W-:Y:S01]  /*6be0*/  ISETP.GT.U32.AND P2, PT, R3.reuse, R84, PT ;  /* 0x000000540300720c */ /* 0x040fe20003f44070 */
[----:B------:R-:W-:Y:S01]  /*6bf0*/  @!P3 IMAD.MOV R83, RZ, RZ, -R83 ;  /* 0x000000ffff53b224 */ /* 0x000fe200078e0a53 */
[----:B------:R-:W-:Y:S01]  /*6c00*/  ISETP.GT.U32.AND P4, PT, R3, R86, PT ;  /* 0x000000560300720c */ /* 0x000fe20003f84070 */
[----:B------:R-:W-:Y:S01]  /*6c10*/  IMAD.HI.U32 R7, R2, R88, RZ ;  /* 0x0000005802077227 */ /* 0x000fe200078e00ff */
[----:B------:R-:W-:-:S02]  /*6c20*/  ISETP.GE.AND P3, PT, R89, RZ, PT ;  /* 0x000000ff5900720c */ /* 0x000fc40003f66270 */
[----:B------:R-:W-:Y:S01]  /*6c30*/  IABS R89, R93 ;  /* 0x0000005d00597213 */ /* 0x000fe20000000000 */
[----:B------:R-:W-:Y:S02]  /*6c40*/  IMAD.MOV R7, RZ, RZ, -R7 ;  /* 0x000000ffff077224 */ /* 0x000fe400078e0a07 */
[--C-:B------:R-:W-:Y:S01]  /*6c50*/  @!P0 IMAD.IADD R82, R82, 0x1, -R3.reuse ;  /* 0x0000000152528824 */ /* 0x100fe200078e0a03 */
[----:B------:R-:W-:Y:S01]  /*6c60*/  ISETP.GE.AND P0, PT, R90, RZ, PT ;  /* 0x000000ff5a00720c */ /* 0x000fe20003f06270 */
[--C-:B------:R-:W-:Y:S01]  /*6c70*/  @!P6 IMAD.IADD R85, R85, 0x1, -R3.reuse ;  /* 0x000000015555e824 */ /* 0x100fe200078e0a03 */
[----:B------:R-:W-:Y:S01]  /*6c80*/  ISETP.GE.AND P6, PT, R92, RZ, PT ;  /* 0x000000ff5c00720c */ /* 0x000fe20003fc6270 */
[C---:B------:R-:W-:Y:S01]  /*6c90*/  IMAD R88, R3.reuse, R7, R88 ;  /* 0x0000000703587224 */ /* 0x040fe200078e0258 */
[----:B------:R-:W-:Y:S01]  /*6ca0*/  IABS R92, R95 ;  /* 0x0000005f005c7213 */ /* 0x000fe20000000000 */
[----:B------:R-:W-:Y:S01]  /*6cb0*/  @!P5 IMAD.MOV R82, RZ, RZ, -R82 ;  /* 0x000000ffff52d224 */ /* 0x000fe200078e0a52 */
[C---:B------:R-:W-:Y:S01]  /*6cc0*/  ISETP.GT.U32.AND P5, PT, R3.reuse, R85, PT ;  /* 0x000000550300720c */ /* 0x040fe20003fa4070 */
[----:B------:R-:W-:Y:S01]  /*6cd0*/  @!P4 IMAD.IADD R86, R86, 0x1, -R3 ;  /* 0x000000015656c824 */ /* 0x000fe200078e0a03 */
[C---:B------:R-:W-:Y:S01]  /*6ce0*/  ISETP.GT.U32.AND P4, PT, R3.reuse, R88, PT ;  /* 0x000000580300720c */ /* 0x040fe20003f84070 */
[----:B------:R-:W-:-:S02]  /*6cf0*/  IMAD R87, R3, R8, R87 ;  /* 0x0000000803577224 */ /* 0x000fc400078e0257 */
[----:B------:R-:W-:Y:S01]  /*6d00*/  @!P2 IMAD.IADD R84, R84, 0x1, -R3 ;  /* 0x000000015454a824 */ /* 0x000fe200078e0a03 */
[----:B------:R-:W-:Y:S01]  /*6d10*/  ISETP.GE.AND P2, PT, R91, RZ, PT ;  /* 0x000000ff5b00720c */ /* 0x000fe20003f46270 */
[----:B------:R-:W-:Y:S01]  /*6d20*/  IMAD.HI.U32 R7, R2, R89, RZ ;  /* 0x0000005902077227 */ /* 0x000fe200078e00ff */
[----:B------:R-:W-:-:S03]  /*6d30*/  IABS R91, R94 ;  /* 0x0000005e005b7213 */ /* 0x000fc60000000000 */
[----:B------:R-:W-:Y:S02]  /*6d40*/  IMAD.MOV R90, RZ, RZ, -R7 ;  /* 0x000000ffff5a7224 */ /* 0x000fe400078e0a07 */
[--C-:B------:R-:W-:Y:S01]  /*6d50*/  @!P5 IMAD.IADD R85, R85, 0x1, -R3.reuse ;  /* 0x000000015555d824 */ /* 0x100fe200078e0a03 */
[----:B------:R-:W-:Y:S01]  /*6d60*/  ISETP.GT.U32.AND P5, PT, R3, R87, PT ;  /* 0x000000570300720c */ /* 0x000fe20003fa4070 */
[----:B------:R-:W-:Y:S02]  /*6d70*/  @!P4 IMAD.IADD R88, R88, 0x1, -R3 ;  /* 0x000000015858c824 */ /* 0x000fe400078e0a03 */
[----:B------:R-:W-:-:S03]  /*6d80*/  IMAD.HI.U32 R8, R2, R91, RZ ;  /* 0x0000005b02087227 */ /* 0x000fc600078e00ff */
[C---:B------:R-:W-:Y:S01]  /*6d90*/  ISETP.GT.U32.AND P4, PT, R3.reuse, R88, PT ;  /* 0x000000580300720c */ /* 0x040fe20003f84070 */
[C---:B------:R-:W-:Y:S02]  /*6da0*/  IMAD R89, R3.reuse, R90, R89 ;  /* 0x0000005a03597224 */ /* 0x040fe400078e0259 */
[----:B------:R-:W-:Y:S02]  /*6db0*/  IMAD.MOV R8, RZ, RZ, -R8 ;  /* 0x000000ffff087224 */ /* 0x000fe400078e0a08 */
[----:B------:R-:W-:Y:S01]  /*6dc0*/  @!P2 IMAD.MOV R85, RZ, RZ, -R85 ;  /* 0x000000ffff55a224 */ /* 0x000fe200078e0a55 */
[----:B------:R-:W-:Y:S01]  /*6dd0*/  ISETP.GT.U32.AND P2, PT, R3, R89, PT ;  /* 0x000000590300720c */ /* 0x000fe20003f44070 */
[----:B------:R-:W-:Y:S02]  /*6de0*/  @!P5 IMAD.IADD R87, R87, 0x1, -R3 ;  /* 0x000000015757d824 */ /* 0x000fe400078e0a03 */
[C---:B------:R-:W-:Y:S02]  /*6df0*/  IMAD R90, R3.reuse, R8, R91 ;  /* 0x00000008035a7224 */ /* 0x040fe400078e025b */
[----:B------:R-:W-:Y:S01]  /*6e00*/  IMAD.HI.U32 R7, R2, R92, RZ ;  /* 0x0000005c02077227 */ /* 0x000fe200078e00ff */
[----:B------:R-:W-:-:S03]  /*6e10*/  ISETP.GT.U32.AND P5, PT, R3, R87, PT ;  /* 0x000000570300720c */ /* 0x000fc60003fa4070 */
[----:B------:R-:W-:Y:S01]  /*6e20*/  @!P4 IMAD.IADD R88, R88, 0x1, -R3 ;  /* 0x000000015858c824 */ /* 0x000fe200078e0a03 */
[----:B------:R-:W-:Y:S01]  /*6e30*/  ISETP.GT.U32.AND P4, PT, R3, R90, PT ;  /* 0x0000005a0300720c */ /* 0x000fe20003f84070 */
[----:B------:R-:W-:Y:S02]  /*6e40*/  IMAD.MOV R7, RZ, RZ, -R7 ;  /* 0x000000ffff077224 */ /* 0x000fe400078e0a07 */
[--C-:B------:R-:W-:Y:S02]  /*6e50*/  @!P2 IMAD.IADD R89, R89, 0x1, -R3.reuse ;  /* 0x000000015959a824 */ /* 0x100fe400078e0a03 */
[----:B------:R-:W-:Y:S01]  /*6e60*/  IMAD R91, R3, R7, R92 ;  /* 0x00000007035b7224 */ /* 0x000fe200078e025c */
[----:B------:R-:W-:Y:S01]  /*6e70*/  LOP3.LUT R7, R5, 0x144, RZ, 0xfc, !PT ;  /* 0x0000014405077812 */ /* 0x000fe200078efcff */
[----:B------:R-:W-:Y:S01]  /*6e80*/  @!P0 IMAD.MOV R84, RZ, RZ, -R84 ;  /* 0x000000ffff548224 */ /* 0x000fe200078e0a54 */
[----:B------:R-:W-:Y:S01]  /*6e90*/  ISETP.GT.U32.AND P2, PT, R3, R89, PT ;  /* 0x000000590300720c */ /* 0x000fe20003f44070 */
[--C-:B------:R-:W-:Y:S01]  /*6ea0*/  @!P5 IMAD.IADD R87, R87, 0x1, -R3.reuse ;  /* 0x000000015757d824 */ /* 0x100fe200078e0a03 */
[----:B------:R-:W-:Y:S01]  /*6eb0*/  ISETP.GE.AND P0, PT, R93, RZ, PT ;  /* 0x000000ff5d00720c */ /* 0x000fe20003f06270 */
[----:B------:R-:W-:Y:S01]  /*6ec0*/  @!P6 IMAD.MOV R86, RZ, RZ, -R86 ;  /* 0x000000ffff56e224 */ /* 0x000fe200078e0a56 */
[----:B------:R-:W-:Y:S01]  /*6ed0*/  IABS R93, R7 ;  /* 0x00000007005d7213 */ /* 0x000fe20000000000 */
[----:B------:R-:W-:Y:S01]  /*6ee0*/  @!P4 IMAD.IADD R90, R90, 0x1, -R3 ;  /* 0x000000015a5ac824 */ /* 0x000fe200078e0a03 */
[----:B------:R-:W-:Y:S01]  /*6ef0*/  ISETP.GE.AND P5, PT, R95, RZ, PT ;  /* 0x000000ff5f00720c */ /* 0x000fe20003fa6270 */
[----:B------:R-:W-:Y:S01]  /*6f00*/  @!P1 IMAD.MOV R87, RZ, RZ, -R87 ;  /* 0x000000ffff579224 */ /* 0x000fe200078e0a57 */
[----:B------:R-:W-:Y:S01]  /*6f10*/  ISETP.GE.AND P1, PT, R7, RZ, PT ;  /* 0x000000ff0700720c */ /* 0x000fe20003f26270 */
[----:B------:R-:W-:Y:S01]  /*6f20*/  IMAD.HI.U32 R7, R2, R93, RZ ;  /* 0x0000005d02077227 */ /* 0x000fe200078e00ff */
[----:B------:R-:W-:-:S02]  /*6f30*/  IABS R95, R98 ;  /* 0x00000062005f7213 */ /* 0x000fc40000000000 */
[----:B------:R-:W-:Y:S01]  /*6f40*/  ISETP.GT.U32.AND P4, PT, R3, R90, PT ;  /* 0x0000005a0300720c */ /* 0x000fe20003f84070 */
[----:B------:R-:W-:Y:S01]  /*6f50*/  VIADD R92, R6, 0x13e ;  /* 0x0000013e065c7836 */ /* 0x000fe20000000000 */
[----:B------:R-:W-:Y:S01]  /*6f60*/  ISETP.GE.AND P6, PT, R94, RZ, PT ;  /* 0x000000ff5e00720c */ /* 0x000fe20003fc6270 */
[----:B------:R-:W-:-:S03]  /*6f70*/  IMAD.HI.U32 R8, R2, R95, RZ ;  /* 0x0000005f02087227 */ /* 0x000fc600078e00ff */
[----:B------:R-:W-:Y:S01]  /*6f80*/  IABS R97, R92 ;  /* 0x0000005c00617213 */ /* 0x000fe20000000000 */
[----:B------:R-:W-:Y:S02]  /*6f90*/  IMAD.MOV R94, RZ, RZ, -R7 ;  /* 0x000000ffff5e7224 */ /* 0x000fe400078e0a07 */
[----:B------:R-:W-:Y:S01]  /*6fa0*/  @!P2 IMAD.IADD R89, R89, 0x1, -R3 ;  /* 0x000000015959a824 */ /* 0x000fe200078e0a03 */
[----:B------:R-:W-:Y:S01]  /*6fb0*/  ISETP.GE.AND P2, PT, R92, RZ, PT ;  /* 0x000000ff5c00720c */ /* 0x000fe20003f46270 */
[----:B------:R-:W-:Y:S02]  /*6fc0*/  IMAD.MOV R8, RZ, RZ, -R8 ;  /* 0x000000ffff087224 */ /* 0x000fe400078e0a08 */
[C---:B------:R-:W-:Y:S02]  /*6fd0*/  IMAD R92, R3.reuse, R94, R93 ;  /* 0x0000005e035c7224 */ /* 0x040fe400078e025d */
[C---:B------:R-:W-:Y:S02]  /*6fe0*/  IMAD R93, R3.reuse, R8, R95 ;  /* 0x00000008035d7224 */ /* 0x040fe400078e025f */
[----:B------:R-:W-:Y:S01]  /*6ff0*/  @!P4 IMAD.IADD R90, R90, 0x1, -R3 ;  /* 0x000000015a5ac824 */ /* 0x000fe200078e0a03 */
[C---:B------:R-:W-:Y:S01]  /*7000*/  ISETP.GT.U32.AND P4, PT, R3.reuse, R92, PT ;  /* 0x0000005c0300720c */ /* 0x040fe20003f84070 */
[----:B------:R-:W-:Y:S01]  /*7010*/  @!P3 IMAD.MOV R88, RZ, RZ, -R88 ;  /* 0x000000ffff58b224 */ /* 0x000fe200078e0a58 */
[C---:B------:R-:W-:Y:S01]  /*7020*/  ISETP.GT.U32.AND P3, PT, R3.reuse, R91, PT ;  /* 0x0000005b0300720c */ /* 0x040fe20003f64070 */
[----:B------:R-:W-:Y:S01]  /*7030*/  @!P6 IMAD.MOV R90, RZ, RZ, -R90 ;  /* 0x000000ffff5ae224 */ /* 0x000fe200078e0a5a */
[----:B------:R-:W-:Y:S01]  /*7040*/  ISETP.GT.U32.AND P6, PT, R3, R93, PT ;  /* 0x0000005d0300720c */ /* 0x000fe20003fc4070 */
[----:B------:R-:W-:-:S04]  /*7050*/  IMAD.HI.U32 R7, R2, R96, RZ ;  /* 0x0000006002077227 */ /* 0x000fc800078e00ff */
[----:B------:R-:W-:Y:S02]  /*7060*/  IMAD.MOV.U32 R95, RZ, RZ, R97 ;  /* 0x000000ffff5f7224 */ /* 0x000fe400078e0061 */
[----:B------:R-:W-:Y:S02]  /*7070*/  IMAD.MOV R94, RZ, RZ, -R7 ;  /* 0x000000ffff5e7224 */ /* 0x000fe400078e0a07 */
[--C-:B------:R-:W-:Y:S02]  /*7080*/  @!P4 IMAD.IADD R92, R92, 0x1, -R3.reuse ;  /* 0x000000015c5cc824 */ /* 0x100fe400078e0a03 */
[--C-:B------:R-:W-:Y:S02]  /*7090*/  @!P3 IMAD.IADD R91, R91, 0x1, -R3.reuse ;  /* 0x000000015b5bb824 */ /* 0x100fe400078e0a03 */
[----:B------:R-:W-:Y:S01]  /*70a0*/  @!P6 IMAD.IADD R93, R93, 0x1, -R3 ;  /* 0x000000015d5de824 */ /* 0x000fe200078e0a03 */
[C---:B------:R-:W-:Y:S01]  /*70b0*/  ISETP.GT.U32.AND P6, PT, R3.reuse, R92, PT ;  /* 0x0000005c0300720c */ /* 0x040fe20003fc4070 */
[----:B------:R-:W-:Y:S01]  /*70c0*/  IMAD.HI.U32 R7, R2, R95, RZ ;  /* 0x0000005f02077227 */ /* 0x000fe200078e00ff */
[----:B------:R-:W-:-:S03]  /*70d0*/  ISETP.GT.U32.AND P3, PT, R3, R91, PT ;  /* 0x0000005b0300720c */ /* 0x000fc60003f64070 */
[----:B------:R-:W-:Y:S02]  /*70e0*/  IMAD.MOV R8, RZ, RZ, -R7 ;  /* 0x000000ffff087224 */ /* 0x000fe400078e0a07 */
[----:B------:R-:W-:Y:S01]  /*70f0*/  @!P0 IMAD.MOV R89, RZ, RZ, -R89 ;  /* 0x000000ffff598224 */ /* 0x000fe200078e0a59 */
[----:B------:R-:W-:Y:S01]  /*7100*/  ISETP.GE.AND P0, PT, R98, RZ, PT ;  /* 0x000000ff6200720c */ /* 0x000fe20003f06270 */
[----:B------:R-:W-:Y:S01]  /*7110*/  IMAD R95, R3, R8, R95 ;  /* 0x00000008035f7224 */ /* 0x000fe200078e025f */
[----:B------:R-:W-:Y:S01]  /*7120*/  LOP3.LUT R98, R5, 0x13c, RZ, 0xfc, !PT ;  /* 0x0000013c05627812 */ /* 0x000fe200078efcff */
[C---:B------:R-:W-:Y:S02]  /*7130*/  IMAD R94, R3.reuse, R94, R96 ;  /* 0x0000005e035e7224 */ /* 0x040fe400078e0260 */
[--C-:B------:R-:W-:Y:S01]  /*7140*/  @!P6 IMAD.IADD R92, R92, 0x1, -R3.reuse ;  /* 0x000000015c5ce824 */ /* 0x100fe200078e0a03 */
[----:B------:R-:W-:Y:S01]  /*7150*/  ISETP.GT.U32.AND P6, PT, R3, R95, PT ;  /* 0x0000005f0300720c */ /* 0x000fe20003fc4070 */
[----:B------:R-:W-:Y:S01]  /*7160*/  @!P3 IMAD.IADD R91, R91, 0x1, -R3 ;  /* 0x000000015b5bb824 */ /* 0x000fe200078e0a03 */
[----:B------:R-:W-:Y:S01]  /*7170*/  IABS R97, R98 ;  /* 0x0000006200617213 */ /* 0x000fe20000000000 */
[----:B------:R-:W-:Y:S01]  /*7180*/  IMAD.HI.U32 R96, R2, R101, RZ ;  /* 0x0000006502607227 */ /* 0x000fe200078e00ff */
[----:B------:R-:W-:-:S02]  /*7190*/  ISETP.GE.AND P3, PT, R99, RZ, PT ;  /* 0x000000ff6300720c */ /* 0x000fc40003f66270 */
[----:B------:R-:W-:Y:S01]  /*71a0*/  IABS R99, R104 ;  /* 0x0000006800637213 */ /* 0x000fe20000000000 */
[----:B------:R-:W-:Y:S01]  /*71b0*/  @!P5 IMAD.MOV R91, RZ, RZ, -R91 ;  /* 0x000000ffff5bd224 */ /* 0x000fe200078e0a5b */
[C---:B------:R-:W-:Y:S01]  /*71c0*/  ISETP.GT.U32.AND P5, PT, R3.reuse, R93, PT ;  /* 0x0000005d0300720c */ /* 0x040fe20003fa4070 */
[----:B------:R-:W-:Y:S01]  /*71d0*/  IMAD.HI.U32 R7, R2, R97, RZ ;  /* 0x0000006102077227 */ /* 0x000fe200078e00ff */
[----:B------:R-:W-:-:S03]  /*71e0*/  ISETP.GT.U32.AND P4, PT, R3, R94, PT ;  /* 0x0000005e0300720c */ /* 0x000fc60003f84070 */
[----:B------:R-:W-:Y:S02]  /*71f0*/  IMAD.MOV R100, RZ, RZ, -R7 ;  /* 0x000000ffff647224 */ /* 0x000fe400078e0a07 */
[----:B------:R-:W-:Y:S02]  /*7200*/  @!P6 IMAD.IADD R95, R95, 0x1, -R3 ;  /* 0x000000015f5fe824 */ /* 0x000fe400078e0a03 */
[----:B------:R-:W-:-:S04]  /*7210*/  IMAD.HI.U32 R8, R2, R99, RZ ;  /* 0x0000006302087227 */ /* 0x000fc800078e00ff */
[----:B------:R-:W-:Y:S02]  /*7220*/  IMAD.MOV R102, RZ, RZ, -R96 ;  /* 0x000000ffff667224 */ /* 0x000fe400078e0a60 */
[C---:B------:R-:W-:Y:S02]  /*7230*/  IMAD R96, R3.reuse, R100, R97 ;  /* 0x0000006403607224 */ /* 0x040fe400078e0261 */
[----:B------:R-:W-:Y:S01]  /*7240*/  @!P1 IMAD.MOV R92, RZ, RZ, -R92 ;  /* 0x000000ffff5c9224 */ /* 0x000fe200078e0a5c */
[C---:B------:R-:W-:Y:S01]  /*7250*/  ISETP.GT.U32.AND P1, PT, R3.reuse, R95, PT ;  /* 0x0000005f0300720c */ /* 0x040fe20003f24070 */
[----:B------:R-:W-:Y:S01]  /*7260*/  IMAD.MOV R8, RZ, RZ, -R8 ;  /* 0x000000ffff087224 */ /* 0x000fe200078e0a08 */
[----:B------:R-:W-:Y:S01]  /*7270*/  ISETP.GT.U32.AND P6, PT, R3, R96, PT ;  /* 0x000000600300720c */ /* 0x000fe20003fc4070 */
[----:B------:R-:W-:Y:S01]  /*7280*/  @!P5 IMAD.IADD R93, R93, 0x1, -R3 ;  /* 0x000000015d5dd824 */ /* 0x000fe200078e0a03 */
[----:B------:R-:W-:Y:S01]  /*7290*/  ISETP.GE.AND P5, PT, R98, RZ, PT ;  /* 0x000000ff6200720c */ /* 0x000fe20003fa6270 */
[----:B------:R-:W-:-:S04]  /*72a0*/  IMAD.HI.U32 R98, R2, R103, RZ ;  /* 0x0000006702627227 */ /* 0x000fc800078e00ff */
[C---:B------:R-:W-:Y:S02]  /*72b0*/  IMAD R97, R3.reuse, R8, R99 ;  /* 0x0000000803617224 */ /* 0x040fe400078e0263 */
[----:B------:R-:W-:Y:S02]  /*72c0*/  @!P4 IMAD.IADD R94, R94, 0x1, -R3 ;  /* 0x000000015e5ec824 */ /* 0x000fe400078e0a03 */
[----:B------:R-:W-:Y:S02]  /*72d0*/  IMAD.MOV R8, RZ, RZ, -R98 ;  /* 0x000000ffff087224 */ /* 0x000fe400078e0a62 */
[C---:B------:R-:W-:Y:S01]  /*72e0*/  IMAD R98, R3.reuse, R102, R101 ;  /* 0x0000006603627224 */ /* 0x040fe200078e0265 */
[C---:B------:R-:W-:Y:S01]  /*72f0*/  ISETP.GT.U32.AND P4, PT, R3.reuse, R94, PT ;  /* 0x0000005e0300720c */ /* 0x040fe20003f84070 */
[----:B------:R-:W-:Y:S01]  /*7300*/  @!P0 IMAD.MOV R93, RZ, RZ, -R93 ;  /* 0x000000ffff5d8224 */ /* 0x000fe200078e0a5d */
[----:B------:R-:W-:Y:S01]  /*7310*/  ISETP.GT.U32.AND P0, PT, R3, R97, PT ;  /* 0x000000610300720c */ /* 0x000fe20003f04070 */
[--C-:B------:R-:W-:Y:S01]  /*7320*/  @!P1 IMAD.IADD R95, R95, 0x1, -R3.reuse ;  /* 0x000000015f5f9824 */ /* 0x100fe200078e0a03 */
[C---:B------:R-:W-:Y:S01]  /*7330*/  ISETP.GT.U32.AND P1, PT, R3.reuse, R98, PT ;  /* 0x000000620300720c */ /* 0x040fe20003f24070 */
[----:B------:R-:W-:Y:S01]  /*7340*/  @!P6 IMAD.IADD R96, R96, 0x1, -R3 ;  /* 0x000000016060e824 */ /* 0x000fe200078e0a03 */
[----:B------:R-:W-:Y:S01]  /*7350*/  IABS R101, R108 ;  /* 0x0000006c00657213 */ /* 0x000fe20000000000 */
[C---:B------:R-:W-:Y:S01]  /*7360*/  IMAD R99, R3.reuse, R8, R103 ;  /* 0x0000000803637224 */ /* 0x040fe200078e0267 */
[----:B------:R-:W-:Y:S01]  /*7370*/  IABS R103, R109 ;  /* 0x0000006d00677213 */ /* 0x000fe20000000000 */
[----:B------:R-:W-:Y:S01]  /*7380*/  VIADD R100, R6, 0x12e ;  /* 0x0000012e06647836 */ /* 0x000fe20000000000 */
[----:B------:R-:W-:Y:S01]  /*7390*/  ISETP.GT.U32.AND P6, PT, R3, R96, PT ;  /* 0x000000600300720c */ /* 0x000fe20003fc4070 */
[----:B------:R-:W-:-:S03]  /*73a0*/  IMAD.HI.U32 R7, R2, R101, RZ ;  /* 0x0000006502077227 */ /* 0x000fc600078e00ff */
[----:B------:R-:W-:Y:S01]  /*73b0*/  IABS R105, R100 ;  /* 0x0000006400697213 */ /* 0x000fe20000000000 */
[--C-:B------:R-:W-:Y:S01]  /*73c0*/  @!P0 IMAD.IADD R97, R97, 0x1, -R3.reuse ;  /* 0x0000000161618824 */ /* 0x100fe200078e0a03 */
[----:B------:R-:W-:Y:S01]  /*73d0*/  ISETP.GE.AND P0, PT, R106, RZ, PT ;  /* 0x000000ff6a00720c */ /* 0x000fe20003f06270 */
[--C-:B------:R-:W-:Y:S01]  /*73e0*/  @!P4 IMAD.IADD R94, R94, 0x1, -R3.reuse ;  /* 0x000000015e5ec824 */ /* 0x100fe200078e0a03 */
[----:B------:R-:W-:Y:S01]  /*73f0*/  ISETP.GE.AND P4, PT, R104, RZ, PT ;  /* 0x000000ff6800720c */ /* 0x000fe20003f86270 */
[----:B------:R-:W-:Y:S01]  /*7400*/  @!P1 IMAD.IADD R98, R98, 0x1, -R3 ;  /* 0x0000000162629824 */ /* 0x000fe200078e0a03 */
[----:B------:R-:W-:Y:S01]  /*7410*/  IABS R104, R110 ;  /* 0x0000006e00687213 */ /* 0x000fe20000000000 */
[----:B------:R-:W-:Y:S01]  /*7420*/  IMAD.HI.U32 R8, R2, R103, RZ ;  /* 0x0000006702087227 */ /* 0x000fe200078e00ff */
[----:B------:R-:W-:Y:S02]  /*7430*/  ISETP.GT.U32.AND P1, PT, R3, R97, PT ;  /* 0x000000610300720c */ /* 0x000fe40003f24070 */
[----:B------:R-:W-:Y:S01]  /*7440*/  IABS R106, R113 ;  /* 0x00000071006a7213 */ /* 0x000fe20000000000 */
[----:B------:R-:W-:Y:S01]  /*7450*/  @!P3 IMAD.MOV R94, RZ, RZ, -R94 ;  /* 0x000000ffff5eb224 */ /* 0x000fe200078e0a5e */
[----:B------:R-:W-:Y:S01]  /*7460*/  ISETP.GE.AND P3, PT, R100, RZ, PT ;  /* 0x000000ff6400720c */ /* 0x000fe20003f66270 */
[----:B------:R-:W-:-:S04]  /*7470*/  IMAD.HI.U32 R100, R2, R104, RZ ;  /* 0x0000006802647227 */ /* 0x000fc800078e00ff */
[----:B------:R-:W-:Y:S02]  /*7480*/  IMAD.MOV R102, RZ, RZ, -R7 ;  /* 0x000000ffff667224 */ /* 0x000fe400078e0a07 */
[----:B------:R-:W-:Y:S02]  /*7490*/  IMAD.MOV R8, RZ, RZ, -R8 ;  /* 0x000000ffff087224 */ /* 0x000fe400078e0a08 */
[----:B------:R-:W-:Y:S01]  /*74a0*/  @!P6 IMAD.IADD R96, R96, 0x1, -R3 ;  /* 0x000000016060e824 */ /* 0x000fe200078e0a03 */
[C---:B------:R-:W-:Y:S01]  /*74b0*/  ISETP.GT.U32.AND P6, PT, R3.reuse, R99, PT ;  /* 0x000000630300720c */ /* 0x040fe20003fc4070 */
[----:B------:R-:W-:Y:S02]  /*74c0*/  IMAD.MOV R7, RZ, RZ, -R100 ;  /* 0x000000ffff077224 */ /* 0x000fe400078e0a64 */
[----:B------:R-:W-:Y:S01]  /*74d0*/  @!P2 IMAD.MOV R95, RZ, RZ, -R95 ;  /* 0x000000ffff5fa224 */ /* 0x000fe200078e0a5f */
[C---:B------:R-:W-:Y:S01]  /*74e0*/  ISETP.GT.U32.AND P2, PT, R3.reuse, R98, PT ;  /* 0x000000620300720c */ /* 0x040fe20003f44070 */
[----:B------:R-:W-:-:S02]  /*74f0*/  IMAD R100, R3, R102, R101 ;  /* 0x0000006603647224 */ /* 0x000fc400078e0265 */
[----:B------:R-:W-:Y:S02]  /*7500*/  IMAD R101, R3, R8, R103 ;  /* 0x0000000803657224 */ /* 0x000fe400078e0267 */
[----:B------:R-:W-:Y:S02]  /*7510*/  @!P1 IMAD.IADD R97, R97, 0x1, -R3 ;  /* 0x0000000161619824 */ /* 0x000fe400078e0a03 */
[C---:B------:R-:W-:Y:S01]  /*7520*/  IMAD R102, R3.reuse, R7, R104 ;  /* 0x0000000703667224 */ /* 0x040fe200078e0268 */
[C---:B------:R-:W-:Y:S01]  /*7530*/  ISETP.GT.U32.AND P1, PT, R3.reuse, R101, PT ;  /* 0x000000650300720c */ /* 0x040fe20003f24070 */
[----:B------:R-:W-:Y:S01]  /*7540*/  @!P5 IMAD.MOV R96, RZ, RZ, -R96 ;  /* 0x000000ffff60d224 */ /* 0x000fe200078e0a60 */
[----:B------:R-:W-:Y:S01]  /*7550*/  ISETP.GT.U32.AND P5, PT, R3, R100, PT ;  /* 0x000000640300720c */ /* 0x000fe20003fa4070 */
[----:B------:R-:W-:Y:S01]  /*7560*/  IMAD.HI.U32 R7, R2, R105, RZ ;  /* 0x0000006902077227 */ /* 0x000fe200078e00ff */
[----:B------:R-:W-:-:S03]  /*7570*/  IABS R104, R111 ;  /* 0x0000006f00687213 */ /* 0x000fc60000000000 */
[--C-:B------:R-:W-:Y:S02]  /*7580*/  @!P6 IMAD.IADD R99, R99, 0x1, -R3.reuse ;  /* 0x000000016363e824 */ /* 0x100fe400078e0a03 */
[----:B------:R-:W-:Y:S01]  /*7590*/  @!P2 IMAD.IADD R98, R98, 0x1, -R3 ;  /* 0x000000016262a824 */ /* 0x000fe200078e0a03 */
[C---:B------:R-:W-:Y:S01]  /*75a0*/  ISETP.GT.U32.AND P2, PT, R3.reuse, R102, PT ;  /* 0x000000660300720c */ /* 0x040fe20003f44070 */
[----:B------:R-:W-:Y:S01]  /*75b0*/  IMAD.MOV R8, RZ, RZ, -R7 ;  /* 0x000000ffff087224 */ /* 0x000fe200078e0a07 */
[----:B------:R-:W-:Y:S01]  /*75c0*/  ISETP.GT.U32.AND P6, PT, R3, R99, PT ;  /* 0x000000630300720c */ /* 0x000fe20003fc4070 */
[----:B------:R-:W-:Y:S01]  /*75d0*/  @!P1 IMAD.IADD R101, R101, 0x1, -R3 ;  /* 0x0000000165659824 */ /* 0x000fe200078e0a03 */
[----:B------:R-:W-:Y:S01]  /*75e0*/  ISETP.GE.AND P1, PT, R108, RZ, PT ;  /* 0x000000ff6c00720c */ /* 0x000fe20003f26270 */
[----:B------:R-:W-:Y:S01]  /*75f0*/  IMAD R103, R3, R8, R105 ;  /* 0x0000000803677224 */ /* 0x000fe200078e0269 */
[----:B------:R-:W-:Y:S01]  /*7600*/  IABS R105, R112 ;  /* 0x0000007000697213 */ /* 0x000fe20000000000 */
[----:B------:R-:W-:-:S04]  /*7610*/  IMAD.HI.U32 R7, R2, R104, RZ ;  /* 0x0000006802077227 */ /* 0x000fc800078e00ff */
[----:B------:R-:W-:Y:S01]  /*7620*/  @!P5 IMAD.IADD R100, R100, 0x1, -R3 ;  /* 0x000000016464d824 */ /* 0x000fe200078e0a03 */
[C---:B------:R-:W-:Y:S01]  /*7630*/  ISETP.GT.U32.AND P5, PT, R3.reuse, R103, PT ;  /* 0x000000670300720c */ /* 0x040fe20003fa4070 */
[----:B------:R-:W-:Y:S01]  /*7640*/  @!P4 IMAD.MOV R97, RZ, RZ, -R97 ;  /* 0x000000ffff61c224 */ /* 0x000fe200078e0a61 */
[----:B------:R-:W-:Y:S01]  /*7650*/  ISETP.GT.U32.AND P4, PT, R3, R101, PT ;  /* 0x000000650300720c */ /* 0x000fe20003f84070 */
[----:B------:R-:W-:Y:S02]  /*7660*/  IMAD.MOV R8, RZ, RZ, -R7 ;  /* 0x000000ffff087224 */ /* 0x000fe400078e0a07 */
[----:B------:R-:W-:-:S04]  /*7670*/  IMAD.HI.U32 R7, R2, R105, RZ ;  /* 0x0000006902077227 */ /* 0x000fc800078e00ff */
[----:B------:R-:W-:Y:S01]  /*7680*/  @!P2 IMAD.IADD R102, R102, 0x1, -R3 ;  /* 0x000000016666a824 */ /* 0x000fe200078e0a03 */
[C---:B------:R-:W-:Y:S01]  /*7690*/  ISETP.GT.U32.AND P2, PT, R3.reuse, R100, PT ;  /* 0x000000640300720c */ /* 0x040fe20003f44070 */
[----:B------:R-:W-:Y:S02]  /*76a0*/  IMAD R104, R3, R8, R104 ;  /* 0x0000000803687224 */ /* 0x000fe400078e0268 */
[----:B------:R-:W-:Y:S02]  /*76b0*/  IMAD.MOV R8, RZ, RZ, -R7 ;  /* 0x000000ffff087224 */ /* 0x000fe400078e0a07 */
[----:B------:R-:W-:Y:S01]  /*76c0*/  @!P6 IMAD.IADD R99, R99, 0x1, -R3 ;  /* 0x000000016363e824 */ /* 0x000fe200078e0a03 */
[----:B------:R-:W-:Y:S01]  /*76d0*/  ISETP.GE.AND P6, PT, R107, RZ, PT ;  /* 0x000000ff6b00720c */ /* 0x000fe20003fc6270 */
[----:B------:R-:W-:Y:S01]  /*76e0*/  IMAD R105, R3, R8, R105 ;  /* 0x0000000803697224 */ /* 0x000fe200078e0269 */
[----:B------:R-:W-:Y:S01]  /*76f0*/  LOP3.LUT R8, R5, 0x126, RZ, 0xfc, !PT ;  /* 0x0000012605087812 */ /* 0x000fe200078efcff */
[----:B------:R-:W-:-:S02]  /*7700*/  @!P4 IMAD.IADD R101, R101, 0x1, -R3 ;  /* 0x000000016565c824 */ /* 0x000fc400078e0a03 */
[----:B------:R-:W-:Y:S01]  /*7710*/  IMAD.HI.U32 R7, R2, R106, RZ ;  /* 0x0000006a02077227 */ /* 0x000fe200078e00ff */
[----:B------:R-:W-:Y:S02]  /*7720*/  ISETP.GT.U32.AND P4, PT, R3, R105, PT ;  /* 0x000000690300720c */ /* 0x000fe40003f84070 */
[----:B------:R-:W-:Y:S01]  /*7730*/  IABS R107, R8 ;  /* 0x00000008006b7213 */ /* 0x000fe20000000000 */
[----:B------:R-:W-:Y:S01]  /*7740*/  @!P2 IMAD.IADD R100, R100, 0x1, -R3 ;  /* 0x000000016464a824 */ /* 0x000fe200078e0a03 */
[----:B------:R-:W-:Y:S01]  /*7750*/  ISETP.GE.AND P2, PT, R109, RZ, PT ;  /* 0x000000ff6d00720c */ /* 0x000fe20003f46270 */
[----:B------:R-:W-:Y:S02]  /*7760*/  IMAD.MOV R7, RZ, RZ, -R7 ;  /* 0x000000ffff077224 */ /* 0x000fe400078e0a07 */
[----:B------:R-:W-:Y:S01]  /*7770*/  @!P6 IMAD.MOV R99, RZ, RZ, -R99 ;  /* 0x000000ffff63e224 */ /* 0x000fe200078e0a63 */
[----:B------:R-:W-:Y:S01]  /*7780*/  ISETP.GT.U32.AND P6, PT, R3, R104, PT ;  /* 0x000000680300720c */ /* 0x000fe20003fc4070 */
[----:B------:R-:W-:Y:S01]  /*7790*/  @!P5 IMAD.IADD R103, R103, 0x1, -R3 ;  /* 0x000000016767d824 */ /* 0x000fe200078e0a03 */
[C---:B------:R-:W-:Y:S01]  /*77a0*/  ISETP.GT.U32.AND P5, PT, R3.reuse, R102, PT ;  /* 0x000000660300720c */ /* 0x040fe20003fa4070 */
[----:B------:R-:W-:-:S02]  /*77b0*/  IMAD R106, R3, R7, R106 ;  /* 0x00000007036a7224 */ /* 0x000fc400078e026a */
[----:B------:R-:W-:Y:S02]  /*77c0*/  @!P4 IMAD.IADD R105, R105, 0x1, -R3 ;  /* 0x000000016969c824 */ /* 0x000fe400078e0a03 */
[----:B------:R-:W-:Y:S01]  /*77d0*/  @!P0 IMAD.MOV R98, RZ, RZ, -R98 ;  /* 0x000000ffff628224 */ /* 0x000fe200078e0a62 */
[C---:B------:R-:W-:Y:S01]  /*77e0*/  ISETP.GT.U32.AND P0, PT, R3.reuse, R103, PT ;  /* 0x000000670300720c */ /* 0x040fe20003f04070 */
[----:B------:R-:W-:Y:S01]  /*77f0*/  @!P2 IMAD.MOV R101, RZ, RZ, -R101 ;  /* 0x000000ffff65a224 */ /* 0x000fe200078e0a65 */
[C---:B------:R-:W-:Y:S01]  /*7800*/  ISETP.GT.U32.AND P2, PT, R3.reuse, R105, PT ;  /* 0x000000690300720c */ /* 0x040fe20003f44070 */
[----:B------:R-:W-:Y:S01]  /*7810*/  IMAD.HI.U32 R7, R2, R107, RZ ;  /* 0x0000006b02077227 */ /* 0x000fe200078e00ff */
[----:B------:R-:W-:-:S03]  /*7820*/  ISETP.GT.U32.AND P4, PT, R3, R106, PT ;  /* 0x0000006a0300720c */ /* 0x000fc60003f84070 */
[----:B------:R-:W-:Y:S01]  /*7830*/  @!P6 IMAD.IADD R104, R104, 0x1, -R3 ;  /* 0x000000016868e824 */ /* 0x000fe200078e0a03 */
[----:B------:R-:W-:Y:S01]  /*7840*/  ISETP.GE.AND P6, PT, R112, RZ, PT ;  /* 0x000000ff7000720c */ /* 0x000fe20003fc6270 */
[----:B------:R-:W-:Y:S01]  /*7850*/  IMAD.MOV R108, RZ, RZ, -R7 ;  /* 0x000000ffff6c7224 */ /* 0x000fe200078e0a07 */
[----:B------:R-:W-:Y:S01]  /*7860*/  LOP3.LUT R7, R5, 0x124, RZ, 0xfc, !PT ;  /* 0x0000012405077812 */ /* 0x000fe200078efcff */
[----:B------:R-:W-:Y:S01]  /*7870*/  @!P1 IMAD.MOV R100, RZ, RZ, -R100 ;  /* 0x000000ffff649224 */ /* 0x000fe200078e0a64 */
[C---:B------:R-:W-:Y:S01]  /*7880*/  ISETP.GT.U32.AND P1, PT, R3.reuse, R104, PT ;  /* 0x000000680300720c */ /* 0x040fe20003f24070 */
[----:B------:R-:W-:Y:S01]  /*7890*/  @!P5 IMAD.IADD R102, R102, 0x1, -R3 ;  /* 0x000000016666d824 */ /* 0x000fe200078e0a03 */
[----:B------:R-:W-:Y:S01]  /*78a0*/  ISETP.GE.AND P5, PT, R110, RZ, PT ;  /* 0x000000ff6e00720c */ /* 0x000fe20003fa6270 */
[----:B------:R-:W-:Y:S01]  /*78b0*/  IMAD R107, R3, R108, R107 ;  /* 0x0000006c036b7224 */ /* 0x000fe200078e026b */
[----:B------:R-:W-:Y:S01]  /*78c0*/  IABS R109, R7 ;  /* 0x00000007006d7213 */ /* 0x000fe20000000000 */
[--C-:B------:R-:W-:Y:S01]  /*78d0*/  @!P2 IMAD.IADD R105, R105, 0x1, -R3.reuse ;  /* 0x000000016969a824 */ /* 0x100fe200078e0a03 */
[----:B------:R-:W-:Y:S01]  /*78e0*/  ISETP.GE.AND P2, PT, R7, RZ, PT ;  /* 0x000000ff0700720c */ /* 0x000fe20003f46270 */
[--C-:B------:R-:W-:Y:S01]  /*78f0*/  @!P0 IMAD.IADD R103, R103, 0x1, -R3.reuse ;  /* 0x0000000167678824 */ /* 0x100fe200078e0a03 */
[----:B------:R-:W-:Y:S01]  /*7900*/  ISETP.GE.AND P0, PT, R111, RZ, PT ;  /* 0x000000ff6f00720c */ /* 0x000fe20003f06270 */
[----:B------:R-:W-:Y:S01]  /*7910*/  @!P4 IMAD.IADD R106, R106, 0x1, -R3 ;  /* 0x000000016a6ac824 */ /* 0x000fe200078e0a03 */
[----:B------:R-:W-:Y:S01]  /*7920*/  LOP3.LUT R108, R5, 0x120, RZ, 0xfc, !PT ;  /* 0x00000120056c7812 */ /* 0x000fe200078efcff */
[----:B------:R-:W-:Y:S01]  /*7930*/  @!P6 IMAD.MOV R105, RZ, RZ, -R105 ;  /* 0x000000ffff69e224 */ /* 0x000fe200078e0a69 */
[C---:B------:R-:W-:Y:S01]  /*7940*/  ISETP.GT.U32.AND P6, PT, R3.reuse, R107, PT ;  /* 0x0000006b0300720c */ /* 0x040fe20003fc4070 */
[----:B------:R-:W-:Y:S01]  /*7950*/  @!P3 IMAD.MOV R103, RZ, RZ, -R103 ;  /* 0x000000ffff67b224 */ /* 0x000fe200078e0a67 */
[----:B------:R-:W-:Y:S01]  /*7960*/  ISETP.GE.AND P3, PT, R8, RZ, PT ;  /* 0x000000ff0800720c */ /* 0x000fe20003f66270 */
[----:B------:R-:W-:Y:S01]  /*7970*/  VIADD R8, R6, 0x11e ;  /* 0x0000011e06087836 */ /* 0x000fe20000000000 */
[----:B------:R-:W-:Y:S01]  /*7980*/  ISETP.GT.U32.AND P4, PT, R3, R106, PT ;  /* 0x0000006a0300720c */ /* 0x000fe20003f84070 */
[----:B------:R-:W-:-:S02]  /*7990*/  @!P1 IMAD.IADD R104, R104, 0x1, -R3 ;  /* 0x0000000168689824 */ /* 0x000fc400078e0a03 */
[----:B------:R-:W-:Y:S01]  /*79a0*/  @!P5 IMAD.MOV R102, RZ, RZ, -R102 ;  /* 0x000000ffff66d224 */ /* 0x000fe200078e0a66 */
[----:B------:R-:W-:Y:S01]  /*79b0*/  ISETP.GE.AND P1, PT, R8, RZ, PT ;  /* 0x000000ff0800720c */ /* 0x000fe20003f26270 */
[----:B------:R-:W-:Y:S01]  /*79c0*/  IMAD.HI.U32 R7, R2, R109, RZ ;  /* 0x0000006d02077227 */ /* 0x000fe200078e00ff */
[----:B------:R-:W-:Y:S02]  /*79d0*/  IABS R114, R8 ;  /* 0x0000000800727213 */ /* 0x000fe40000000000 */
[----:B------:R-:W-:Y:S01]  /*79e0*/  ISETP.GE.AND P5, PT, R113, RZ, PT ;  /* 0x000000ff7100720c */ /* 0x000fe20003fa6270 */
[----:B------:R-:W-:Y:S01]  /*79f0*/  @!P0 IMAD.MOV R104, RZ, RZ, -R104 ;  /* 0x000000ffff688224 */ /* 0x000fe200078e0a68 */
[----:B------:R-:W-:Y:S01]  /*7a00*/  LOP3.LUT R8, R5, 0x122, RZ, 0xfc, !PT ;  /* 0x0000012205087812 */ /* 0x000fe200078efcff */
[--C-:B------:R-:W-:Y:S01]  /*7a10*/  @!P6 IMAD.IADD R107, R107, 0x1, -R3.reuse ;  /* 0x000000016b6be824 */ /* 0x100fe200078e0a03 */
[----:B------:R-:W-:Y:S01]  /*7a20*/  IABS R113, R108 ;  /* 0x0000006c00717213 */ /* 0x000fe20000000000 */
[----:B------:R-:W-:Y:S01]  /*7a30*/  @!P4 IMAD.IADD R106, R106, 0x1, -R3 ;  /* 0x000000016a6ac824 */ /* 0x000fe200078e0a03 */
[----:B------:R-:W-:Y:S01]  /*7a40*/  ISETP.GE.AND P0, PT, R8, RZ, PT ;  /* 0x000000ff0800720c */ /* 0x000fe20003f06270 */
[----:B------:R-:W-:Y:S01]  /*7a50*/  IMAD.HI.U32 R110, R2, R115, RZ ;  /* 0x00000073026e7227 */ /* 0x000fe200078e00ff */
[----:B------:R-:W-:-:S02]  /*7a60*/  IABS R111, R8 ;  /* 0x00000008006f7213 */ /* 0x000fc40000000000 */
[----:B------:R-:W-:Y:S01]  /*7a70*/  ISETP.GE.AND P4, PT, R108, RZ, PT ;  /* 0x000000ff6c00720c */ /* 0x000fe20003f86270 */
[----:B------:R-:W-:Y:S01]  /*7a80*/  IMAD.MOV R8, RZ, RZ, -R7 ;  /* 0x000000ffff087224 */ /* 0x000fe200078e0a07 */
[----:B------:R-:W-:Y:S01]  /*7a90*/  ISETP.GT.U32.AND P6, PT, R3, R107, PT ;  /* 0x0000006b0300720c */ /* 0x000fe20003fc4070 */
[----:B------:R-:W-:-:S04]  /*7aa0*/  IMAD.HI.U32 R7, R2, R111, RZ ;  /* 0x0000006f02077227 */ /* 0x000fc800078e00ff */
[----:B------:R-:W-:Y:S02]  /*7ab0*/  IMAD R108, R3, R8, R109 ;  /* 0x00000008036c7224 */ /* 0x000fe400078e026d */
[----:B------:R-:W-:-:S04]  /*7ac0*/  IMAD.HI.U32 R109, R2, R114, RZ ;  /* 0x00000072026d7227 */ /* 0x000fc800078e00ff */
[----:B------:R-:W-:Y:S02]  /*7ad0*/  IMAD.MOV R112, RZ, RZ, -R7 ;  /* 0x000000ffff707224 */ /* 0x000fe400078e0a07 */
[----:B------:R-:W-:Y:S01]  /*7ae0*/  @!P5 IMAD.MOV R106, RZ, RZ, -R106 ;  /* 0x000000ffff6ad224 */ /* 0x000fe200078e0a6a */
[----:B------:R-:W-:Y:S01]  /*7af0*/  ISETP.GT.U32.AND P5, PT, R3, R108, PT ;  /* 0x0000006c0300720c */ /* 0x000fe20003fa4070 */
[----:B------:R-:W-:-:S04]  /*7b00*/  IMAD.HI.U32 R8, R2, R113, RZ ;  /* 0x0000007102087227 */ /* 0x000fc800078e00ff */
[----:B------:R-:W-:Y:S02]  /*7b10*/  IMAD.MOV R7, RZ, RZ, -R109 ;  /* 0x000000ffff077224 */ /* 0x000fe400078e0a6d */
[----:B------:R-:W-:Y:S02]  /*7b20*/  IMAD R109, R3, R112, R111 ;  /* 0x00000070036d7224 */ /* 0x000fe400078e026f */
[----:B------:R-:W-:Y:S02]  /*7b30*/  IMAD.MOV R8, RZ, RZ, -R8 ;  /* 0x000000ffff087224 */ /* 0x000fe400078e0a08 */
[----:B------:R-:W-:Y:S01]  /*7b40*/  @!P6 IMAD.IADD R107, R107, 0x1, -R3 ;  /* 0x000000016b6be824 */ /* 0x000fe200078e0a03 */
[C---:B------:R-:W-:Y:S01]  /*7b50*/  ISETP.GT.U32.AND P6, PT, R3.reuse, R109, PT ;  /* 0x0000006d0300720c */ /* 0x040fe20003fc4070 */
[----:B------:R-:W-:Y:S02]  /*7b60*/  IMAD.MOV R116, RZ, RZ, -R110 ;  /* 0x000000ffff747224 */ /* 0x000fe400078e0a6e */
[----:B------:R-:W-:Y:S01]  /*7b70*/  IMAD R110, R3, R8, R113 ;  /* 0x00000008036e7224 */ /* 0x000fe200078e0271 */
[----:B------:R-:W-:Y:S01]  /*7b80*/  IABS R113, R121 ;  /* 0x0000007900717213 */ /* 0x000fe20000000000 */
[----:B------:R-:W-:-:S02]  /*7b90*/  @!P5 IMAD.IADD R108, R108, 0x1, -R3 ;  /* 0x000000016c6cd824 */ /* 0x000fc400078e0a03 */
[C---:B------:R-:W-:Y:S01]  /*7ba0*/  IMAD R111, R3.reuse, R7, R114 ;  /* 0x00000007036f7224 */ /* 0x040fe200078e0272 */
[C---:B------:R-:W-:Y:S01]  /*7bb0*/  ISETP.GT.U32.AND P5, PT, R3.reuse, R110, PT ;  /* 0x0000006e0300720c */ /* 0x040fe20003fa4070 */
[----:B------:R-:W-:Y:S01]  /*7bc0*/  IMAD R112, R3, R116, R115 ;  /* 0x0000007403707224 */ /* 0x000fe200078e0273 */
[----:B------:R-:W-:Y:S01]  /*7bd0*/  IABS R115, R122 ;  /* 0x0000007a00737213 */ /* 0x000fe20000000000 */
[----:B------:R-:W-:Y:S01]  /*7be0*/  IMAD.HI.U32 R7, R2, R113, RZ ;  /* 0x0000007102077227 */ /* 0x000fe200078e00ff */
[----:B------:R-:W-:-:S03]  /*7bf0*/  IABS R116, R123 ;  /* 0x0000007b00747213 */ /* 0x000fc60000000000 */
[----:B------:R-:W-:Y:S01]  /*7c00*/  @!P6 IMAD.IADD R109, R109, 0x1, -R3 ;  /* 0x000000016d6de824 */ /* 0x000fe200078e0a03 */
[----:B------:R-:W-:Y:S01]  /*7c10*/  ISETP.GT.U32.AND P6, PT, R3, R108, PT ;  /* 0x0000006c0300720c */ /* 0x000fe20003fc4070 */
[----:B------:R-:W-:-:S04]  /*7c20*/  IMAD.HI.U32 R8, R2, R115, RZ ;  /* 0x0000007302087227 */ /* 0x000fc800078e00ff */
[----:B------:R-:W-:Y:S02]  /*7c30*/  @!P5 IMAD.IADD R110, R110, 0x1, -R3 ;  /* 0x000000016e6ed824 */ /* 0x000fe400078e0a03 */
[----:B------:R-:W-:Y:S02]  /*7c40*/  IMAD.MOV R114, RZ, RZ, -R7 ;  /* 0x000000ffff727224 */ /* 0x000fe400078e0a07 */
[----:B------:R-:W-:Y:S01]  /*7c50*/  @!P3 IMAD.MOV R107, RZ, RZ, -R107 ;  /* 0x000000ffff6bb224 */ /* 0x000fe200078e0a6b */
[C---:B------:R-:W-:Y:S01]  /*7c60*/  ISETP.GT.U32.AND P5, PT, R3.reuse, R110, PT ;  /* 0x0000006e0300720c */ /* 0x040fe20003fa4070 */
[----:B------:R-:W-:Y:S01]  /*7c70*/  IMAD.MOV R8, RZ, RZ, -R8 ;  /* 0x000000ffff087224 */ /* 0x000fe200078e0a08 */
[C---:B------:R-:W-:Y:S01]  /*7c80*/  ISETP.GT.U32.AND P3, PT, R3.reuse, R109, PT ;  /* 0x0000006d0300720c */ /* 0x040fe20003f64070 */
[----:B------:R-:W-:Y:S01]  /*7c90*/  @!P6 IMAD.IADD R108, R108, 0x1, -R3 ;  /* 0x000000016c6ce824 */ /* 0x000fe200078e0a03 */
[C---:B------:R-:W-:Y:S01]  /*7ca0*/  ISETP.GT.U32.AND P6, PT, R3.reuse, R111, PT ;  /* 0x0000006f0300720c */ /* 0x040fe20003fc4070 */
[----:B------:R-:W-:-:S02]  /*7cb0*/  IMAD R113, R3, R114, R113 ;  /* 0x0000007203717224 */ /* 0x000fc400078e0271 */
[----:B------:R-:W-:Y:S02]  /*7cc0*/  IMAD R114, R3, R8, R115 ;  /* 0x0000000803727224 */ /* 0x000fe400078e0273 */
[----:B------:R-:W-:Y:S02]  /*7cd0*/  @!P2 IMAD.MOV R108, RZ, RZ, -R108 ;  /* 0x000000ffff6ca224 */ /* 0x000fe400078e0a6c */
[----:B------:R-:W-:-:S04]  /*7ce0*/  IMAD.HI.U32 R7, R2, R116, RZ ;  /* 0x0000007402077227 */ /* 0x000fc800078e00ff */
[--C-:B------:R-:W-:Y:S01]  /*7cf0*/  @!P5 IMAD.IADD R110, R110, 0x1, -R3.reuse ;  /* 0x000000016e6ed824 */ /* 0x100fe200078e0a03 */
[----:B------:R-:W-:Y:S01]  /*7d00*/  ISETP.GT.U32.AND P5, PT, R3, R113, PT ;  /* 0x000000710300720c */ /* 0x000fe20003fa4070 */
[--C-:B------:R-:W-:Y:S01]  /*7d10*/  @!P6 IMAD.IADD R111, R111, 0x1, -R3.reuse ;  /* 0x000000016f6fe824 */ /* 0x100fe200078e0a03 */
[----:B------:R-:W-:Y:S01]  /*7d20*/  ISETP.GT.U32.AND P6, PT, R3, R114, PT ;  /* 0x000000720300720c */ /* 0x000fe20003fc4070 */
[----:B------:R-:W-:Y:S01]  /*7d30*/  @!P3 IMAD.IADD R109, R109, 0x1, -R3 ;  /* 0x000000016d6db824 */ /* 0x000fe200078e0a03 */
[C---:B------:R-:W-:Y:S01]  /*7d40*/  ISETP.GT.U32.AND P3, PT, R3.reuse, R112, PT ;  /* 0x000000700300720c */ /* 0x040fe20003f64070 */
[----:B------:R-:W-:Y:S01]  /*7d50*/  IMAD.HI.U32 R8, R2, R117, RZ ;  /* 0x0000007502087227 */ /* 0x000fe200078e00ff */
[----:B------:R-:W-:-:S03]  /*7d60*/  ISETP.GT.U32.AND P2, PT, R3, R111, PT ;  /* 0x0000006f0300720c */ /* 0x000fc60003f44070 */
[----:B------:R-:W-:-:S04]  /*7d70*/  IMAD.HI.U32 R115, R2, R118, RZ ;  /* 0x0000007602737227 */ /* 0x000fc800078e00ff */
[--C-:B------:R-:W-:Y:S02]  /*7d80*/  @!P5 IMAD.IADD R113, R113, 0x1, -R3.reuse ;  /* 0x000000017171d824 */ /* 0x100fe400078e0a03 */
[----:B------:R-:W-:Y:S02]  /*7d90*/  @!P6 IMAD.IADD R114, R114, 0x1, -R3 ;  /* 0x000000017272e824 */ /* 0x000fe400078e0a03 */
[----:B------:R-:W-:Y:S01]  /*7da0*/  IMAD.MOV R7, RZ, RZ, -R7 ;  /* 0x000000ffff077224 */ /* 0x000fe200078e0a07 */
[C---:B------:R-:W-:Y:S01]  /*7db0*/  ISETP.GT.U32.AND P6, PT, R3.reuse, R113, PT ;  /* 0x000000710300720c */ /* 0x040fe20003fc4070 */
[----:B------:R-:W-:Y:S02]  /*7dc0*/  IMAD.MOV R8, RZ, RZ, -R8 ;  /* 0x000000ffff087224 */ /* 0x000fe400078e0a08 */
[----:B------:R-:W-:Y:S02]  /*7dd0*/  IMAD.MOV R119, RZ, RZ, -R115 ;  /* 0x000000ffff777224 */ /* 0x000fe400078e0a73 */
[----:B------:R-:W-:Y:S01]  /*7de0*/  @!P3 IMAD.IADD R112, R112, 0x1, -R3 ;  /* 0x000000017070b824 */ /* 0x000fe200078e0a03 */
[----:B------:R-:W-:Y:S01]  /*7df0*/  ISETP.GE.AND P3, PT, R120, RZ, PT ;  /* 0x000000ff7800720c */ /* 0x000fe20003f66270 */
[----:B------:R-:W-:-:S02]  /*7e00*/  IMAD R115, R3, R7, R116 ;  /* 0x0000000703737224 */ /* 0x000fc400078e0274 */
[C---:B------:R-:W-:Y:S01]  /*7e10*/  IMAD R116, R3.reuse, R8, R117 ;  /* 0x0000000803747224 */ /* 0x040fe200078e0275 */
[C---:B------:R-:W-:Y:S01]  /*7e20*/  ISETP.GT.U32.AND P5, PT, R3.reuse, R112, PT ;  /* 0x000000700300720c */ /* 0x040fe20003fa4070 */
[----:B------:R-:W-:Y:S01]  /*7e30*/  IMAD R117, R3, R119, R118 ;  /* 0x0000007703757224 */ /* 0x000fe200078e0276 */
[----:B------:R-:W-:Y:S01]  /*7e40*/  IABS R118, R127 ;  /* 0x0000007f00767213 */ /* 0x000fe20000000000 */
[--C-:B------:R-:W-:Y:S01]  /*7e50*/  @!P2 IMAD.IADD R111, R111, 0x1, -R3.reuse ;  /* 0x000000016f6fa824 */ /* 0x100fe200078e0a03 */
[----:B------:R-:W-:Y:S01]  /*7e60*/  ISETP.GT.U32.AND P2, PT, R3, R116, PT ;  /* 0x000000740300720c */ /* 0x000fe20003f44070 */
[----:B------:R-:W-:Y:S01]  /*7e70*/  @!P6 IMAD.IADD R113, R113, 0x1, -R3 ;  /* 0x000000017171e824 */ /* 0x000fe200078e0a03 */
[C---:B------:R-:W-:Y:S01]  /*7e80*/  ISETP.GT.U32.AND P6, PT, R3.reuse, R117, PT ;  /* 0x000000750300720c */ /* 0x040fe20003fc4070 */
[----:B------:R-:W-:Y:S02]  /*7e90*/  VIADD R7, R6, 0x10e ;  /* 0x0000010e06077836 */ /* 0x000fe40000000000 */
[----:B------:R-:W-:Y:S01]  /*7ea0*/  @!P4 IMAD.MOV R110, RZ, RZ, -R110 ;  /* 0x000000ffff6ec224 */ /* 0x000fe200078e0a6e */
[----:B------:R-:W-:Y:S01]  /*7eb0*/  ISETP.GT.U32.AND P4, PT, R3, R115, PT ;  /* 0x000000730300720c */ /* 0x000fe20003f84070 */
[----:B------:R-:W-:Y:S01]  /*7ec0*/  @!P0 IMAD.MOV R109, RZ, RZ, -R109 ;  /* 0x000000ffff6d8224 */ /* 0x000fe200078e0a6d */
[----:B------:R-:W-:Y:S01]  /*7ed0*/  IABS R119, R7 ;  /* 0x0000000700777213 */ /* 0x000fe20000000000 */
[----:B------:R-:W-:Y:S01]  /*7ee0*/  @!P5 IMAD.IADD R112, R112, 0x1, -R3 ;  /* 0x000000017070d824 */ /* 0x000fe200078e0a03 */
[----:B------:R-:W-:Y:S01]  /*7ef0*/  ISETP.GE.AND P5, PT, R7, RZ, PT ;  /* 0x000000ff0700720c */ /* 0x000fe20003fa6270 */
[----:B------:R-:W-:Y:S01]  /*7f00*/  IMAD.HI.U32 R7, R2, R118, RZ ;  /* 0x0000007602077227 */ /* 0x000fe200078e00ff */
[----:B------:R-:W-:-:S03]  /*7f10*/  ISETP.GT.U32.AND P0, PT, R3, R114, PT ;  /* 0x000000720300720c */ /* 0x000fc60003f04070 */
[--C-:B------:R-:W-:Y:S01]  /*7f20*/  @!P2 IMAD.IADD R116, R116, 0x1, -R3.reuse ;  /* 0x000000017474a824 */ /* 0x100fe200078e0a03 */
[----:B------:R-:W-:Y:S01]  /*7f30*/  ISETP.GE.AND P2, PT, R123, RZ, PT ;  /* 0x000000ff7b00720c */ /* 0x000fe20003f46270 */
[----:B------:R-:W-:Y:S01]  /*7f40*/  @!P6 IMAD.IADD R117, R117, 0x1, -R3 ;  /* 0x000000017575e824 */ /* 0x000fe200078e0a03 */
[----:B------:R-:W-:Y:S01]  /*7f50*/  LOP3.LUT R123, R5, 0x10a, RZ, 0xfc, !PT ;  /* 0x0000010a057b7812 */ /* 0x000fe200078efcff */
[----:B------:R-:W-:Y:S01]  /*7f60*/  IMAD.MOV R8, RZ, RZ, -R7 ;  /* 0x000000ffff087224 */ /* 0x000fe200078e0a07 */
[----:B------:R-:W-:Y:S01]  /*7f70*/  ISETP.GT.U32.AND P6, PT, R3, R116, PT ;  /* 0x000000740300720c */ /* 0x000fe20003fc4070 */
[----:B------:R-:W-:-:S04]  /*7f80*/  IMAD.HI.U32 R7, R2, R119, RZ ;  /* 0x0000007702077227 */ /* 0x000fc800078e00ff */
[----:B------:R-:W-:Y:S02]  /*7f90*/  IMAD R118, R3, R8, R118 ;  /* 0x0000000803767224 */ /* 0x000fe400078e0276 */
[----:B------:R-:W-:Y:S02]  /*7fa0*/  IMAD.MOV R8, RZ, RZ, -R7 ;  /* 0x000000ffff087224 */ /* 0x000fe400078e0a07 */
[----:B------:R-:W-:Y:S01]  /*7fb0*/  @!P4 IMAD.IADD R115, R115, 0x1, -R3 ;  /* 0x000000017373c824 */ /* 0x000fe200078e0a03 */
[----:B------:R-:W-:Y:S01]  /*7fc0*/  ISETP.GE.AND P4, PT, R122, RZ, PT ;  /* 0x000000ff7a00720c */ /* 0x000fe20003f86270 */
[----:B------:R-:W-:Y:S01]  /*7fd0*/  IMAD R119, R3, R8, R119 ;  /* 0x0000000803777224 */ /* 0x000fe200078e0277 */
[----:B------:R-:W-:Y:S01]  /*7fe0*/  LOP3.LUT R122, R5, 0x10c, RZ, 0xfc, !PT ;  /* 0x0000010c057a7812 */ /* 0x000fe200078efcff */
[--C-:B------:R-:W-:Y:S02]  /*7ff0*/  @!P6 IMAD.IADD R116, R116, 0x1, -R3.reuse ;  /* 0x000000017474e824 */ /* 0x100fe400078e0a03 */
[----:B------:R-:W-:Y:S01]  /*8000*/  @!P0 IMAD.IADD R114, R114, 0x1, -R3 ;  /* 0x0000000172728824 */ /* 0x000fe200078e0a03 */
[----:B------:R-:W-:Y:S01]  /*8010*/  ISETP.GT.U32.AND P6, PT, R3, R119, PT ;  /* 0x000000770300720c */ /* 0x000fe20003fc4070 */
[----:B------:R-:W-:Y:S01]  /*8020*/  @!P1 IMAD.MOV R111, RZ, RZ, -R111 ;  /* 0x000000ffff6f9224 */ /* 0x000fe200078e0a6f */
[----:B------:R-:W-:Y:S01]  /*8030*/  IABS R120, R122 ;  /* 0x0000007a00787213 */ /* 0x000fe20000000000 */
[----:B------:R-:W-:Y:S01]  /*8040*/  @!P3 IMAD.MOV R112, RZ, RZ, -R112 ;  /* 0x000000ffff70b224 */ /* 0x000fe200078e0a70 */
[----:B------:R-:W-:-:S02]  /*8050*/  ISETP.GE.AND P0, PT, R121, RZ, PT ;  /* 0x000000ff7900720c */ /* 0x000fc40003f06270 */
[----:B------:R-:W-:Y:S01]  /*8060*/  IABS R121, R123 ;  /* 0x0000007b00797213 */ /* 0x000fe20000000000 */
[----:B------:R-:W-:Y:S01]  /*8070*/  @!P4 IMAD.MOV R114, RZ, RZ, -R114 ;  /* 0x000000ffff72c224 */ /* 0x000fe200078e0a72 */
[C---:B------:R-:W-:Y:S01]  /*8080*/  ISETP.GT.U32.AND P4, PT, R3.reuse, R118, PT ;  /* 0x000000760300720c */ /* 0x040fe20003f84070 */
[C---:B------:R-:W-:Y:S01]  /*8090*/  IMAD.HI.U32 R7, R2.reuse, R120, RZ ;  /* 0x0000007802077227 */ /* 0x040fe200078e00ff */
[C---:B------:R-:W-:Y:S02]  /*80a0*/  ISETP.GT.U32.AND P1, PT, R3.reuse, R115, PT ;  /* 0x000000730300720c */ /* 0x040fe40003f24070 */
[----:B------:R-:W-:Y:S01]  /*80b0*/  ISETP.GT.U32.AND P3, PT, R3, R117, PT ;  /* 0x000000750300720c */ /* 0x000fe20003f64070 */
[----:B------:R-:W-:Y:S02]  /*80c0*/  @!P6 IMAD.IADD R119, R119, 0x1, -R3 ;  /* 0x000000017777e824 */ /* 0x000fe400078e0a03 */
[----:B------:R-:W-:Y:S02]  /*80d0*/  IMAD.MOV R8, RZ, RZ, -R7 ;  /* 0x000000ffff087224 */ /* 0x000fe400078e0a07 */
[----:B------:R-:W-:Y:S01]  /*80e0*/  IMAD.HI.U32 R7, R2, R121, RZ ;  /* 0x0000007902077227 */ /* 0x000fe200078e00ff */
[----:B------:R-:W-:-:S03]  /*80f0*/  ISETP.GT.U32.AND P6, PT, R3, R119, PT ;  /* 0x000000770300720c */ /* 0x000fc60003fc4070 */
[C---:B------:R-:W-:Y:S02]  /*8100*/  IMAD R120, R3.reuse, R8, R120 ;  /* 0x0000000803787224 */ /* 0x040fe400078e0278 */
[----:B------:R-:W-:Y:S02]  /*8110*/  IMAD.MOV R8, RZ, RZ, -R7 ;  /* 0x000000ffff087224 */ /* 0x000fe400078e0a07 */
[----:B------:R-:W-:Y:S02]  /*8120*/  @!P4 IMAD.IADD R118, R118, 0x1, -R3 ;  /* 0x000000017676c824 */ /* 0x000fe400078e0a03 */
[----:B------:R-:W-:Y:S02]  /*8130*/  IMAD R121, R3, R8, R121 ;  /* 0x0000000803797224 */ /* 0x000fe400078e0279 */
[----:B------:R-:W-:Y:S01]  /*8140*/  @!P0 IMAD.MOV R113, RZ, RZ, -R113 ;  /* 0x000000ffff718224 */ /* 0x000fe200078e0a71 */
[----:B------:R-:W-:Y:S01]  /*8150*/  ISETP.GE.AND P0, PT, R124, RZ, PT ;  /* 0x000000ff7c00720c */ /* 0x000fe20003f06270 */
[--C-:B------:R-:W-:Y:S01]  /*8160*/  @!P1 IMAD.IADD R115, R115, 0x1, -R3.reuse ;  /* 0x0000000173739824 */ /* 0x100fe200078e0a03 */
[----:B------:R-:W-:Y:S01]  /*8170*/  ISETP.GT.U32.AND P4, PT, R3, R118, PT ;  /* 0x000000760300720c */ /* 0x000fe20003f84070 */
[--C-:B------:R-:W-:Y:S01]  /*8180*/  @!P3 IMAD.IADD R117, R117, 0x1, -R3.reuse ;  /* 0x000000017575b824 */ /* 0x100fe200078e0a03 */
[----:B------:R-:W-:Y:S01]  /*8190*/  ISETP.GE.AND P3, PT, R127, RZ, PT ;  /* 0x000000ff7f00720c */ /* 0x000fe20003f66270 */
[----:B------:R-:W-:Y:S01]  /*81a0*/  @!P6 IMAD.IADD R119, R119, 0x1, -R3 ;  /* 0x000000017777e824 */ /* 0x000fe200078e0a03 */
[----:B------:R-:W-:Y:S01]  /*81b0*/  LOP3.LUT R127, R5, 0x108, RZ, 0xfc, !PT ;  /* 0x00000108057f7812 */ /* 0x000fe200078efcff */
[----:B------:R-:W-:Y:S01]  /*81c0*/  @!P2 IMAD.MOV R115, RZ, RZ, -R115 ;  /* 0x000000ffff73a224 */ /* 0x000fe200078e0a73 */
[----:B------:R-:W-:Y:S01]  /*81d0*/  ISETP.GT.U32.AND P6, PT, R3, R121, PT ;  /* 0x000000790300720c */ /* 0x000fe20003fc4070 */
[----:B------:R-:W-:Y:S01]  /*81e0*/  @!P5 IMAD.MOV R119, RZ, RZ, -R119 ;  /* 0x000000ffff77d224 */ /* 0x000fe200078e0a77 */
[----:B------:R-:W-:-:S02]  /*81f0*/  ISETP.GE.AND P2, PT, R122, RZ, PT ;  /* 0x000000ff7a00720c */ /* 0x000fc40003f46270 */
[----:B------:R-:W-:Y:S01]  /*8200*/  IABS R122, R127 ;  /* 0x0000007f007a7213 */ /* 0x000fe20000000000 */
[----:B------:R-:W-:Y:S01]  /*8210*/  @!P0 IMAD.MOV R116, RZ, RZ, -R116 ;  /* 0x000000ffff748224 */ /* 0x000fe200078e0a74 */
[----:B------:R-:W-:Y:S01]  /*8220*/  ISETP.GE.AND P0, PT, R123, RZ, PT ;  /* 0x000000ff7b00720c */ /* 0x000fe20003f06270 */
[----:B------:R-:W-:Y:S01]  /*8230*/  @!P4 IMAD.IADD R118, R118, 0x1, -R3 ;  /* 0x000000017676c824 */ /* 0x000fe200078e0a03 */
[----:B------:R-:W-:Y:S01]  /*8240*/  ISETP.GT.U32.AND P4, PT, R3, R120, PT ;  /* 0x000000780300720c */ /* 0x000fe20003f84070 */
[----:B------:R-:W-:Y:S01]  /*8250*/  IMAD.HI.U32 R7, R2, R122, RZ ;  /* 0x0000007a02077227 */ /* 0x000fe200078e00ff */
[----:B------:R-:W-:Y:S02]  /*8260*/  IABS R124, R128 ;  /* 0x00000080007c7213 */ /* 0x000fe40000000000 */
[----:B------:R-:W-:Y:S01]  /*8270*/  ISETP.GE.AND P1, PT, R126, RZ, PT ;  /* 0x000000ff7e00720c */ /* 0x000fe20003f26270 */
[----:B------:R-:W-:Y:S01]  /*8280*/  IMAD.MOV R123, RZ, RZ, -R7 ;  /* 0x000000ffff7b7224 */ /* 0x000fe200078e0a07 */
[----:B------:R-:W-:Y:S01]  /*8290*/  IABS R126, R129 ;  /* 0x00000081007e7213 */ /* 0x000fe20000000000 */
[----:B------:R-:W-:Y:S01]  /*82a0*/  @!P6 IMAD.IADD R121, R121, 0x1, -R3 ;  /* 0x000000017979e824 */ /* 0x000fe200078e0a03 */
[----:B------:R-:W-:Y:S01]  /*82b0*/  ISETP.GE.AND P5, PT, R128, RZ, PT ;  /* 0x000000ff8000720c */ /* 0x000fe20003fa6270 */
[C---:B------:R-:W-:Y:S01]  /*82c0*/  IMAD R122, R3.reuse, R123, R122 ;  /* 0x0000007b037a7224 */ /* 0x040fe200078e027a */
[----:B------:R-:W-:Y:S01]  /*82d0*/  IABS R128, R131 ;  /* 0x0000008300807213 */ /* 0x000fe20000000000 */
[----:B------:R-:W-:Y:S01]  /*82e0*/  IMAD.HI.U32 R8, R2, R124, RZ ;  /* 0x0000007c02087227 */ /* 0x000fe200078e00ff */
[----:B------:R-:W-:-:S03]  /*82f0*/  ISETP.GT.U32.AND P6, PT, R3, R121, PT ;  /* 0x000000790300720c */ /* 0x000fc60003fc4070 */
[----:B------:R-:W-:Y:S01]  /*8300*/  @!P3 IMAD.MOV R118, RZ, RZ, -R118 ;  /* 0x000000ffff76b224 */ /* 0x000fe200078e0a76 */
[C---:B------:R-:W-:Y:S01]  /*8310*/  ISETP.GT.U32.AND P3, PT, R3.reuse, R122, PT ;  /* 0x0000007a0300720c */ /* 0x040fe20003f64070 */
[----:B------:R-:W-:Y:S02]  /*8320*/  IMAD.MOV R8, RZ, RZ, -R8 ;  /* 0x000000ffff087224 */ /* 0x000fe400078e0a08 */
[----:B------:R-:W-:Y:S02]  /*8330*/  @!P4 IMAD.IADD R120, R120, 0x1, -R3 ;  /* 0x000000017878c824 */ /* 0x000fe400078e0a03 */
[C---:B------:R-:W-:Y:S02]  /*8340*/  IMAD R123, R3.reuse, R8, R124 ;  /* 0x00000008037b7224 */ /* 0x040fe400078e027c */
[----:B------:R-:W-:Y:S01]  /*8350*/  IMAD.HI.U32 R7, R2, R126, RZ ;  /* 0x0000007e02077227 */ /* 0x000fe200078e00ff */
[----:B------:R-:W-:-:S03]  /*8360*/  ISETP.GT.U32.AND P4, PT, R3, R120, PT ;  /* 0x000000780300720c */ /* 0x000fc60003f84070 */
[--C-:B------:R-:W-:Y:S01]  /*8370*/  @!P6 IMAD.IADD R121, R121, 0x1, -R3.reuse ;  /* 0x000000017979e824 */ /* 0x100fe200078e0a03 */
[C---:B------:R-:W-:Y:S01]  /*8380*/  ISETP.GT.U32.AND P6, PT, R3.reuse, R123, PT ;  /* 0x0000007b0300720c */ /* 0x040fe20003fc4070 */
[----:B------:R-:W-:Y:S02]  /*8390*/  @!P3 IMAD.IADD R122, R122, 0x1, -R3 ;  /* 0x000000017a7ab824 */ /* 0x000fe400078e0a03 */
[----:B------:R-:W-:Y:S02]  /*83a0*/  IMAD.MOV R7, RZ, RZ, -R7 ;  /* 0x000000ffff077224 */ /* 0x000fe400078e0a07 */
[----:B------:R-:W-:Y:S01]  /*83b0*/  @!P1 IMAD.MOV R117, RZ, RZ, -R117 ;  /* 0x000000ffff759224 */ /* 0x000fe200078e0a75 */
[C---:B------:R-:W-:Y:S01]  /*83c0*/  ISETP.GT.U32.AND P3, PT, R3.reuse, R122, PT ;  /* 0x0000007a0300720c */ /* 0x040fe20003f64070 */
[----:B------:R-:W-:Y:S01]  /*83d0*/  IMAD R124, R3, R7, R126 ;  /* 0x00000007037c7224 */ /* 0x000fe200078e027e */
[----:B------:R-:W-:Y:S01]  /*83e0*/  ISETP.GE.AND P1, PT, R127, RZ, PT ;  /* 0x000000ff7f00720c */ /* 0x000fe20003f26270 */
[----:B------:R-:W-:Y:S01]  /*83f0*/  @!P4 IMAD.IADD R120, R120, 0x1, -R3 ;  /* 0x000000017878c824 */ /* 0x000fe200078e0a03 */
[----:B------:R-:W-:Y:S01]  /*8400*/  LOP3.LUT R127, R5, 0x102, RZ, 0xfc, !PT ;  /* 0x00000102057f7812 */ /* 0x000fe200078efcff */
[----:B------:R-:W-:Y:S01]  /*8410*/  VIADD R7, R6, 0xfe ;  /* 0x000000fe06077836 */ /* 0x000fe20000000000 */
[----:B------:R-:W-:Y:S01]  /*8420*/  ISETP.GE.AND P4, PT, R129, RZ, PT ;  /* 0x000000ff8100720c */ /* 0x000fe20003f86270 */
[----:B------:R-:W-:Y:S01]  /*8430*/  @!P0 IMAD.MOV R121, RZ, RZ, -R121 ;  /* 0x000000ffff798224 */ /* 0x000fe200078e0a79 */
[----:B------:R-:W-:Y:S01]  /*8440*/  IABS R126, R127 ;  /* 0x0000007f007e7213 */ /* 0x000fe20000000000 */
[--C-:B------:R-:W-:Y:S01]  /*8450*/  @!P6 IMAD.IADD R123, R123, 0x1, -R3.reuse ;  /* 0x000000017b7be824 */ /* 0x100fe200078e0a03 */
[----:B------:R-:W-:Y:S01]  /*8460*/  ISETP.GT.U32.AND P0, PT, R3, R124, PT ;  /* 0x0000007c0300720c */ /* 0x000fe20003f04070 */
[----:B------:R-:W-:Y:S01]  /*8470*/  @!P2 IMAD.MOV R120, RZ, RZ, -R120 ;  /* 0x000000ffff78a224 */ /* 0x000fe200078e0a78 */
[----:B------:R-:W-:Y:S01]  /*8480*/  ISETP.GE.AND P2, PT, R7, RZ, PT ;  /* 0x000000ff0700720c */ /* 0x000fe20003f46270 */
[----:B------:R-:W-:Y:S01]  /*8490*/  @!P3 IMAD.IADD R122, R122, 0x1, -R3 ;  /* 0x000000017a7ab824 */ /* 0x000fe200078e0a03 */
[----:B------:R-:W-:Y:S01]  /*84a0*/  IABS R129, R7 ;  /* 0x0000000700817213 */ /* 0x000fe20000000000 */
[----:B------:R-:W-:Y:S01]  /*84b0*/  IMAD.HI.U32 R7, R2, R126, RZ ;  /* 0x0000007e02077227 */ /* 0x000fe200078e00ff */
[----:B------:R-:W-:-:S02]  /*84c0*/  ISETP.GT.U32.AND P6, PT, R3, R123, PT ;  /* 0x0000007b0300720c */ /* 0x000fc40003fc4070 */
[----:B------:R-:W-:Y:S01]  /*84d0*/  ISETP.GE.AND P3, PT, R127, RZ, PT ;  /* 0x000000ff7f00720c */ /* 0x000fe20003f66270 */
[----:B------:R-:W-:-:S04]  /*84e0*/  IMAD.HI.U32 R8, R2, R128, RZ ;  /* 0x0000008002087227 */ /* 0x000fc800078e00ff */
[----:B------:R-:W-:Y:S02]  /*84f0*/  IMAD.MOV R127, RZ, RZ, -R7 ;  /* 0x000000ffff7f7224 */ /* 0x000fe400078e0a07 */
[----:B------:R-:W-:Y:S02]  /*8500*/  IMAD.MOV R8, RZ, RZ, -R8 ;  /* 0x000000ffff087224 */ /* 0x000fe400078e0a08 */
[--C-:B------:R-:W-:Y:S02]  /*8510*/  @!P0 IMAD.IADD R124, R124, 0x1, -R3.reuse ;  /* 0x000000017c7c8824 */ /* 0x100fe400078e0a03 */
[C---:B------:R-:W-:Y:S02]  /*8520*/  IMAD R126, R3.reuse, R127, R126 ;  /* 0x0000007f037e7224 */ /* 0x040fe400078e027e */
[C---:B------:R-:W-:Y:S01]  /*8530*/  IMAD R127, R3.reuse, R8, R128 ;  /* 0x00000008037f7224 */ /* 0x040fe200078e0280 */
[----:B------:R-:W-:Y:S01]  /*8540*/  ISETP.GT.U32.AND P0, PT, R3, R124, PT ;  /* 0x0000007c0300720c */ /* 0x000fe20003f04070 */
[----:B------:R-:W-:Y:S01]  /*8550*/  @!P6 IMAD.IADD R123, R123, 0x1, -R3 ;  /* 0x000000017b7be824 */ /* 0x000fe200078e0a03 */
[----:B------:R-:W-:Y:S01]  /*8560*/  ISETP.GT.U32.AND P6, PT, R3, R126, PT ;  /* 0x0000007e0300720c */ /* 0x000fe20003fc4070 */
[----:B------:R-:W-:-:S04]  /*8570*/  IMAD.HI.U32 R7, R2, R129, RZ ;  /* 0x0000008102077227 */ /* 0x000fc800078e00ff */
[----:B------:R-:W-:Y:S01]  /*8580*/  @!P5 IMAD.MOV R123, RZ, RZ, -R123 ;  /* 0x000000ffff7bd224 */ /* 0x000fe200078e0a7b */
[----:B------:R-:W-:Y:S01]  /*8590*/  ISETP.GT.U32.AND P5, PT, R3, R127, PT ;  /* 0x0000007f0300720c */ /* 0x000fe20003fa4070 */
[----:B------:R-:W-:Y:S02]  /*85a0*/  IMAD.MOV R128, RZ, RZ, -R7 ;  /* 0x000000ffff807224 */ /* 0x000fe400078e0a07 */
[----:B------:R-:W-:Y:S02]  /*85b0*/  IMAD.MOV.U32 R8, RZ, RZ, R130 ;  /* 0x000000ffff087224 */ /* 0x000fe400078e0082 */
[--C-:B------:R-:W-:Y:S01]  /*85c0*/  @!P0 IMAD.IADD R124, R124, 0x1, -R3.reuse ;  /* 0x000000017c7c8824 */ /* 0x100fe200078e0a03 */
[----:B------:R-:W-:Y:S01]  /*85d0*/  ISETP.GE.AND P0, PT, R132, RZ, PT ;  /* 0x000000ff8400720c */ /* 0x000fe20003f06270 */
[----:B------:R-:W-:Y:S01]  /*85e0*/  @!P6 IMAD.IADD R126, R126, 0x1, -R3 ;  /* 0x000000017e7ee824 */ /* 0x000fe200078e0a03 */
[----:B------:R-:W-:Y:S01]  /*85f0*/  LOP3.LUT R132, R5, 0xfa, RZ, 0xfc, !PT ;  /* 0x000000fa05847812 */ /* 0x000fe200078efcff */
[----:B------:R-:W-:-:S02]  /*8600*/  IMAD R128, R3, R128, R129 ;  /* 0x0000008003807224 */ /* 0x000fc400078e0281 */
[----:B------:R-:W-:Y:S01]  /*8610*/  @!P4 IMAD.MOV R124, RZ, RZ, -R124 ;  /* 0x000000ffff7cc224 */ /* 0x000fe200078e0a7c */
[----:B------:R-:W-:Y:S01]  /*8620*/  ISETP.GT.U32.AND P4, PT, R3, R126, PT ;  /* 0x0000007e0300720c */ /* 0x000fe20003f84070 */
[----:B------:R-:W-:Y:S01]  /*8630*/  @!P5 IMAD.IADD R127, R127, 0x1, -R3 ;  /* 0x000000017f7fd824 */ /* 0x000fe200078e0a03 */
[C---:B------:R-:W-:Y:S01]  /*8640*/  ISETP.GT.U32.AND P6, PT, R3.reuse, R128, PT ;  /* 0x000000800300720c */ /* 0x040fe20003fc4070 */
[----:B------:R-:W-:Y:S01]  /*8650*/  IMAD.HI.U32 R7, R2, R8, RZ ;  /* 0x0000000802077227 */ /* 0x000fe200078e00ff */
[----:B------:R-:W-:Y:S02]  /*8660*/  IABS R130, R132 ;  /* 0x0000008400827213 */ /* 0x000fe40000000000 */
[----:B------:R-:W-:Y:S01]  /*8670*/  ISETP.GT.U32.AND P5, PT, R3, R127, PT ;  /* 0x0000007f0300720c */ /* 0x000fe20003fa4070 */
[----:B------:R-:W-:Y:S02]  /*8680*/  IMAD.MOV R7, RZ, RZ, -R7 ;  /* 0x000000ffff077224 */ /* 0x000fe400078e0a07 */
[----:B------:R-:W-:Y:S01]  /*8690*/  @!P1 IMAD.MOV R122, RZ, RZ, -R122 ;  /* 0x000000ffff7a9224 */ /* 0x000fe200078e0a7a */
[----:B------:R-:W-:Y:S01]  /*86a0*/  ISETP.GE.AND P1, PT, R131, RZ, PT ;  /* 0x000000ff8300720c */ /* 0x000fe20003f26270 */
[----:B------:R-:W-:Y:S01]  /*86b0*/  IMAD R129, R3, R7, R8 ;  /* 0x0000000703817224 */ /* 0x000fe200078e0208 */
[----:B------:R-:W-:Y:S01]  /*86c0*/  IABS R131, R137 ;  /* 0x0000008900837213 */ /* 0x000fe20000000000 */
[----:B------:R-:W-:-:S02]  /*86d0*/  @!P4 IMAD.IADD R126, R126, 0x1, -R3 ;  /* 0x000000017e7ec824 */ /* 0x000fc400078e0a03 */
[----:B------:R-:W-:Y:S01]  /*86e0*/  @!P6 IMAD.IADD R128, R128, 0x1, -R3 ;  /* 0x000000018080e824 */ /* 0x000fe200078e0a03 */
[----:B------:R-:W-:Y:S01]  /*86f0*/  ISETP.GT.U32.AND P4, PT, R3, R129, PT ;  /* 0x000000810300720c */ /* 0x000fe20003f84070 */
[----:B------:R-:W-:-:S03]  /*8700*/  IMAD.HI.U32 R8, R2, R131, RZ ;  /* 0x0000008302087227 */ /* 0x000fc600078e00ff */
[----:B------:R-:W-:Y:S01]  /*8710*/  ISETP.GT.U32.AND P6, PT, R3, R128, PT ;  /* 0x000000800300720c */ /* 0x000fe20003fc4070 */
[----:B------:R-:W-:Y:S01]  /*8720*/  @!P5 IMAD.IADD R127, R127, 0x1, -R3 ;  /* 0x000000017f7fd824 */ /* 0x000fe200078e0a03 */
[----:B------:R-:W-:Y:S01]  /*8730*/  ISETP.GE.AND P5, PT, R132, RZ, PT ;  /* 0x000000ff8400720c */ /* 0x000fe20003fa6270 */
[----:B------:R-:W-:Y:S02]  /*8740*/  IMAD.MOV R132, RZ, RZ, -R8 ;  /* 0x000000ffff847224 */ /* 0x000fe400078e0a08 */
[----:B------:R-:W-:-:S04]  /*8750*/  IMAD.HI.U32 R7, R2, R130, RZ ;  /* 0x0000008202077227 */ /* 0x000fc800078e00ff */
[----:B------:R-:W-:Y:S02]  /*8760*/  IMAD R131, R3, R132, R131 ;  /* 0x0000008403837224 */ /* 0x000fe400078e0283 */
[----:B------:R-:W-:Y:S02]  /*8770*/  IMAD.MOV R7, RZ, RZ, -R7 ;  /* 0x000000ffff077224 */ /* 0x000fe400078e0a07 */
[--C-:B------:R-:W-:Y:S01]  /*8780*/  @!P4 IMAD.IADD R129, R129, 0x1, -R3.reuse ;  /* 0x000000018181c824 */ /* 0x100fe200078e0a03 */
[C---:B------:R-:W-:Y:S01]  /*8790*/  ISETP.GT.U32.AND P4, PT, R3.reuse, R131, PT ;  /* 0x000000830300720c */ /* 0x040fe20003f84070 */
[C---:B------:R-:W-:Y:S02]  /*87a0*/  IMAD R130, R3.reuse, R7, R130 ;  /* 0x0000000703827224 */ /* 0x040fe400078e0282 */
[----:B------:R-:W-:Y:S02]  /*87b0*/  @!P6 IMAD.IADD R128, R128, 0x1, -R3 ;  /* 0x000000018080e824 */ /* 0x000fe400078e0a03 */
[----:B------:R-:W-:Y:S01]  /*87c0*/  IMAD.HI.U32 R7, R2, R133, RZ ;  /* 0x0000008502077227 */ /* 0x000fe200078e00ff */
[----:B------:R-:W-:-:S03]  /*87d0*/  ISETP.GT.U32.AND P6, PT, R3, R130, PT ;  /* 0x000000820300720c */ /* 0x000fc60003fc4070 */
[----:B------:R-:W-:-:S04]  /*87e0*/  IMAD.HI.U32 R8, R2, R134, RZ ;  /* 0x0000008602087227 */ /* 0x000fc800078e00ff */
[----:B------:R-:W-:Y:S01]  /*87f0*/  @!P3 IMAD.MOV R126, RZ, RZ, -R126 ;  /* 0x000000ffff7eb224 */ /* 0x000fe200078e0a7e */
[----:B------:R-:W-:Y:S01]  /*8800*/  ISETP.GT.U32.AND P3, PT, R3, R129, PT ;  /* 0x000000810300720c */ /* 0x000fe20003f64070 */
[----:B------:R-:W-:Y:S02]  /*8810*/  @!P4 IMAD.IADD R131, R131, 0x1, -R3 ;  /* 0x000000018383c824 */ /* 0x000fe400078e0a03 */
[----:B------:R-:W-:Y:S01]  /*8820*/  IMAD.MOV R132, RZ, RZ, -R7 ;  /* 0x000000ffff847224 */ /* 0x000fe200078e0a07 */
[----:B------:R-:W-:Y:S01]  /*8830*/  IABS R7, R140 ;  /* 0x0000008c00077213 */ /* 0x000fe20000000000 */
[----:B------:R-:W-:Y:S01]  /*8840*/  IMAD.MOV R8, RZ, RZ, -R8 ;  /* 0x000000ffff087224 */ /* 0x000fe200078e0a08 */
[C---:B------:R-:W-:Y:S01]  /*8850*/  ISETP.GT.U32.AND P4, PT, R3.reuse, R131, PT ;  /* 0x000000830300720c */ /* 0x040fe20003f84070 */
[C---:B------:R-:W-:Y:S02]  /*8860*/  IMAD R132, R3.reuse, R132, R133 ;  /* 0x0000008403847224 */ /* 0x040fe400078e0285 */
[----:B------:R-:W-:-:S02]  /*8870*/  IMAD R133, R3, R8, R134 ;  /* 0x0000000803857224 */ /* 0x000fc400078e0286 */
[----:B------:R-:W-:Y:S02]  /*8880*/  @!P6 IMAD.IADD R130, R130, 0x1, -R3 ;  /* 0x000000018282e824 */ /* 0x000fe400078e0a03 */
[----:B------:R-:W-:Y:S02]  /*8890*/  IMAD.MOV.U32 R134, RZ, RZ, R7 ;  /* 0x000000ffff867224 */ /* 0x000fe400078e0007 */
[----:B------:R-:W-:Y:S01]  /*88a0*/  @!P2 IMAD.MOV R128, RZ, RZ, -R128 ;  /* 0x000000ffff80a224 */ /* 0x000fe200078e0a80 */
[C---:B------:R-:W-:Y:S01]  /*88b0*/  ISETP.GT.U32.AND P2, PT, R3.reuse, R132, PT ;  /* 0x000000840300720c */ /* 0x040fe20003f44070 */
[----:B------:R-:W-:Y:S01]  /*88c0*/  @!P1 IMAD.MOV R127, RZ, RZ, -R127 ;  /* 0x000000ffff7f9224 */ /* 0x000fe200078e0a7f */
[----:B------:R-:W-:Y:S01]  /*88d0*/  ISETP.GT.U32.AND P1, PT, R3, R130, PT ;  /* 0x000000820300720c */ /* 0x000fe20003f24070 */
[----:B------:R-:W-:-:S04]  /*88e0*/  IMAD.HI.U32 R7, R2, R134, RZ ;  /* 0x0000008602077227 */ /* 0x000fc800078e00ff */
[----:B------:R-:W-:Y:S01]  /*88f0*/  @!P3 IMAD.IADD R129, R129, 0x1, -R3 ;  /* 0x000000018181b824 */ /* 0x000fe200078e0a03 */
[----:B------:R-:W-:Y:S01]  /*8900*/  ISETP.GT.U32.AND P3, PT, R3, R133, PT ;  /* 0x000000850300720c */ /* 0x000fe20003f64070 */
[----:B------:R-:W-:Y:S02]  /*8910*/  IMAD.MOV R7, RZ, RZ, -R7 ;  /* 0x000000ffff077224 */ /* 0x000fe400078e0a07 */
[----:B------:R-:W-:Y:S02]  /*8920*/  VIADD R8, R6, 0xee ;  /* 0x000000ee06087836 */ /* 0x000fe40000000000 */
[----:B------:R-:W-:Y:S01]  /*8930*/  @!P4 IMAD.IADD R131, R131, 0x1, -R3 ;  /* 0x000000018383c824 */ /* 0x000fe200078e0a03 */
[----:B------:R-:W-:Y:S01]  /*8940*/  ISETP.GE.AND P4, PT, R137, RZ, PT ;  /* 0x000000ff8900720c */ /* 0x000fe20003f86270 */
[----:B------:R-:W-:Y:S01]  /*8950*/  IMAD R134, R3, R7, R134 ;  /* 0x0000000703867224 */ /* 0x000fe200078e0286 */
[----:B------:R-:W-:Y:S01]  /*8960*/  ISETP.GE.AND P6, PT, R8, RZ, PT ;  /* 0x000000ff0800720c */ /* 0x000fe20003fc6270 */
[----:B------:R-:W-:Y:S01]  /*8970*/  IMAD.HI.U32 R7, R2, R135, RZ ;  /* 0x0000008702077227 */ /* 0x000fe200078e00ff */
[----:B------:R-:W-:-:S02]  /*8980*/  IABS R136, R8 ;  /* 0x0000000800887213 */ /* 0x000fc40000000000 */
[----:B------:R-:W-:Y:S01]  /*8990*/  IABS R137, R142 ;  /* 0x0000008e00897213 */ /* 0x000fe20000000000 */
[--C-:B------:R-:W-:Y:S01]  /*89a0*/  @!P2 IMAD.IADD R132, R132, 0x1, -R3.reuse ;  /* 0x000000018484a824 */ /* 0x100fe200078e0a03 */
[----:B------:R-:W-:Y:S01]  /*89b0*/  ISETP.GE.AND P2, PT, R138, RZ, PT ;  /* 0x000000ff8a00720c */ /* 0x000fe20003f46270 */
[----:B------:R-:W-:Y:S01]  /*89c0*/  @!P1 IMAD.IADD R130, R130, 0x1, -R3 ;  /* 0x0000000182829824 */ /* 0x000fe200078e0a03 */
[----:B------:R-:W-:Y:S01]  /*89d0*/  ISETP.GT.U32.AND P1, PT, R3, R134, PT ;  /* 0x000000860300720c */ /* 0x000fe20003f24070 */
[----:B------:R-:W-:Y:S02]  /*89e0*/  IMAD.MOV R8, RZ, RZ, -R7 ;  /* 0x000000ffff087224 */ /* 0x000fe400078e0a07 */
[----:B------:R-:W-:Y:S01]  /*89f0*/  @!P3 IMAD.IADD R133, R133, 0x1, -R3 ;  /* 0x000000018585b824 */ /* 0x000fe200078e0a03 */
[C---:B------:R-:W-:Y:S01]  /*8a00*/  ISETP.GT.U32.AND P3, PT, R3.reuse, R132, PT ;  /* 0x000000840300720c */ /* 0x040fe20003f64070 */
[C---:B------:R-:W-:Y:S02]  /*8a10*/  IMAD R135, R3.reuse, R8, R135 ;  /* 0x0000000803877224 */ /* 0x040fe400078e0287 */
[----:B------:R-:W-:Y:S01]  /*8a20*/  @!P0 IMAD.MOV R129, RZ, RZ, -R129 ;  /* 0x000000ffff818224 */ /* 0x000fe200078e0a81 */
[C---:B------:R-:W-:Y:S01]  /*8a30*/  ISETP.GT.U32.AND P0, PT, R3.reuse, R133, PT ;  /* 0x000000850300720c */ /* 0x040fe20003f04070 */
[----:B------:R-:W-:Y:S01]  /*8a40*/  @!P4 IMAD.MOV R131, RZ, RZ, -R131 ;  /* 0x000000ffff83c224 */ /* 0x000fe200078e0a83 */
[----:B------:R-:W-:Y:S01]  /*8a50*/  ISETP.GT.U32.AND P4, PT, R3, R135, PT ;  /* 0x000000870300720c */ /* 0x000fe20003f84070 */
[----:B------:R-:W-:-:S04]  /*8a60*/  IMAD.HI.U32 R7, R2, R136, RZ ;  /* 0x0000008802077227 */ /* 0x000fc800078e00ff */
[----:B------:R-:W-:Y:S02]  /*8a70*/  IMAD.MOV R7, RZ, RZ, -R7 ;  /* 0x000000ffff077224 */ /* 0x000fe400078e0a07 */
[--C-:B------:R-:W-:Y:S02]  /*8a80*/  @!P1 IMAD.IADD R134, R134, 0x1, -R3.reuse ;  /* 0x0000000186869824 */ /* 0x100fe400078e0a03 */
[----:B------:R-:W-:Y:S02]  /*8a90*/  IMAD R136, R3, R7, R136 ;  /* 0x0000000703887224 */ /* 0x000fe400078e0288 */
[--C-:B------:R-:W-:Y:S01]  /*8aa0*/  @!P3 IMAD.IADD R132, R132, 0x1, -R3.reuse ;  /* 0x000000018484b824 */ /* 0x100fe200078e0a03 */
[----:B------:R-:W-:Y:S01]  /*8ab0*/  ISETP.GE.AND P3, PT, R140, RZ, PT ;  /* 0x000000ff8c00720c */ /* 0x000fe20003f66270 */
[--C-:B------:R-:W-:Y:S01]  /*8ac0*/  @!P0 IMAD.IADD R133, R133, 0x1, -R3.reuse ;  /* 0x0000000185858824 */ /* 0x100fe200078e0a03 */
[----:B------:R-:W-:Y:S01]  /*8ad0*/  ISETP.GT.U32.AND P1, PT, R3, R134, PT ;  /* 0x000000860300720c */ /* 0x000fe20003f24070 */
[----:B------:R-:W-:Y:S01]  /*8ae0*/  @!P4 IMAD.IADD R135, R135, 0x1, -R3 ;  /* 0x000000018787c824 */ /* 0x000fe200078e0a03 */
[----:B------:R-:W-:Y:S01]  /*8af0*/  LOP3.LUT R140, R5, 0xea, RZ, 0xfc, !PT ;  /* 0x000000ea058c7812 */ /* 0x000fe200078efcff */
[----:B------:R-:W-:Y:S01]  /*8b00*/  IMAD.HI.U32 R7, R2, R137, RZ ;  /* 0x0000008902077227 */ /* 0x000fe200078e00ff */
[----:B------:R-:W-:-:S02]  /*8b10*/  ISETP.GT.U32.AND P0, PT, R3, R136, PT ;  /* 0x000000880300720c */ /* 0x000fc40003f04070 */
[----:B------:R-:W-:Y:S01]  /*8b20*/  IABS R138, R140 ;  /* 0x0000008c008a7213 */ /* 0x000fe20000000000 */
[----:B------:R-:W-:Y:S01]  /*8b30*/  @!P2 IMAD.MOV R132, RZ, RZ, -R132 ;  /* 0x000000ffff84a224 */ /* 0x000fe200078e0a84 */
[----:B------:R-:W-:Y:S01]  /*8b40*/  ISETP.GT.U32.AND P2, PT, R3, R135, PT ;  /* 0x000000870300720c */ /* 0x000fe20003f44070 */
[----:B------:R-:W-:Y:S01]  /*8b50*/  IMAD.MOV R8, RZ, RZ, -R7 ;  /* 0x000000ffff087224 */ /* 0x000fe200078e0a07 */
[----:B------:R-:W-:Y:S01]  /*8b60*/  ISETP.GE.AND P4, PT, R142, RZ, PT ;  /* 0x000000ff8e00720c */ /* 0x000fe20003f86270 */
[----:B------:R-:W-:Y:S01]  /*8b70*/  IMAD.HI.U32 R7, R2, R138, RZ ;  /* 0x0000008a02077227 */ /* 0x000fe200078e00ff */
[----:B------:R-:W-:-:S03]  /*8b80*/  LOP3.LUT R142, R5, 0xe6, RZ, 0xfc, !PT ;  /* 0x000000e6058e7812 */ /* 0x000fc600078efcff */
[----:B------:R-:W-:Y:S01]  /*8b90*/  @!P1 IMAD.IADD R134, R134, 0x1, -R3 ;  /* 0x0000000186869824 */ /* 0x000fe200078e0a03 */
[----:B------:R-:W-:Y:S01]  /*8ba0*/  ISETP.GE.AND P1, PT, R141, RZ, PT ;  /* 0x000000ff8d00720c */ /* 0x000fe20003f26270 */
[----:B------:R-:W-:Y:S01]  /*8bb0*/  IMAD R137, R3, R8, R137 ;  /* 0x0000000803897224 */ /* 0x000fe200078e0289 */
[----:B------:R-:W-:Y:S01]  /*8bc0*/  LOP3.LUT R141, R5, 0xe8, RZ, 0xfc, !PT ;  /* 0x000000e8058d7812 */ /* 0x000fe200078efcff */
[----:B------:R-:W-:Y:S02]  /*8bd0*/  IMAD.MOV R7, RZ, RZ, -R7 ;  /* 0x000000ffff077224 */ /* 0x000fe400078e0a07 */
[--C-:B------:R-:W-:Y:S02]  /*8be0*/  @!P0 IMAD.IADD R136, R136, 0x1, -R3.reuse ;  /* 0x0000000188888824 */ /* 0x100fe400078e0a03 */
[----:B------:R-:W-:Y:S01]  /*8bf0*/  @!P3 IMAD.MOV R134, RZ, RZ, -R134 ;  /* 0x000000ffff86b224 */ /* 0x000fe200078e0a86 */
[C---:B------:R-:W-:Y:S01]  /*8c00*/  ISETP.GT.U32.AND P3, PT, R3.reuse, R137, PT ;  /* 0x000000890300720c */ /* 0x040fe20003f64070 */
[C---:B------:R-:W-:Y:S01]  /*8c10*/  IMAD R138, R3.reuse, R7, R138 ;  /* 0x00000007038a7224 */ /* 0x040fe200078e028a */
[----:B------:R-:W-:Y:S01]  /*8c20*/  ISETP.GT.U32.AND P0, PT, R3, R136, PT ;  /* 0x000000880300720c */ /* 0x000fe20003f04070 */
[----:B------:R-:W-:Y:S01]  /*8c30*/  @!P5 IMAD.MOV R130, RZ, RZ, -R130 ;  /* 0x000000ffff82d224 */ /* 0x000fe200078e0a82 */
[----:B------:R-:W-:Y:S01]  /*8c40*/  ISETP.GE.AND P5, PT, R139, RZ, PT ;  /* 0x000000ff8b00720c */ /* 0x000fe20003fa6270 */
[----:B------:R-:W-:Y:S01]  /*8c50*/  @!P2 IMAD.IADD R135, R135, 0x1, -R3 ;  /* 0x000000018787a824 */ /* 0x000fe200078e0a03 */
[----:B------:R-:W-:-:S02]  /*8c60*/  ISETP.GT.U32.AND P2, PT, R3, R138, PT ;  /* 0x0000008a0300720c */ /* 0x000fc40003f44070 */
[----:B------:R-:W-:Y:S01]  /*8c70*/  IABS R139, R141 ;  /* 0x0000008d008b7213 */ /* 0x000fe20000000000 */
[----:B------:R-:W-:-:S04]  /*8c80*/  @!P1 IMAD.MOV R135, RZ, RZ, -R135 ;  /* 0x000000ffff879224 */ /* 0x000fc800078e0a87 */
[----:B------:R-:W-:-:S04]  /*8c90*/  IMAD.HI.U32 R7, R2, R139, RZ ;  /* 0x0000008b02077227 */ /* 0x000fc800078e00ff */
[----:B------:R-:W-:Y:S01]  /*8ca0*/  @!P3 IMAD.IADD R137, R137, 0x1, -R3 ;  /* 0x000000018989b824 */ /* 0x000fe200078e0a03 */
[----:B------:R-:W-:Y:S01]  /*8cb0*/  ISETP.GE.AND P3, PT, R142, RZ, PT ;  /* 0x000000ff8e00720c */ /* 0x000fe20003f66270 */
[----:B------:R-:W-:Y:S01]  /*8cc0*/  @!P5 IMAD.MOV R133, RZ, RZ, -R133 ;  /* 0x000000ffff85d224 */ /* 0x000fe200078e0a85 */
[----:B------:R-:W-:Y:S01]  /*8cd0*/  ISETP.GE.AND P5, PT, R140, RZ, PT ;  /* 0x000000ff8c00720c */ /* 0x000fe20003fa6270 */
[----:B------:R-:W-:Y:S01]  /*8ce0*/  @!P0 IMAD.IADD R136, R136, 0x1, -R3 ;  /* 0x0000000188888824 */ /* 0x000fe200078e0a03 */
[----:B------:R-:W-:Y:S01]  /*8cf0*/  ISETP.GE.AND P0, PT, R141, RZ, PT ;  /* 0x000000ff8d00720c */ /* 0x000fe20003f06270 */
[----:B------:R-:W-:Y:S01]  /*8d00*/  IMAD.MOV R8, RZ, RZ, -R7 ;  /* 0x000000ffff087224 */ /* 0x000fe200078e0a07 */
[----:B------:R-:W-:Y:S01]  /*8d10*/  IABS R140, R142 ;  /* 0x0000008e008c7213 */ /* 0x000fe20000000000 */
[----:B------:R-:W-:Y:S01]  /*8d20*/  @!P2 IMAD.IADD R138, R138, 0x1, -R3 ;  /* 0x000000018a8aa824 */ /* 0x000fe200078e0a03 */
[----:B------:R-:W-:Y:S01]  /*8d30*/  IABS R141, R143 ;  /* 0x0000008f008d7213 */ /* 0x000fe20000000000 */
[C---:B------:R-:W-:Y:S01]  /*8d40*/  IMAD R139, R3.reuse, R8, R139 ;  /* 0x00000008038b7224 */ /* 0x040fe200078e028b */
[C---:B------:R-:W-:Y:S01]  /*8d50*/  ISETP.GT.U32.AND P1, PT, R3.reuse, R137, PT ;  /* 0x000000890300720c */ /* 0x040fe20003f24070 */
[----:B------:R-:W-:Y:S01]  /*8d60*/  IMAD.HI.U32 R7, R2, R140, RZ ;  /* 0x0000008c02077227 */ /* 0x000fe200078e00ff */
[----:B------:R-:W-:-:S02]  /*8d70*/  ISETP.GT.U32.AND P2, PT, R3, R138, PT ;  /* 0x0000008a0300720c */ /* 0x000fc40003f44070 */
[----:B------:R-:W-:Y:S01]  /*8d80*/  IABS R142, R146 ;  /* 0x00000092008e7213 */ /* 0x000fe20000000000 */
[----:B------:R-:W-:-:S04]  /*8d90*/  IMAD.HI.U32 R8, R2, R141, RZ ;  /* 0x0000008d02087227 */ /* 0x000fc800078e00ff */
[----:B------:R-:W-:Y:S01]  /*8da0*/  @!P6 IMAD.MOV R136, RZ, RZ, -R136 ;  /* 0x000000ffff88e224 */ /* 0x000fe200078e0a88 */
[----:B------:R-:W-:Y:S01]  /*8db0*/  ISETP.GT.U32.AND P6, PT, R3, R139, PT ;  /* 0x0000008b0300720c */ /* 0x000fe20003fc4070 */
[----:B------:R-:W-:Y:S02]  /*8dc0*/  IMAD.MOV R7, RZ, RZ, -R7 ;  /* 0x000000ffff077224 */ /* 0x000fe400078e0a07 */
[----:B------:R-:W-:Y:S02]  /*8dd0*/  IMAD.MOV R8, RZ, RZ, -R8 ;  /* 0x000000ffff087224 */ /* 0x000fe400078e0a08 */
[----:B------:R-:W-:Y:S01]  /*8de0*/  @!P1 IMAD.IADD R137, R137, 0x1, -R3 ;  /* 0x0000000189899824 */ /* 0x000fe200078e0a03 */
[----:B------:R-:W-:Y:S01]  /*8df0*/  ISETP.GE.AND P1, PT, R143, RZ, PT ;  /* 0x000000ff8f00720c */ /* 0x000fe20003f26270 */
[C---:B------:R-:W-:Y:S01]  /*8e00*/  IMAD R140, R3.reuse, R7, R140 ;  /* 0x00000007038c7224 */ /* 0x040fe200078e028c */
[----:B------:R-:W-:Y:S01]  /*8e10*/  IABS R143, R147 ;  /* 0x00000093008f7213 */ /* 0x000fe20000000000 */
[----:B------:R-:W-:-:S02]  /*8e20*/  IMAD R141, R3, R8, R141 ;  /* 0x00000008038d7224 */ /* 0x000fc400078e028d */
[----:B------:R-:W-:Y:S01]  /*8e30*/  @!P2 IMAD.IADD R138, R138, 0x1, -R3 ;  /* 0x000000018a8aa824 */ /* 0x000fe200078e0a03 */
[C---:B------:R-:W-:Y:S01]  /*8e40*/  ISETP.GT.U32.AND P2, PT, R3.reuse, R140, PT ;  /* 0x0000008c0300720c */ /* 0x040fe20003f44070 */
[----:B------:R-:W-:Y:S01]  /*8e50*/  @!P4 IMAD.MOV R137, RZ, RZ, -R137 ;  /* 0x000000ffff89c224 */ /* 0x000fe200078e0a89 */
[----:B------:R-:W-:Y:S01]  /*8e60*/  ISETP.GT.U32.AND P4, PT, R3, R141, PT ;  /* 0x0000008d0300720c */ /* 0x000fe20003f84070 */
[----:B------:R-:W-:Y:S02]  /*8e70*/  @!P6 IMAD.IADD R139, R139, 0x1, -R3 ;  /* 0x000000018b8be824 */ /* 0x000fe400078e0a03 */
[----:B------:R-:W-:-:S03]  /*8e80*/  IMAD.HI.U32 R7, R2, R142, RZ ;  /* 0x0000008e02077227 */ /* 0x000fc600078e00ff */
[----:B------:R-:W-:Y:S01]  /*8e90*/  ISETP.GT.U32.AND P6, PT, R3, R139, PT ;  /* 0x0000008b0300720c */ /* 0x000fe20003fc4070 */
[----:B------:R-:W-:Y:S02]  /*8ea0*/  VIADD R8, R6, 0xde ;  /* 0x000000de06087836 */ /* 0x000fe40000000000 */
[----:B------:R-:W-:Y:S02]  /*8eb0*/  IMAD.MOV R7, RZ, RZ, -R7 ;  /* 0x000000ffff077224 */ /* 0x000fe400078e0a07 */
[--C-:B------:R-:W-:Y:S01]  /*8ec0*/  @!P2 IMAD.IADD R140, R140, 0x1, -R3.reuse ;  /* 0x000000018c8ca824 */ /* 0x100fe200078e0a03 */
[----:B------:R-:W-:Y:S01]  /*8ed0*/  IABS R145, R8 ;  /* 0x0000000800917213 */ /* 0x000fe20000000000 */
[----:B------:R-:W-:Y:S02]  /*8ee0*/  @!P4 IMAD.IADD R141, R141, 0x1, -R3 ;  /* 0x000000018d8dc824 */ /* 0x000fe400078e0a03 */
[C---:B------:R-:W-:Y:S01]  /*8ef0*/  IMAD R142, R3.reuse, R7, R142 ;  /* 0x00000007038e7224 */ /* 0x040fe200078e028e */
[C---:B------:R-:W-:Y:S01]  /*8f00*/  ISETP.GT.U32.AND P2, PT, R3.reuse, R140, PT ;  /* 0x0000008c0300720c */ /* 0x040fe20003f44070 */
[----:B------:R-:W-:Y:S01]  /*8f10*/  IMAD.HI.U32 R7, R2, R143, RZ ;  /* 0x0000008f02077227 */ /* 0x000fe200078e00ff */
[----:B------:R-:W-:-:S03]  /*8f20*/  ISETP.GT.U32.AND P4, PT, R3, R141, PT ;  /* 0x0000008d0300720c */ /* 0x000fc60003f84070 */
[----:B------:R-:W-:Y:S01]  /*8f30*/  @!P5 IMAD.MOV R138, RZ, RZ, -R138 ;  /* 0x000000ffff8ad224 */ /* 0x000fe200078e0a8a */
[----:B------:R-:W-:Y:S01]  /*8f40*/  ISETP.GE.AND P5, PT, R8, RZ, PT ;  /* 0x000000ff0800720c */ /* 0x000fe20003fa6270 */
[----:B------:R-:W-:Y:S01]  /*8f50*/  @!P6 IMAD.IADD R139, R139, 0x1, -R3 ;  /* 0x000000018b8be824 */ /* 0x000fe200078e0a03 */
[----:B------:R-:W-:Y:S01]  /*8f60*/  ISETP.GT.U32.AND P6, PT, R3, R142, PT ;  /* 0x0000008e0300720c */ /* 0x000fe20003fc4070 */
[----:B------:R-:W-:-:S04]  /*8f70*/  IMAD.HI.U32 R8, R2, R145, RZ ;  /* 0x0000009102087227 */ /* 0x000fc800078e00ff */
[----:B------:R-:W-:Y:S01]  /*8f80*/  IMAD.MOV R144, RZ, RZ, -R7 ;  /* 0x000000ffff907224 */ /* 0x000fe200078e0a07 */
[----:B------:R-:W-:Y:S01]  /*8f90*/  LOP3.LUT R7, R5, 0xdc, RZ, 0xfc, !PT ;  /* 0x000000dc05077812 */ /* 0x000fe200078efcff */
[----:B------:R-:W-:Y:S02]  /*8fa0*/  IMAD.MOV R8, RZ, RZ, -R8 ;  /* 0x000000ffff087224 */ /* 0x000fe400078e0a08 */
[----:B------:R-:W-:Y:S02]  /*8fb0*/  IMAD R143, R3, R144, R143 ;  /* 0x00000090038f7224 */ /* 0x000fe400078e028f */
[----:B------:R-:W-:Y:S01]  /*8fc0*/  @!P2 IMAD.IADD R140, R140, 0x1, -R3 ;  /* 0x000000018c8ca824 */ /* 0x000fe200078e0a03 */
[----:B------:R-:W-:Y:S01]  /*8fd0*/  ISETP.GE.AND P2, PT, R147, RZ, PT ;  /* 0x000000ff9300720c */ /* 0x000fe20003f46270 */
[----:B------:R-:W-:Y:S01]  /*8fe0*/  IMAD R144, R3, R8, R145 ;  /* 0x0000000803907224 */ /* 0x000fe200078e0291 */
[----:B------:R-:W-:Y:S01]  /*8ff0*/  LOP3.LUT R8, R5, 0xda, RZ, 0xfc, !PT ;  /* 0x000000da05087812 */ /* 0x000fe200078efcff */
[--C-:B------:R-:W-:Y:S01]  /*9000*/  @!P4 IMAD.IADD R141, R141, 0x1, -R3.reuse ;  /* 0x000000018d8dc824 */ /* 0x100fe200078e0a03 */
[C---:B------:R-:W-:Y:S01]  /*9010*/  ISETP.GT.U32.AND P4, PT, R3.reuse, R143, PT ;  /* 0x0000008f0300720c */ /* 0x040fe20003f84070 */
[----:B------:R-:W-:Y:S01]  /*9020*/  @!P6 IMAD.IADD R142, R142, 0x1, -R3 ;  /* 0x000000018e8ee824 */ /* 0x000fe200078e0a03 */
[----:B------:R-:W-:Y:S01]  /*9030*/  IABS R145, R7 ;  /* 0x0000000700917213 */ /* 0x000fe20000000000 */
[----:B------:R-:W-:Y:S01]  /*9040*/  @!P3 IMAD.MOV R140, RZ, RZ, -R140 ;  /* 0x000000ffff8cb224 */ /* 0x000fe200078e0a8c */
[C---:B------:R-:W-:Y:S01]  /*9050*/  ISETP.GT.U32.AND P3, PT, R3.reuse, R144, PT ;  /* 0x000000900300720c */ /* 0x040fe20003f64070 */
[----:B------:R-:W-:Y:S01]  /*9060*/  @!P1 IMAD.MOV R141, RZ, RZ, -R141 ;  /* 0x000000ffff8d9224 */ /* 0x000fe200078e0a8d */
[----:B------:R-:W-:Y:S01]  /*9070*/  ISETP.GT.U32.AND P6, PT, R3, R142, PT ;  /* 0x0000008e0300720c */ /* 0x000fe20003fc4070 */
[----:B------:R-:W-:Y:S01]  /*9080*/  @!P0 IMAD.MOV R139, RZ, RZ, -R139 ;  /* 0x000000ffff8b8224 */ /* 0x000fe200078e0a8b */
[----:B------:R-:W-:-:S02]  /*9090*/  IABS R147, R8 ;  /* 0x0000000800937213 */ /* 0x000fc40000000000 */
[----:B------:R-:W-:Y:S01]  /*90a0*/  ISETP.GE.AND P1, PT, R7, RZ, PT ;  /* 0x000000ff0700720c */ /* 0x000fe20003f26270 */
[----:B------:R-:W-:Y:S01]  /*90b0*/  IMAD.HI.U32 R7, R2, R145, RZ ;  /* 0x0000009102077227 */ /* 0x000fe200078e00ff */
[----:B------:R-:W-:-:S03]  /*90c0*/  ISETP.GE.AND P0, PT, R146, RZ, PT ;  /* 0x000000ff9200720c */ /* 0x000fc60003f06270 */
[--C-:B------:R-:W-:Y:S02]  /*90d0*/  @!P4 IMAD.IADD R143, R143, 0x1, -R3.reuse ;  /* 0x000000018f8fc824 */ /* 0x100fe400078e0a03 */
[--C-:B------:R-:W-:Y:S02]  /*90e0*/  @!P3 IMAD.IADD R144, R144, 0x1, -R3.reuse ;  /* 0x000000019090b824 */ /* 0x100fe400078e0a03 */
[----:B------:R-:W-:Y:S01]  /*90f0*/  @!P6 IMAD.IADD R142, R142, 0x1, -R3 ;  /* 0x000000018e8ee824 */ /* 0x000fe200078e0a03 */
[C---:B------:R-:W-:Y:S01]  /*9100*/  ISETP.GT.U32.AND P4, PT, R3.reuse, R143, PT ;  /* 0x0000008f0300720c */ /* 0x040fe20003f84070 */
[----:B------:R-:W-:Y:S01]  /*9110*/  IMAD.MOV R146, RZ, RZ, -R7 ;  /* 0x000000ffff927224 */ /* 0x000fe200078e0a07 */
[----:B------:R-:W-:Y:S01]  /*9120*/  ISETP.GE.AND P6, PT, R8, RZ, PT ;  /* 0x000000ff0800720c */ /* 0x000fe20003fc6270 */
[----:B------:R-:W-:Y:S01]  /*9130*/  IMAD.HI.U32 R8, R2, R147, RZ ;  /* 0x0000009302087227 */ /* 0x000fe200078e00ff */
[----:B------:R-:W-:-:S03]  /*9140*/  ISETP.GT.U32.AND P3, PT, R3, R144, PT ;  /* 0x000000900300720c */ /* 0x000fc60003f64070 */
[----:B------:R-:W-:Y:S02]  /*9150*/  IMAD.MOV R8, RZ, RZ, -R8 ;  /* 0x000000ffff087224 */ /* 0x000fe400078e0a08 */
[C---:B------:R-:W-:Y:S02]  /*9160*/  IMAD R145, R3.reuse, R146, R145 ;  /* 0x0000009203917224 */ /* 0x040fe400078e0291 */
[----:B------:R-:W-:Y:S02]  /*9170*/  IMAD R146, R3, R8, R147 ;  /* 0x0000000803927224 */ /* 0x000fe400078e0293 */
[----:B------:R-:W-:Y:S01]  /*9180*/  @!P4 IMAD.IADD R143, R143, 0x1, -R3 ;  /* 0x000000018f8fc824 */ /* 0x000fe200078e0a03 */
[----:B------:R-:W-:Y:S01]  /*9190*/  ISETP.GT.U32.AND P4, PT, R3, R145, PT ;  /* 0x000000910300720c */ /* 0x000fe20003f84070 */
[----:B------:R-:W-:-:S04]  /*91a0*/  IMAD.HI.U32 R7, R2, R148, RZ ;  /* 0x0000009402077227 */ /* 0x000fc800078e00ff */
[----:B------:R-:W-:Y:S01]  /*91b0*/  @!P3 IMAD.IADD R144, R144, 0x1, -R3 ;  /* 0x000000019090b824 */ /* 0x000fe200078e0a03 */
[----:B------:R-:W-:Y:S01]  /*91c0*/  ISETP.GT.U32.AND P3, PT, R3, R146, PT ;  /* 0x000000920300720c */ /* 0x000fe20003f64070 */
[----:B------:R-:W-:Y:S01]  /*91d0*/  @!P0 IMAD.MOV R142, RZ, RZ, -R142 ;  /* 0x000000ffff8e8224 */ /* 0x000fe200078e0a8e */
[----:B------:R-:W-:Y:S01]  /*91e0*/  ISETP.GE.AND P0, PT, R149, RZ, PT ;  /* 0x000000ff9500720c */ /* 0x000fe20003f06270 */
[----:B------:R-:W-:Y:S01]  /*91f0*/  IMAD.MOV R7, RZ, RZ, -R7 ;  /* 0x000000ffff077224 */ /* 0x000fe200078e0a07 */
[----:B------:R-:W-:Y:S01]  /*9200*/  IABS R149, R153 ;  /* 0x0000009900957213 */ /* 0x000fe20000000000 */
[----:B------:R-:W-:-:S04]  /*9210*/  IMAD.HI.U32 R8, R2, R150, RZ ;  /* 0x0000009602087227 */ /* 0x000fc800078e00ff */
[--C-:B------:R-:W-:Y:S02]  /*9220*/  @!P4 IMAD.IADD R145, R145, 0x1, -R3.reuse ;  /* 0x000000019191c824 */ /* 0x100fe400078e0a03 */
[C---:B------:R-:W-:Y:S02]  /*9230*/  IMAD R147, R3.reuse, R7, R148 ;  /* 0x0000000703937224 */ /* 0x040fe400078e0294 */
[----:B------:R-:W-:Y:S01]  /*9240*/  @!P3 IMAD.IADD R146, R146, 0x1, -R3 ;  /* 0x000000019292b824 */ /* 0x000fe200078e0a03 */
[C---:B------:R-:W-:Y:S01]  /*9250*/  ISETP.GT.U32.AND P3, PT, R3.reuse, R145, PT ;  /* 0x000000910300720c */ /* 0x040fe20003f64070 */
[----:B------:R-:W-:Y:S01]  /*9260*/  IMAD.HI.U32 R7, R2, R149, RZ ;  /* 0x0000009502077227 */ /* 0x000fe200078e00ff */
[----:B------:R-:W-:-:S03]  /*9270*/  ISETP.GT.U32.AND P4, PT, R3, R147, PT ;  /* 0x000000930300720c */ /* 0x000fc60003f84070 */
[----:B------:R-:W-:Y:S02]  /*9280*/  IMAD.MOV R148, RZ, RZ, -R7 ;  /* 0x000000ffff947224 */ /* 0x000fe400078e0a07 */
[----:B------:R-:W-:Y:S02]  /*9290*/  IMAD.MOV R8, RZ, RZ, -R8 ;  /* 0x000000ffff087224 */ /* 0x000fe400078e0a08 */
[C---:B------:R-:W-:Y:S02]  /*92a0*/  IMAD R148, R3.reuse, R148, R149 ;  /* 0x0000009403947224 */ /* 0x040fe400078e0295 */
[----:B------:R-:W-:Y:S02]  /*92b0*/  IMAD R149, R3, R8, R150 ;  /* 0x0000000803957224 */ /* 0x000fe400078e0296 */
[----:B------:R-:W-:Y:S01]  /*92c0*/  @!P3 IMAD.IADD R145, R145, 0x1, -R3 ;  /* 0x000000019191b824 */ /* 0x000fe200078e0a03 */
[C---:B------:R-:W-:Y:S01]  /*92d0*/  ISETP.GT.U32.AND P3, PT, R3.reuse, R148, PT ;  /* 0x000000940300720c */ /* 0x040fe20003f64070 */
[----:B------:R-:W-:Y:S01]  /*92e0*/  @!P5 IMAD.MOV R144, RZ, RZ, -R144 ;  /* 0x000000ffff90d224 */ /* 0x000fe200078e0a90 */
[----:B------:R-:W-:Y:S01]  /*92f0*/  ISETP.GT.U32.AND P5, PT, R3, R149, PT ;  /* 0x000000950300720c */ /* 0x000fe20003fa4070 */
[----:B------:R-:W-:-:S04]  /*9300*/  IMAD.HI.U32 R7, R2, R151, RZ ;  /* 0x0000009702077227 */ /* 0x000fc800078e00ff */
[----:B------:R-:W-:Y:S02]  /*9310*/  IMAD.MOV.U32 R8, RZ, RZ, R152 ;  /* 0x000000ffff087224 */ /* 0x000fe400078e0098 */
[----:B------:R-:W-:Y:S02]  /*9320*/  IMAD.MOV R150, RZ, RZ, -R7 ;  /* 0x000000ffff967224 */ /* 0x000fe400078e0a07 */
[----:B------:R-:W-:-:S04]  /*9330*/  IMAD.HI.U32 R7, R2, R8, RZ ;  /* 0x0000000802077227 */ /* 0x000fc800078e00ff */
[--C-:B------:R-:W-:Y:S02]  /*9340*/  @!P3 IMAD.IADD R148, R148, 0x1, -R3.reuse ;  /* 0x000000019494b824 */ /* 0x100fe400078e0a03 */
[----:B------:R-:W-:Y:S02]  /*9350*/  @!P5 IMAD.IADD R149, R149, 0x1, -R3 ;  /* 0x000000019595d824 */ /* 0x000fe400078e0a03 */
[----:B------:R-:W-:Y:S01]  /*9360*/  @!P2 IMAD.MOV R143, RZ, RZ, -R143 ;  /* 0x000000ffff8fa224 */ /* 0x000fe200078e0a8f */
[C---:B------:R-:W-:Y:S01]  /*9370*/  ISETP.GT.U32.AND P5, PT, R3.reuse, R148, PT ;  /* 0x000000940300720c */ /* 0x040fe20003fa4070 */
[C---:B------:R-:W-:Y:S01]  /*9380*/  IMAD R150, R3.reuse, R150, R151 ;  /* 0x0000009603967224 */ /* 0x040fe200078e0297 */
[----:B------:R-:W-:Y:S01]  /*9390*/  ISETP.GT.U32.AND P2, PT, R3, R146, PT ;  /* 0x000000920300720c */ /* 0x000fe20003f44070 */
[----:B------:R-:W-:Y:S02]  /*93a0*/  IMAD.MOV R151, RZ, RZ, -R7 ;  /* 0x000000ffff977224 */ /* 0x000fe400078e0a07 */
[----:B------:R-:W-:-:S02]  /*93b0*/  @!P4 IMAD.IADD R147, R147, 0x1, -R3 ;  /* 0x000000019393c824 */ /* 0x000fc400078e0a03 */
[----:B------:R-:W-:Y:S02]  /*93c0*/  VIADD R7, R6, 0xce ;  /* 0x000000ce06077836 */ /* 0x000fe40000000000 */
[C---:B------:R-:W-:Y:S01]  /*93d0*/  IMAD R151, R3.reuse, R151, R8 ;  /* 0x0000009703977224 */ /* 0x040fe200078e0208 */
[C---:B------:R-:W-:Y:S01]  /*93e0*/  ISETP.GT.U32.AND P4, PT, R3.reuse, R147, PT ;  /* 0x000000930300720c */ /* 0x040fe20003f84070 */
[----:B------:R-:W-:Y:S01]  /*93f0*/  @!P1 IMAD.MOV R145, RZ, RZ, -R145 ;  /* 0x000000ffff919224 */ /* 0x000fe200078e0a91 */
[----:B------:R-:W-:Y:S01]  /*9400*/  IABS R152, R7 ;  /* 0x0000000700987213 */ /* 0x000fe20000000000 */
[--C-:B------:R-:W-:Y:S01]  /*9410*/  @!P5 IMAD.IADD R148, R148, 0x1, -R3.reuse ;  /* 0x000000019494d824 */ /* 0x100fe200078e0a03 */
[----:B------:R-:W-:Y:S01]  /*9420*/  ISETP.GT.U32.AND P5, PT, R3, R151, PT ;  /* 0x000000970300720c */ /* 0x000fe20003fa4070 */
[----:B------:R-:W-:Y:S01]  /*9430*/  @!P2 IMAD.IADD R146, R146, 0x1, -R3 ;  /* 0x000000019292a824 */ /* 0x000fe200078e0a03 */
[----:B------:R-:W-:Y:S02]  /*9440*/  ISETP.GE.AND P2, PT, R153, RZ, PT ;  /* 0x000000ff9900720c */ /* 0x000fe40003f46270 */
[----:B------:R-:W-:Y:S01]  /*9450*/  ISETP.GE.AND P3, PT, R7, RZ, PT ;  /* 0x000000ff0700720c */ /* 0x000fe20003f66270 */
[----:B------:R-:W-:Y:S01]  /*9460*/  IMAD.HI.U32 R7, R2, R152, RZ ;  /* 0x0000009802077227 */ /* 0x000fe200078e00ff */
[----:B------:R-:W-:-:S02]  /*9470*/  IABS R153, R157 ;  /* 0x0000009d00997213 */ /* 0x000fc40000000000 */
[----:B------:R-:W-:Y:S01]  /*9480*/  ISETP.GT.U32.AND P1, PT, R3, R150, PT ;  /* 0x000000960300720c */ /* 0x000fe20003f24070 */
[----:B------:R-:W-:Y:S02]  /*9490*/  IMAD.MOV R7, RZ, RZ, -R7 ;  /* 0x000000ffff077224 */ /* 0x000fe400078e0a07 */
[--C-:B------:R-:W-:Y:S01]  /*94a0*/  @!P4 IMAD.IADD R147, R147, 0x1, -R3.reuse ;  /* 0x000000019393c824 */ /* 0x100fe200078e0a03 */
[----:B------:R-:W-:Y:S01]  /*94b0*/  ISETP.GE.AND P4, PT, R154, RZ, PT ;  /* 0x000000ff9a00720c */ /* 0x000fe20003f86270 */
[----:B------:R-:W-:Y:S01]  /*94c0*/  IMAD R152, R3, R7, R152 ;  /* 0x0000000703987224 */ /* 0x000fe200078e0298 */
[----:B------:R-:W-:Y:S01]  /*94d0*/  IABS R154, R158 ;  /* 0x0000009e009a7213 */ /* 0x000fe20000000000 */
[----:B------:R-:W-:Y:S01]  /*94e0*/  @!P5 IMAD.IADD R151, R151, 0x1, -R3 ;  /* 0x000000019797d824 */ /* 0x000fe200078e0a03 */
[----:B------:R-:W-:Y:S01]  /*94f0*/  ISETP.GE.AND P5, PT, R157, RZ, PT ;  /* 0x000000ff9d00720c */ /* 0x000fe20003fa6270 */
[----:B------:R-:W-:Y:S01]  /*9500*/  IMAD.HI.U32 R7, R2, R153, RZ ;  /* 0x0000009902077227 */ /* 0x000fe200078e00ff */
[----:B------:R-:W-:-:S03]  /*9510*/  IABS R157, R161 ;  /* 0x000000a1009d7213 */ /* 0x000fc60000000000 */
[----:B------:R-:W-:Y:S01]  /*9520*/  @!P2 IMAD.MOV R148, RZ, RZ, -R148 ;  /* 0x000000ffff94a224 */ /* 0x000fe200078e0a94 */
[----:B------:R-:W-:Y:S01]  /*9530*/  ISETP.GT.U32.AND P2, PT, R3, R151, PT ;  /* 0x000000970300720c */ /* 0x000fe20003f44070 */
[----:B------:R-:W-:Y:S02]  /*9540*/  IMAD.MOV R8, RZ, RZ, -R7 ;  /* 0x000000ffff087224 */ /* 0x000fe400078e0a07 */
[----:B------:R-:W-:-:S04]  /*9550*/  IMAD.HI.U32 R7, R2, R154, RZ ;  /* 0x0000009a02077227 */ /* 0x000fc800078e00ff */
[C---:B------:R-:W-:Y:S02]  /*9560*/  IMAD R153, R3.reuse, R8, R153 ;  /* 0x0000000803997224 */ /* 0x040fe400078e0299 */
[----:B------:R-:W-:Y:S02]  /*9570*/  IMAD.MOV R8, RZ, RZ, -R7 ;  /* 0x000000ffff087224 */ /* 0x000fe400078e0a07 */
[--C-:B------:R-:W-:Y:S02]  /*9580*/  @!P1 IMAD.IADD R150, R150, 0x1, -R3.reuse ;  /* 0x0000000196969824 */ /* 0x100fe400078e0a03 */
[C---:B------:R-:W-:Y:S02]  /*9590*/  IMAD R154, R3.reuse, R8, R154 ;  /* 0x00000008039a7224 */ /* 0x040fe400078e029a */
[----:B------:R-:W-:Y:S01]  /*95a0*/  @!P6 IMAD.MOV R146, RZ, RZ, -R146 ;  /* 0x000000ffff92e224 */ /* 0x000fe200078e0a92 */
[----:B------:R-:W-:Y:S01]  /*95b0*/  ISETP.GT.U32.AND P6, PT, R3, R149, PT ;  /* 0x000000950300720c */ /* 0x000fe20003fc4070 */
[----:B------:R-:W-:Y:S01]  /*95c0*/  @!P2 IMAD.IADD R151, R151, 0x1, -R3 ;  /* 0x000000019797a824 */ /* 0x000fe200078e0a03 */
[C---:B------:R-:W-:Y:S01]  /*95d0*/  ISETP.GT.U32.AND P1, PT, R3.reuse, R150, PT ;  /* 0x000000960300720c */ /* 0x040fe20003f24070 */
[----:B------:R-:W-:Y:S01]  /*95e0*/  @!P0 IMAD.MOV R147, RZ, RZ, -R147 ;  /* 0x000000ffff938224 */ /* 0x000fe200078e0a93 */
[----:B------:R-:W-:-:S02]  /*95f0*/  ISETP.GT.U32.AND P2, PT, R3, R154, PT ;  /* 0x0000009a0300720c */ /* 0x000fc40003f44070 */
[----:B------:R-:W-:Y:S02]  /*9600*/  ISETP.GE.AND P0, PT, R155, RZ, PT ;  /* 0x000000ff9b00720c */ /* 0x000fe40003f06270 */
[----:B------:R-:W-:-:S05]  /*9610*/  IABS R155, R159 ;  /* 0x0000009f009b7213 */ /* 0x000fca0000000000 */
[--C-:B------:R-:W-:Y:S01]  /*9620*/  @!P6 IMAD.IADD R149, R149, 0x1, -R3.reuse ;  /* 0x000000019595e824 */ /* 0x100fe200078e0a03 */
[----:B------:R-:W-:Y:S01]  /*9630*/  ISETP.GE.AND P6, PT, R156, RZ, PT ;  /* 0x000000ff9c00720c */ /* 0x000fe20003fc6270 */
[--C-:B------:R-:W-:Y:S01]  /*9640*/  @!P1 IMAD.IADD R150, R150, 0x1, -R3.reuse ;  /* 0x0000000196969824 */ /* 0x100fe200078e0a03 */
[----:B------:R-:W-:Y:S01]  /*9650*/  ISETP.GT.U32.AND P1, PT, R3, R152, PT ;  /* 0x000000980300720c */ /* 0x000fe20003f24070 */
[----:B------:R-:W-:Y:S01]  /*9660*/  @!P2 IMAD.IADD R154, R154, 0x1, -R3 ;  /* 0x000000019a9aa824 */ /* 0x000fe200078e0a03 */
[----:B------:R-:W-:Y:S01]  /*9670*/  IABS R156, R160 ;  /* 0x000000a0009c7213 */ /* 0x000fe20000000000 */
[----:B------:R-:W-:-:S03]  /*9680*/  IMAD.HI.U32 R7, R2, R155, RZ ;  /* 0x0000009b02077227 */ /* 0x000fc600078e00ff */
[C---:B------:R-:W-:Y:S01]  /*9690*/  ISETP.GT.U32.AND P2, PT, R3.reuse, R154, PT ;  /* 0x0000009a0300720c */ /* 0x040fe20003f44070 */
[----:B------:R-:W-:Y:S01]  /*96a0*/  @!P4 IMAD.MOV R149, RZ, RZ, -R149 ;  /* 0x000000ffff95c224 */ /* 0x000fe200078e0a95 */
[----:B------:R-:W-:Y:S01]  /*96b0*/  ISETP.GT.U32.AND P4, PT, R3, R153, PT ;  /* 0x000000990300720c */ /* 0x000fe20003f84070 */
[----:B------:R-:W-:Y:S02]  /*96c0*/  IMAD.MOV R8, RZ, RZ, -R7 ;  /* 0x000000ffff087224 */ /* 0x000fe400078e0a07 */
[----:B------:R-:W-:-:S04]  /*96d0*/  IMAD.HI.U32 R7, R2, R156, RZ ;  /* 0x0000009c02077227 */ /* 0x000fc800078e00ff */
[----:B------:R-:W-:Y:S02]  /*96e0*/  IMAD.MOV R7, RZ, RZ, -R7 ;  /* 0x000000ffff077224 */ /* 0x000fe400078e0a07 */
[--C-:B------:R-:W-:Y:S02]  /*96f0*/  @!P1 IMAD.IADD R152, R152, 0x1, -R3.reuse ;  /* 0x0000000198989824 */ /* 0x100fe400078e0a03 */
[----:B------:R-:W-:Y:S02]  /*9700*/  IMAD R156, R3, R7, R156 ;  /* 0x00000007039c7224 */ /* 0x000fe400078e029c */
[--C-:B------:R-:W-:Y:S01]  /*9710*/  @!P4 IMAD.IADD R153, R153, 0x1, -R3.reuse ;  /* 0x000000019999c824 */ /* 0x100fe200078e0a03 */
[C---:B------:R-:W-:Y:S01]  /*9720*/  ISETP.GT.U32.AND P1, PT, R3.reuse, R152, PT ;  /* 0x000000980300720c */ /* 0x040fe20003f24070 */
[----:B------:R-:W-:Y:S01]  /*9730*/  @!P2 IMAD.IADD R154, R154, 0x1, -R3 ;  /* 0x000000019a9aa824 */ /* 0x000fe200078e0a03 */
[C---:B------:R-:W-:Y:S01]  /*9740*/  ISETP.GT.U32.AND P2, PT, R3.reuse, R156, PT ;  /* 0x0000009c0300720c */ /* 0x040fe20003f44070 */
[----:B------:R-:W-:Y:S01]  /*9750*/  @!P0 IMAD.MOV R150, RZ, RZ, -R150 ;  /* 0x000000ffff968224 */ /* 0x000fe200078e0a96 */
[----:B------:R-:W-:Y:S01]  /*9760*/  ISETP.GE.AND P0, PT, R158, RZ, PT ;  /* 0x000000ff9e00720c */ /* 0x000fe20003f06270 */
[C---:B------:R-:W-:Y:S01]  /*9770*/  IMAD R155, R3.reuse, R8, R155 ;  /* 0x00000008039b7224 */ /* 0x040fe200078e029b */
[----:B------:R-:W-:Y:S01]  /*9780*/  ISETP.GT.U32.AND P4, PT, R3, R153, PT ;  /* 0x000000990300720c */ /* 0x000fe20003f84070 */
[----:B------:R-:W-:Y:S01]  /*9790*/  IMAD.HI.U32 R8, R2, R157, RZ ;  /* 0x0000009d02087227 */ /* 0x000fe200078e00ff */
[----:B------:R-:W-:-:S03]  /*97a0*/  IABS R158, R162 ;  /* 0x000000a2009e7213 */ /* 0x000fc60000000000 */
[----:B------:R-:W-:Y:S01]  /*97b0*/  @!P6 IMAD.MOV R151, RZ, RZ, -R151 ;  /* 0x000000ffff97e224 */ /* 0x000fe200078e0a97 */
[----:B------:R-:W-:Y:S01]  /*97c0*/  ISETP.GT.U32.AND P6, PT, R3, R155, PT ;  /* 0x0000009b0300720c */ /* 0x000fe20003fc4070 */
[----:B------:R-:W-:-:S04]  /*97d0*/  IMAD.HI.U32 R7, R2, R158, RZ ;  /* 0x0000009e02077227 */ /* 0x000fc800078e00ff */
[--C-:B------:R-:W-:Y:S01]  /*97e0*/  @!P1 IMAD.IADD R152, R152, 0x1, -R3.reuse ;  /* 0x0000000198989824 */ /* 0x100fe200078e0a03 */
[----:B------:R-:W-:Y:S01]  /*97f0*/  ISETP.GE.AND P1, PT, R159, RZ, PT ;  /* 0x000000ff9f00720c */ /* 0x000fe20003f26270 */
[----:B------:R-:W-:Y:S01]  /*9800*/  IMAD.MOV R8, RZ, RZ, -R8 ;  /* 0x000000ffff087224 */ /* 0x000fe200078e0a08 */
[----:B------:R-:W-:Y:S01]  /*9810*/  IABS R159, R164 ;  /* 0x000000a4009f7213 */ /* 0x000fe20000000000 */
[----:B------:R-:W-:Y:S02]  /*9820*/  @!P2 IMAD.IADD R156, R156, 0x1, -R3 ;  /* 0x000000019c9ca824 */ /* 0x000fe400078e0a03 */
[----:B------:R-:W-:Y:S02]  /*9830*/  IMAD.MOV R7, RZ, RZ, -R7 ;  /* 0x000000ffff077224 */ /* 0x000fe400078e0a07 */
[C---:B------:R-:W-:Y:S01]  /*9840*/  IMAD R157, R3.reuse, R8, R157 ;  /* 0x00000008039d7224 */ /* 0x040fe200078e029d */
[----:B------:R-:W-:Y:S01]  /*9850*/  ISETP.GT.U32.AND P2, PT, R3, R156, PT ;  /* 0x0000009c0300720c */ /* 0x000fe20003f44070 */
[----:B------:R-:W-:Y:S01]  /*9860*/  @!P4 IMAD.IADD R153, R153, 0x1, -R3 ;  /* 0x000000019999c824 */ /* 0x000fe200078e0a03 */
[----:B------:R-:W-:Y:S01]  /*9870*/  ISETP.GE.AND P4, PT, R161, RZ, PT ;  /* 0x000000ffa100720c */ /* 0x000fe20003f86270 */
[----:B------:R-:W-:Y:S01]  /*9880*/  VIADD R8, R6, 0xbe ;  /* 0x000000be06087836 */ /* 0x000fe20000000000 */
[----:B------:R-:W-:Y:S01]  /*9890*/  IABS R161, R165 ;  /* 0x000000a500a17213 */ /* 0x000fe20000000000 */
[----:B------:R-:W-:-:S02]  /*98a0*/  IMAD R158, R3, R7, R158 ;  /* 0x00000007039e7224 */ /* 0x000fc400078e029e */
[----:B------:R-:W-:-:S04]  /*98b0*/  IMAD.HI.U32 R7, R2, R159, RZ ;  /* 0x0000009f02077227 */ /* 0x000fc800078e00ff */
[----:B------:R-:W-:Y:S01]  /*98c0*/  @!P3 IMAD.MOV R152, RZ, RZ, -R152 ;  /* 0x000000ffff98b224 */ /* 0x000fe200078e0a98 */
[----:B------:R-:W-:Y:S01]  /*98d0*/  ISETP.GE.AND P3, PT, R160, RZ, PT ;  /* 0x000000ffa000720c */ /* 0x000fe20003f66270 */
[----:B------:R-:W-:Y:S01]  /*98e0*/  @!P5 IMAD.MOV R153, RZ, RZ, -R153 ;  /* 0x000000ffff99d224 */ /* 0x000fe200078e0a99 */
[----:B------:R-:W-:Y:S01]  /*98f0*/  ISETP.GE.AND P5, PT, R8, RZ, PT ;  /* 0x000000ff0800720c */ /* 0x000fe20003fa6270 */
[----:B------:R-:W-:Y:S01]  /*9900*/  @!P6 IMAD.IADD R155, R155, 0x1, -R3 ;  /* 0x000000019b9be824 */ /* 0x000fe200078e0a03 */
[----:B------:R-:W-:Y:S01]  /*9910*/  IABS R160, R8 ;  /* 0x0000000800a07213 */ /* 0x000fe20000000000 */
[----:B------:R-:W-:Y:S02]  /*9920*/  IMAD.MOV R8, RZ, RZ, -R7 ;  /* 0x000000ffff087224 */ /* 0x000fe400078e0a07 */
[----:B------:R-:W-:Y:S01]  /*9930*/  @!P0 IMAD.MOV R154, RZ, RZ, -R154 ;  /* 0x000000ffff9a8224 */ /* 0x000fe200078e0a9a */
[C---:B------:R-:W-:Y:S01]  /*9940*/  ISETP.GT.U32.AND P6, PT, R3.reuse, R155, PT ;  /* 0x0000009b0300720c */ /* 0x040fe20003fc4070 */
[C---:B------:R-:W-:Y:S01]  /*9950*/  IMAD R159, R3.reuse, R8, R159 ;  /* 0x00000008039f7224 */ /* 0x040fe200078e029f */
[----:B------:R-:W-:Y:S01]  /*9960*/  ISETP.GT.U32.AND P0, PT, R3, R157, PT ;  /* 0x0000009d0300720c */ /* 0x000fe20003f04070 */
[----:B------:R-:W-:-:S02]  /*9970*/  @!P2 IMAD.IADD R156, R156, 0x1, -R3 ;  /* 0x000000019c9ca824 */ /* 0x000fc400078e0a03 */
[----:B------:R-:W-:Y:S01]  /*9980*/  IMAD.HI.U32 R7, R2, R160, RZ ;  /* 0x000000a002077227 */ /* 0x000fe200078e00ff */
[----:B------:R-:W-:-:S03]  /*9990*/  ISETP.GT.U32.AND P2, PT, R3, R159, PT ;  /* 0x0000009f0300720c */ /* 0x000fc60003f44070 */
[----:B------:R-:W-:Y:S02]  /*99a0*/  IMAD.MOV R7, RZ, RZ, -R7 ;  /* 0x000000ffff077224 */ /* 0x000fe400078e0a07 */
[----:B------:R-:W-:-:S04]  /*99b0*/  IMAD.HI.U32 R8, R2, R163, RZ ;  /* 0x000000a302087227 */ /* 0x000fc800078e00ff */
[--C-:B------:R-:W-:Y:S01]  /*99c0*/  @!P6 IMAD.IADD R155, R155, 0x1, -R3.reuse ;  /* 0x000000019b9be824 */ /* 0x100fe200078e0a03 */
[----:B------:R-:W-:Y:S01]  /*99d0*/  ISETP.GE.AND P6, PT, R162, RZ, PT ;  /* 0x000000ffa200720c */ /* 0x000fe20003fc6270 */
[----:B------:R-:W-:Y:S02]  /*99e0*/  @!P0 IMAD.IADD R157, R157, 0x1, -R3 ;  /* 0x000000019d9d8824 */ /* 0x000fe400078e0a03 */
[----:B------:R-:W-:Y:S01]  /*99f0*/  @!P1 IMAD.MOV R155, RZ, RZ, -R155 ;  /* 0x000000ffff9b9224 */ /* 0x000fe200078e0a9b */
[----:B------:R-:W-:Y:S01]  /*9a00*/  ISETP.GT.U32.AND P1, PT, R3, R158, PT ;  /* 0x0000009e0300720c */ /* 0x000fe20003f24070 */
[----:B------:R-:W-:Y:S01]  /*9a10*/  @!P2 IMAD.IADD R159, R159, 0x1, -R3 ;  /* 0x000000019f9fa824 */ /* 0x000fe200078e0a03 */
[C---:B------:R-:W-:Y:S01]  /*9a20*/  ISETP.GT.U32.AND P0, PT, R3.reuse, R157, PT ;  /* 0x0000009d0300720c */ /* 0x040fe20003f04070 */
[C---:B------:R-:W-:Y:S02]  /*9a30*/  IMAD R160, R3.reuse, R7, R160 ;  /* 0x0000000703a07224 */ /* 0x040fe400078e02a0 */
[----:B------:R-:W-:Y:S01]  /*9a40*/  IMAD.HI.U32 R7, R2, R161, RZ ;  /* 0x000000a102077227 */ /* 0x000fe200078e00ff */
[----:B------:R-:W-:-:S03]  /*9a50*/  ISETP.GT.U32.AND P2, PT, R3, R159, PT ;  /* 0x0000009f0300720c */ /* 0x000fc60003f44070 */
[----:B------:R-:W-:Y:S02]  /*9a60*/  IMAD.MOV R162, RZ, RZ, -R7 ;  /* 0x000000ffffa27224 */ /* 0x000fe400078e0a07 */
[----:B------:R-:W-:Y:S02]  /*9a70*/  IMAD.MOV R8, RZ, RZ, -R8 ;  /* 0x000000ffff087224 */ /* 0x000fe400078e0a08 */
[--C-:B------:R-:W-:Y:S01]  /*9a80*/  @!P1 IMAD.IADD R158, R158, 0x1, -R3.reuse ;  /* 0x000000019e9e9824 */ /* 0x100fe200078e0a03 */
[----:B------:R-:W-:Y:S01]  /*9a90*/  ISETP.GE.AND P1, PT, R164, RZ, PT ;  /* 0x000000ffa400720c */ /* 0x000fe20003f26270 */
[----:B------:R-:W-:Y:S01]  /*9aa0*/  @!P0 IMAD.IADD R157, R157, 0x1, -R3 ;  /* 0x000000019d9d8824 */ /* 0x000fe200078e0a03 */
[C---:B------:R-:W-:Y:S01]  /*9ab0*/  ISETP.GT.U32.AND P0, PT, R3.reuse, R160, PT ;  /* 0x000000a00300720c */ /* 0x040fe20003f04070 */
[C---:B------:R-:W-:Y:S01]  /*9ac0*/  IMAD R161, R3.reuse, R162, R161 ;  /* 0x000000a203a17224 */ /* 0x040fe200078e02a1 */
[----:B------:R-:W-:Y:S01]  /*9ad0*/  IABS R164, R167 ;  /* 0x000000a700a47213 */ /* 0x000fe20000000000 */
[----:B------:R-:W-:Y:S01]  /*9ae0*/  IMAD R162, R3, R8, R163 ;  /* 0x0000000803a27224 */ /* 0x000fe200078e02a3 */
[----:B------:R-:W-:Y:S01]  /*9af0*/  LOP3.LUT R8, R5, 0xb6, RZ, 0xfc, !PT ;  /* 0x000000b605087812 */ /* 0x000fe200078efcff */
[----:B------:R-:W-:Y:S01]  /*9b00*/  @!P3 IMAD.MOV R156, RZ, RZ, -R156 ;  /* 0x000000ffff9cb224 */ /* 0x000fe200078e0a9c */
[C---:B------:R-:W-:Y:S01]  /*9b10*/  ISETP.GT.U32.AND P3, PT, R3.reuse, R158, PT ;  /* 0x0000009e0300720c */ /* 0x040fe20003f64070 */
[----:B------:R-:W-:Y:S01]  /*9b20*/  @!P4 IMAD.MOV R157, RZ, RZ, -R157 ;  /* 0x000000ffff9dc224 */ /* 0x000fe200078e0a9d */
[----:B------:R-:W-:Y:S01]  /*9b30*/  ISETP.GT.U32.AND P4, PT, R3, R161, PT ;  /* 0x000000a10300720c */ /* 0x000fe20003f84070 */
[----:B------:R-:W-:Y:S01]  /*9b40*/  @!P2 IMAD.IADD R159, R159, 0x1, -R3 ;  /* 0x000000019f9fa824 */ /* 0x000fe200078e0a03 */
[----:B------:R-:W-:Y:S01]  /*9b50*/  ISETP.GT.U32.AND P2, PT, R3, R162, PT ;  /* 0x000000a20300720c */ /* 0x000fe20003f44070 */
[----:B------:R-:W-:-:S04]  /*9b60*/  IMAD.HI.U32 R7, R2, R164, RZ ;  /* 0x000000a402077227 */ /* 0x000fc800078e00ff */
[----:B------:R-:W-:Y:S02]  /*9b70*/  IMAD.MOV R7, RZ, RZ, -R7 ;  /* 0x000000ffff077224 */ /* 0x000fe400078e0a07 */
[--C-:B------:R-:W-:Y:S02]  /*9b80*/  @!P0 IMAD.IADD R160, R160, 0x1, -R3.reuse ;  /* 0x00000001a0a08824 */ /* 0x100fe400078e0a03 */
[C---:B------:R-:W-:Y:S02]  /*9b90*/  IMAD R163, R3.reuse, R7, R164 ;  /* 0x0000000703a37224 */ /* 0x040fe400078e02a4 */
[--C-:B------:R-:W-:Y:S01]  /*9ba0*/  @!P3 IMAD.IADD R158, R158, 0x1, -R3.reuse ;  /* 0x000000019e9eb824 */ /* 0x100fe200078e0a03 */
[----:B------:R-:W-:Y:S01]  /*9bb0*/  ISETP.GT.U32.AND P0, PT, R3, R160, PT ;  /* 0x000000a00300720c */ /* 0x000fe20003f04070 */
[--C-:B------:R-:W-:Y:S01]  /*9bc0*/  @!P4 IMAD.IADD R161, R161, 0x1, -R3.reuse ;  /* 0x00000001a1a1c824 */ /* 0x100fe200078e0a03 */
[----:B------:R-:W-:Y:S01]  /*9bd0*/  ISETP.GE.AND P3, PT, R165, RZ, PT ;  /* 0x000000ffa500720c */ /* 0x000fe20003f66270 */
[----:B------:R-:W-:Y:S01]  /*9be0*/  @!P2 IMAD.IADD R162, R162, 0x1, -R3 ;  /* 0x00000001a2a2a824 */ /* 0x000fe200078e0a03 */
[----:B------:R-:W-:Y:S01]  /*9bf0*/  IABS R165, R8 ;  /* 0x0000000800a57213 */ /* 0x000fe20000000000 */
[----:B------:R-:W-:Y:S01]  /*9c00*/  @!P6 IMAD.MOV R158, RZ, RZ, -R158 ;  /* 0x000000ffff9ee224 */ /* 0x000fe200078e0a9e */
[C---:B------:R-:W-:Y:S01]  /*9c10*/  ISETP.GT.U32.AND P4, PT, R3.reuse, R163, PT ;  /* 0x000000a30300720c */ /* 0x040fe20003f84070 */
[----:B------:R-:W-:Y:S01]  /*9c20*/  @!P1 IMAD.MOV R159, RZ, RZ, -R159 ;  /* 0x000000ffff9f9224 */ /* 0x000fe200078e0a9f */
[C---:B------:R-:W-:Y:S01]  /*9c30*/  ISETP.GT.U32.AND P6, PT, R3.reuse, R162, PT ;  /* 0x000000a20300720c */ /* 0x040fe20003fc4070 */
[----:B------:R-:W-:Y:S01]  /*9c40*/  IMAD.HI.U32 R7, R2, R165, RZ ;  /* 0x000000a502077227 */ /* 0x000fe200078e00ff */
[----:B------:R-:W-:-:S02]  /*9c50*/  ISETP.GT.U32.AND P2, PT, R3, R161, PT ;  /* 0x000000a10300720c */ /* 0x000fc40003f44070 */
[----:B------:R-:W-:Y:S01]  /*9c60*/  ISETP.GE.AND P1, PT, R167, RZ, PT ;  /* 0x000000ffa700720c */ /* 0x000fe20003f26270 */
[----:B------:R-:W-:Y:S01]  /*9c70*/  IMAD.MOV R164, RZ, RZ, -R7 ;  /* 0x000000ffffa47224 */ /* 0x000fe200078e0a07 */
[----:B------:R-:W-:Y:S01]  /*9c80*/  IABS R167, R171 ;  /* 0x000000ab00a77213 */ /* 0x000fe20000000000 */
[----:B------:R-:W-:Y:S01]  /*9c90*/  @!P0 IMAD.IADD R160, R160, 0x1, -R3 ;  /* 0x00000001a0a08824 */ /* 0x000fe200078e0a03 */
[----:B------:R-:W-:Y:S01]  /*9ca0*/  ISETP.GE.AND P0, PT, R166, RZ, PT ;  /* 0x000000ffa600720c */ /* 0x000fe20003f06270 */
[----:B------:R-:W-:Y:S01]  /*9cb0*/  IMAD R164, R3, R164, R165 ;  /* 0x000000a403a47224 */ /* 0x000fe200078e02a5 */
        /* <DEDUP_REMOVED lines=8> */
[----:B------:R-:W-:Y:S01]  /*9d40*/  IMAD R165, R3, R7, R166 ;  /* 0x0000000703a57224 */ /* 0x000fe200078e02a6 */
[----:B------:R-:W-:Y:S01]  /*9d50*/  IABS R166, R170 ;  /* 0x000000aa00a67213 */ /* 0x000fe20000000000 */
[----:B------:R-:W-:Y:S02]  /*9d60*/  @!P3 IMAD.MOV R161, RZ, RZ, -R161 ;  /* 0x000000ffffa1b224 */ /* 0x000fe400078e0aa1 */
[--C-:B------:R-:W-:Y:S01]  /*9d70*/  @!P6 IMAD.IADD R164, R164, 0x1, -R3.reuse ;  /* 0x00000001a4a4e824 */ /* 0x100fe200078e0a03 */
[----:B------:R-:W-:Y:S01]  /*9d80*/  ISETP.GE.AND P6, PT, R168, RZ, PT ;  /* 0x000000ffa800720c */ /* 0x000fe20003fc6270 */
[----:B------:R-:W-:Y:S01]  /*9d90*/  @!P4 IMAD.IADD R163, R163, 0x1, -R3 ;  /* 0x00000001a3a3c824 */ /* 0x000fe200078e0a03 */
[C---:B------:R-:W-:Y:S01]  /*9da0*/  ISETP.GT.U32.AND P4, PT, R3.reuse, R165, PT ;  /* 0x000000a50300720c */ /* 0x040fe20003f84070 */
[----:B------:R-:W-:Y:S01]  /*9db0*/  IMAD.HI.U32 R7, R2, R166, RZ ;  /* 0x000000a602077227 */ /* 0x000fe200078e00ff */
[----:B------:R-:W-:-:S03]  /*9dc0*/  ISETP.GT.U32.AND P3, PT, R3, R164, PT ;  /* 0x000000a40300720c */ /* 0x000fc60003f64070 */
[----:B------:R-:W-:Y:S02]  /*9dd0*/  IMAD.MOV R7, RZ, RZ, -R7 ;  /* 0x000000ffff077224 */ /* 0x000fe400078e0a07 */
[----:B------:R-:W-:Y:S01]  /*9de0*/  @!P5 IMAD.MOV R160, RZ, RZ, -R160 ;  /* 0x000000ffffa0d224 */ /* 0x000fe200078e0aa0 */
[----:B------:R-:W-:Y:S01]  /*9df0*/  ISETP.GE.AND P5, PT, R8, RZ, PT ;  /* 0x000000ff0800720c */ /* 0x000fe20003fa6270 */
[----:B------:R-:W-:Y:S02]  /*9e00*/  VIADD R8, R6, 0xae ;  /* 0x000000ae06087836 */ /* 0x000fe40000000000 */
[----:B------:R-:W-:Y:S02]  /*9e10*/  IMAD R166, R3, R7, R166 ;  /* 0x0000000703a67224 */ /* 0x000fe400078e02a6 */
[--C-:B------:R-:W-:Y:S01]  /*9e20*/  @!P4 IMAD.IADD R165, R165, 0x1, -R3.reuse ;  /* 0x00000001a5a5c824 */ /* 0x100fe200078e0a03 */
[----:B------:R-:W-:Y:S01]  /*9e30*/  ISETP.GE.AND P2, PT, R8, RZ, PT ;  /* 0x000000ff0800720c */ /* 0x000fe20003f46270 */
[----:B------:R-:W-:Y:S01]  /*9e40*/  @!P3 IMAD.IADD R164, R164, 0x1, -R3 ;  /* 0x00000001a4a4b824 */ /* 0x000fe200078e0a03 */
[----:B------:R-:W-:Y:S01]  /*9e50*/  IABS R169, R8 ;  /* 0x0000000800a97213 */ /* 0x000fe20000000000 */
[----:B------:R-:W-:Y:S01]  /*9e60*/  IMAD.HI.U32 R8, R2, R167, RZ ;  /* 0x000000a702087227 */ /* 0x000fe200078e00ff */
[----:B------:R-:W-:-:S02]  /*9e70*/  ISETP.GT.U32.AND P4, PT, R3, R165, PT ;  /* 0x000000a50300720c */ /* 0x000fc40003f84070 */
[----:B------:R-:W-:Y:S01]  /*9e80*/  ISETP.GT.U32.AND P3, PT, R3, R166, PT ;  /* 0x000000a60300720c */ /* 0x000fe20003f64070 */
[----:B------:R-:W-:-:S04]  /*9e90*/  IMAD.HI.U32 R168, R2, R169, RZ ;  /* 0x000000a902a87227 */ /* 0x000fc800078e00ff */
[----:B------:R-:W-:Y:S02]  /*9ea0*/  IMAD.MOV R8, RZ, RZ, -R8 ;  /* 0x000000ffff087224 */ /* 0x000fe400078e0a08 */
[----:B------:R-:W-:Y:S02]  /*9eb0*/  IMAD.MOV R168, RZ, RZ, -R168 ;  /* 0x000000ffffa87224 */ /* 0x000fe400078e0aa8 */
[----:B------:R-:W-:Y:S01]  /*9ec0*/  IMAD R167, R3, R8, R167 ;  /* 0x0000000803a77224 */ /* 0x000fe200078e02a7 */
[----:B------:R-:W-:Y:S01]  /*9ed0*/  LOP3.LUT R8, R5, 0xac, RZ, 0xfc, !PT ;  /* 0x000000ac05087812 */ /* 0x000fe200078efcff */
[----:B------:R-:W-:Y:S02]  /*9ee0*/  IMAD R168, R3, R168, R169 ;  /* 0x000000a803a87224 */ /* 0x000fe400078e02a9 */
[--C-:B------:R-:W-:Y:S01]  /*9ef0*/  @!P4 IMAD.IADD R165, R165, 0x1, -R3.reuse ;  /* 0x00000001a5a5c824 */ /* 0x100fe200078e0a03 */
[----:B------:R-:W-:Y:S01]  /*9f00*/  IABS R169, R8 ;  /* 0x0000000800a97213 */ /* 0x000fe20000000000 */
[----:B------:R-:W-:Y:S01]  /*9f10*/  @!P3 IMAD.IADD R166, R166, 0x1, -R3 ;  /* 0x00000001a6a6b824 */ /* 0x000fe200078e0a03 */
[----:B------:R-:W-:Y:S01]  /*9f20*/  ISETP.GE.AND P3, PT, R8, RZ, PT ;  /* 0x000000ff0800720c */ /* 0x000fe20003f66270 */
[----:B------:R-:W-:Y:S01]  /*9f30*/  @!P1 IMAD.MOV R163, RZ, RZ, -R163 ;  /* 0x000000ffffa39224 */ /* 0x000fe200078e0aa3 */
[C---:B------:R-:W-:Y:S01]  /*9f40*/  ISETP.GT.U32.AND P1, PT, R3.reuse, R167, PT ;  /* 0x000000a70300720c */ /* 0x040fe20003f24070 */
[----:B------:R-:W-:Y:S01]  /*9f50*/  @!P6 IMAD.MOV R165, RZ, RZ, -R165 ;  /* 0x000000ffffa5e224 */ /* 0x000fe200078e0aa5 */
[C---:B------:R-:W-:Y:S01]  /*9f60*/  ISETP.GT.U32.AND P6, PT, R3.reuse, R166, PT ;  /* 0x000000a60300720c */ /* 0x040fe20003fc4070 */
[----:B------:R-:W-:Y:S01]  /*9f70*/  IMAD.HI.U32 R7, R2, R169, RZ ;  /* 0x000000a902077227 */ /* 0x000fe200078e00ff */
[----:B------:R-:W-:-:S03]  /*9f80*/  ISETP.GT.U32.AND P4, PT, R3, R168, PT ;  /* 0x000000a80300720c */ /* 0x000fc60003f84070 */
[----:B------:R-:W-:Y:S02]  /*9f90*/  IMAD.MOV R8, RZ, RZ, -R7 ;  /* 0x000000ffff087224 */ /* 0x000fe400078e0a07 */
[----:B------:R-:W-:Y:S01]  /*9fa0*/  @!P0 IMAD.MOV R162, RZ, RZ, -R162 ;  /* 0x000000ffffa28224 */ /* 0x000fe200078e0aa2 */
        /* <DEDUP_REMOVED lines=11> */
[--C-:B------:R-:W-:Y:S01]  /*a060*/  @!P4 IMAD.IADD R168, R168, 0x1, -R3.reuse ;  /* 0x00000001a8a8c824 */ /* 0x100fe200078e0a03 */
[----:B------:R-:W-:Y:S01]  /*a070*/  IABS R171, R174 ;  /* 0x000000ae00ab7213 */ /* 0x000fe20000000000 */
[----:B------:R-:W-:Y:S02]  /*a080*/  IMAD R170, R3, R8, R170 ;  /* 0x0000000803aa7224 */ /* 0x000fe400078e02aa */
[----:B------:R-:W-:Y:S01]  /*a090*/  @!P6 IMAD.IADD R169, R169, 0x1, -R3 ;  /* 0x00000001a9a9e824 */ /* 0x000fe200078e0a03 */
[C---:B------:R-:W-:Y:S01]  /*a0a0*/  ISETP.GT.U32.AND P4, PT, R3.reuse, R168, PT ;  /* 0x000000a80300720c */ /* 0x040fe20003f84070 */
[----:B------:R-:W-:Y:S01]  /*a0b0*/  IMAD.HI.U32 R7, R2, R171, RZ ;  /* 0x000000ab02077227 */ /* 0x000fe200078e00ff */
[----:B------:R-:W-:-:S03]  /*a0c0*/  ISETP.GT.U32.AND P6, PT, R3, R170, PT ;  /* 0x000000aa0300720c */ /* 0x000fc60003fc4070 */
[----:B------:R-:W-:Y:S01]  /*a0d0*/  @!P1 IMAD.IADD R167, R167, 0x1, -R3 ;  /* 0x00000001a7a79824 */ /* 0x000fe200078e0a03 */
[----:B------:R-:W-:Y:S01]  /*a0e0*/  ISETP.GE.AND P1, PT, R172, RZ, PT ;  /* 0x000000ffac00720c */ /* 0x000fe20003f26270 */
[----:B------:R-:W-:-:S04]  /*a0f0*/  IMAD.HI.U32 R8, R2, R173, RZ ;  /* 0x000000ad02087227 */ /* 0x000fc800078e00ff */
[----:B------:R-:W-:Y:S01]  /*a100*/  IMAD.MOV R172, RZ, RZ, -R7 ;  /* 0x000000ffffac7224 */ /* 0x000fe200078e0a07 */
[----:B------:R-:W-:Y:S01]  /*a110*/  IABS R7, R178 ;  /* 0x000000b200077213 */ /* 0x000fe20000000000 */
[----:B------:R-:W-:Y:S02]  /*a120*/  IMAD.MOV R8, RZ, RZ, -R8 ;  /* 0x000000ffff087224 */ /* 0x000fe400078e0a08 */
[C---:B------:R-:W-:Y:S02]  /*a130*/  IMAD R171, R3.reuse, R172, R171 ;  /* 0x000000ac03ab7224 */ /* 0x040fe400078e02ab */
[----:B------:R-:W-:Y:S02]  /*a140*/  IMAD R172, R3, R8, R173 ;  /* 0x0000000803ac7224 */ /* 0x000fe400078e02ad */
[----:B------:R-:W-:Y:S01]  /*a150*/  @!P4 IMAD.IADD R168, R168, 0x1, -R3 ;  /* 0x00000001a8a8c824 */ /* 0x000fe200078e0a03 */
[----:B------:R-:W-:Y:S01]  /*a160*/  ISETP.GE.AND P4, PT, R174, RZ, PT ;  /* 0x000000ffae00720c */ /* 0x000fe20003f86270 */
[----:B------:R-:W-:-:S02]  /*a170*/  IMAD.MOV.U32 R173, RZ, RZ, R7 ;  /* 0x000000ffffad7224 */ /* 0x000fc400078e0007 */
[----:B------:R-:W-:Y:S01]  /*a180*/  @!P6 IMAD.IADD R170, R170, 0x1, -R3 ;  /* 0x00000001aaaae824 */ /* 0x000fe200078e0a03 */
[----:B------:R-:W-:Y:S01]  /*a190*/  ISETP.GT.U32.AND P6, PT, R3, R171, PT ;  /* 0x000000ab0300720c */ /* 0x000fe20003fc4070 */
[----:B------:R-:W-:-:S04]  /*a1a0*/  IMAD.HI.U32 R7, R2, R173, RZ ;  /* 0x000000ad02077227 */ /* 0x000fc800078e00ff */
[----:B------:R-:W-:Y:S01]  /*a1b0*/  @!P2 IMAD.MOV R168, RZ, RZ, -R168 ;  /* 0x000000ffffa8a224 */ /* 0x000fe200078e0aa8 */
[C---:B------:R-:W-:Y:S01]  /*a1c0*/  ISETP.GT.U32.AND P2, PT, R3.reuse, R172, PT ;  /* 0x000000ac0300720c */ /* 0x040fe20003f44070 */
[----:B------:R-:W-:Y:S01]  /*a1d0*/  @!P0 IMAD.MOV R166, RZ, RZ, -R166 ;  /* 0x000000ffffa68224 */ /* 0x000fe200078e0aa6 */
[----:B------:R-:W-:Y:S01]  /*a1e0*/  ISETP.GT.U32.AND P0, PT, R3, R169, PT ;  /* 0x000000a90300720c */ /* 0x000fe20003f04070 */
[----:B------:R-:W-:-:S04]  /*a1f0*/  IMAD.HI.U32 R8, R2, R175, RZ ;  /* 0x000000af02087227 */ /* 0x000fc800078e00ff */
[----:B------:R-:W-:Y:S02]  /*a200*/  IMAD.MOV R174, RZ, RZ, -R7 ;  /* 0x000000ffffae7224 */ /* 0x000fe400078e0a07 */
[----:B------:R-:W-:Y:S02]  /*a210*/  IMAD.MOV R8, RZ, RZ, -R8 ;  /* 0x000000ffff087224 */ /* 0x000fe400078e0a08 */
[C---:B------:R-:W-:Y:S02]  /*a220*/  IMAD R173, R3.reuse, R174, R173 ;  /* 0x000000ae03ad7224 */ /* 0x040fe400078e02ad */
[----:B------:R-:W-:Y:S02]  /*a230*/  IMAD R174, R3, R8, R175 ;  /* 0x0000000803ae7224 */ /* 0x000fe400078e02af */
[----:B------:R-:W-:Y:S02]  /*a240*/  VIADD R8, R6, 0x9e ;  /* 0x0000009e06087836 */ /* 0x000fe40000000000 */
[----:B------:R-:W-:-:S02]  /*a250*/  @!P6 IMAD.IADD R171, R171, 0x1, -R3 ;  /* 0x00000001ababe824 */ /* 0x000fc400078e0a03 */
[----:B------:R-:W-:-:S03]  /*a260*/  IMAD.HI.U32 R7, R2, R176, RZ ;  /* 0x000000b002077227 */ /* 0x000fc600078e00ff */
[C---:B------:R-:W-:Y:S01]  /*a270*/  ISETP.GT.U32.AND P6, PT, R3.reuse, R171, PT ;  /* 0x000000ab0300720c */ /* 0x040fe20003fc4070 */
[----:B------:R-:W-:Y:S01]  /*a280*/  @!P5 IMAD.MOV R167, RZ, RZ, -R167 ;  /* 0x000000ffffa7d224 */ /* 0x000fe200078e0aa7 */
[----:B------:R-:W-:Y:S01]  /*a290*/  ISETP.GT.U32.AND P5, PT, R3, R170, PT ;  /* 0x000000aa0300720c */ /* 0x000fe20003fa4070 */
        /* <DEDUP_REMOVED lines=8> */
[----:B------:R-:W-:Y:S01]  /*a320*/  IMAD R175, R3, R7, R176 ;  /* 0x0000000703af7224 */ /* 0x000fe200078e02b0 */
[----:B------:R-:W-:Y:S01]  /*a330*/  IABS R177, R181 ;  /* 0x000000b500b17213 */ /* 0x000fe20000000000 */
[----:B------:R-:W-:-:S02]  /*a340*/  IMAD.MOV.U32 R176, RZ, RZ, R8 ;  /* 0x000000ffffb07224 */ /* 0x000fc400078e0008 */
[----:B------:R-:W-:Y:S01]  /*a350*/  @!P5 IMAD.IADD R170, R170, 0x1, -R3 ;  /* 0x00000001aaaad824 */ /* 0x000fe200078e0a03 */
[----:B------:R-:W-:Y:S01]  /*a360*/  ISETP.GT.U32.AND P5, PT, R3, R173, PT ;  /* 0x000000ad0300720c */ /* 0x000fe20003fa4070 */
[----:B------:R-:W-:-:S04]  /*a370*/  IMAD.HI.U32 R7, R2, R176, RZ ;  /* 0x000000b002077227 */ /* 0x000fc800078e00ff */
[----:B------:R-:W-:Y:S01]  /*a380*/  @!P6 IMAD.IADD R171, R171, 0x1, -R3 ;  /* 0x00000001ababe824 */ /* 0x000fe200078e0a03 */
[----:B------:R-:W-:Y:S01]  /*a390*/  ISETP.GT.U32.AND P6, PT, R3, R174, PT ;  /* 0x000000ae0300720c */ /* 0x000fe20003fc4070 */
[----:B------:R-:W-:Y:S02]  /*a3a0*/  IMAD.MOV R7, RZ, RZ, -R7 ;  /* 0x000000ffff077224 */ /* 0x000fe400078e0a07 */
[----:B------:R-:W-:Y:S01]  /*a3b0*/  @!P3 IMAD.IADD R172, R172, 0x1, -R3 ;  /* 0x00000001acacb824 */ /* 0x000fe200078e0a03 */
[----:B------:R-:W-:Y:S01]  /*a3c0*/  ISETP.GE.AND P3, PT, R179, RZ, PT ;  /* 0x000000ffb300720c */ /* 0x000fe20003f66270 */
[C---:B------:R-:W-:Y:S01]  /*a3d0*/  IMAD R176, R3.reuse, R7, R176 ;  /* 0x0000000703b07224 */ /* 0x040fe200078e02b0 */
[----:B------:R-:W-:Y:S01]  /*a3e0*/  IABS R179, R183 ;  /* 0x000000b700b37213 */ /* 0x000fe20000000000 */
[----:B------:R-:W-:Y:S02]  /*a3f0*/  @!P0 IMAD.MOV R172, RZ, RZ, -R172 ;  /* 0x000000ffffac8224 */ /* 0x000fe400078e0aac */
[----:B------:R-:W-:Y:S01]  /*a400*/  @!P4 IMAD.MOV R171, RZ, RZ, -R171 ;  /* 0x000000ffffabc224 */ /* 0x000fe200078e0aab */
[----:B------:R-:W-:Y:S01]  /*a410*/  ISETP.GT.U32.AND P0, PT, R3, R176, PT ;  /* 0x000000b00300720c */ /* 0x000fe20003f04070 */
[--C-:B------:R-:W-:Y:S01]  /*a420*/  @!P5 IMAD.IADD R173, R173, 0x1, -R3.reuse ;  /* 0x00000001adadd824 */ /* 0x100fe200078e0a03 */
[----:B------:R-:W-:Y:S01]  /*a430*/  ISETP.GT.U32.AND P4, PT, R3, R175, PT ;  /* 0x000000af0300720c */ /* 0x000fe20003f84070 */
[----:B------:R-:W-:-:S02]  /*a440*/  @!P6 IMAD.IADD R174, R174, 0x1, -R3 ;  /* 0x00000001aeaee824 */ /* 0x000fc400078e0a03 */
[----:B------:R-:W-:Y:S01]  /*a450*/  @!P1 IMAD.MOV R170, RZ, RZ, -R170 ;  /* 0x000000ffffaa9224 */ /* 0x000fe200078e0aaa */
[C---:B------:R-:W-:Y:S01]  /*a460*/  ISETP.GT.U32.AND P5, PT, R3.reuse, R173, PT ;  /* 0x000000ad0300720c */ /* 0x040fe20003fa4070 */
[----:B------:R-:W-:Y:S01]  /*a470*/  IMAD.HI.U32 R8, R2, R177, RZ ;  /* 0x000000b102087227 */ /* 0x000fe200078e00ff */
[----:B------:R-:W-:Y:S02]  /*a480*/  ISETP.GE.AND P1, PT, R178, RZ, PT ;  /* 0x000000ffb200720c */ /* 0x000fe40003f26270 */
[----:B------:R-:W-:Y:S01]  /*a490*/  IABS R178, R182 ;  /* 0x000000b600b27213 */ /* 0x000fe20000000000 */
[----:B------:R-:W-:Y:S01]  /*a4a0*/  IMAD.MOV R8, RZ, RZ, -R8 ;  /* 0x000000ffff087224 */ /* 0x000fe200078e0a08 */
[----:B------:R-:W-:Y:S01]  /*a4b0*/  ISETP.GT.U32.AND P6, PT, R3, R174, PT ;  /* 0x000000ae0300720c */ /* 0x000fe20003fc4070 */
[--C-:B------:R-:W-:Y:S02]  /*a4c0*/  @!P0 IMAD.IADD R176, R176, 0x1, -R3.reuse ;  /* 0x00000001b0b08824 */ /* 0x100fe400078e0a03 */
[----:B------:R-:W-:-:S02]  /*a4d0*/  @!P4 IMAD.IADD R175, R175, 0x1, -R3 ;  /* 0x00000001afafc824 */ /* 0x000fc400078e0a03 */
[C---:B------:R-:W-:Y:S01]  /*a4e0*/  IMAD.HI.U32 R7, R2.reuse, R178, RZ ;  /* 0x000000b202077227 */ /* 0x040fe200078e00ff */
[C---:B------:R-:W-:Y:S02]  /*a4f0*/  ISETP.GT.U32.AND P0, PT, R3.reuse, R176, PT ;  /* 0x000000b00300720c */ /* 0x040fe40003f04070 */
[C---:B------:R-:W-:Y:S01]  /*a500*/  ISETP.GT.U32.AND P4, PT, R3.reuse, R175, PT ;  /* 0x000000af0300720c */ /* 0x040fe20003f84070 */
[----:B------:R-:W-:Y:S02]  /*a510*/  IMAD R177, R3, R8, R177 ;  /* 0x0000000803b17224 */ /* 0x000fe400078e02b1 */
[----:B------:R-:W-:-:S04]  /*a520*/  IMAD.HI.U32 R8, R2, R179, RZ ;  /* 0x000000b302087227 */ /* 0x000fc800078e00ff */
[----:B------:R-:W-:Y:S02]  /*a530*/  IMAD.MOV R7, RZ, RZ, -R7 ;  /* 0x000000ffff077224 */ /* 0x000fe400078e0a07 */
[--C-:B------:R-:W-:Y:S01]  /*a540*/  @!P5 IMAD.IADD R173, R173, 0x1, -R3.reuse ;  /* 0x00000001adadd824 */ /* 0x100fe200078e0a03 */
[----:B------:R-:W-:Y:S01]  /*a550*/  ISETP.GE.AND P5, PT, R180, RZ, PT ;  /* 0x000000ffb400720c */ /* 0x000fe20003fa6270 */
[----:B------:R-:W-:Y:S01]  /*a560*/  @!P6 IMAD.IADD R174, R174, 0x1, -R3 ;  /* 0x00000001aeaee824 */ /* 0x000fe200078e0a03 */
[----:B------:R-:W-:Y:S01]  /*a570*/  IABS R180, R184 ;  /* 0x000000b800b47213 */ /* 0x000fe20000000000 */
[----:B------:R-:W-:Y:S01]  /*a580*/  IMAD.MOV R8, RZ, RZ, -R8 ;  /* 0x000000ffff087224 */ /* 0x000fe200078e0a08 */
[----:B------:R-:W-:Y:S01]  /*a590*/  ISETP.GE.AND P6, PT, R181, RZ, PT ;  /* 0x000000ffb500720c */ /* 0x000fe20003fc6270 */
[C---:B------:R-:W-:Y:S02]  /*a5a0*/  IMAD R178, R3.reuse, R7, R178 ;  /* 0x0000000703b27224 */ /* 0x040fe400078e02b2 */
[----:B------:R-:W-:Y:S01]  /*a5b0*/  @!P1 IMAD.MOV R173, RZ, RZ, -R173 ;  /* 0x000000ffffad9224 */ /* 0x000fe200078e0aad */
[C---:B------:R-:W-:Y:S01]  /*a5c0*/  ISETP.GT.U32.AND P1, PT, R3.reuse, R177, PT ;  /* 0x000000b10300720c */ /* 0x040fe20003f24070 */
[----:B------:R-:W-:-:S02]  /*a5d0*/  IMAD R179, R3, R8, R179 ;  /* 0x0000000803b37224 */ /* 0x000fc400078e02b3 */
[----:B------:R-:W-:Y:S01]  /*a5e0*/  @!P3 IMAD.MOV R174, RZ, RZ, -R174 ;  /* 0x000000ffffaeb224 */ /* 0x000fe200078e0aae */
[C---:B------:R-:W-:Y:S01]  /*a5f0*/  ISETP.GT.U32.AND P3, PT, R3.reuse, R178, PT ;  /* 0x000000b20300720c */ /* 0x040fe20003f64070 */
[--C-:B------:R-:W-:Y:S01]  /*a600*/  @!P0 IMAD.IADD R176, R176, 0x1, -R3.reuse ;  /* 0x00000001b0b08824 */ /* 0x100fe200078e0a03 */
[----:B------:R-:W-:Y:S01]  /*a610*/  ISETP.GT.U32.AND P0, PT, R3, R179, PT ;  /* 0x000000b30300720c */ /* 0x000fe20003f04070 */
[----:B------:R-:W-:Y:S01]  /*a620*/  @!P4 IMAD.IADD R175, R175, 0x1, -R3 ;  /* 0x00000001afafc824 */ /* 0x000fe200078e0a03 */
[----:B------:R-:W-:Y:S01]  /*a630*/  ISETP.GE.AND P4, PT, R182, RZ, PT ;  /* 0x000000ffb600720c */ /* 0x000fe20003f86270 */
[----:B------:R-:W-:Y:S01]  /*a640*/  IMAD.HI.U32 R7, R2, R180, RZ ;  /* 0x000000b402077227 */ /* 0x000fe200078e00ff */
[----:B------:R-:W-:-:S03]  /*a650*/  IABS R182, R186 ;  /* 0x000000ba00b67213 */ /* 0x000fc60000000000 */
[----:B------:R-:W-:Y:S01]  /*a660*/  @!P5 IMAD.MOV R175, RZ, RZ, -R175 ;  /* 0x000000ffffafd224 */ /* 0x000fe200078e0aaf */
[----:B------:R-:W-:Y:S01]  /*a670*/  ISETP.GE.AND P5, PT, R183, RZ, PT ;  /* 0x000000ffb700720c */ /* 0x000fe20003fa6270 */
[--C-:B------:R-:W-:Y:S01]  /*a680*/  @!P1 IMAD.IADD R177, R177, 0x1, -R3.reuse ;  /* 0x00000001b1b19824 */ /* 0x100fe200078e0a03 */
[----:B------:R-:W-:Y:S01]  /*a690*/  LOP3.LUT R183, R5, 0x94, RZ, 0xfc, !PT ;  /* 0x0000009405b77812 */ /* 0x000fe200078efcff */
[----:B------:R-:W-:Y:S02]  /*a6a0*/  @!P3 IMAD.IADD R178, R178, 0x1, -R3 ;  /* 0x00000001b2b2b824 */ /* 0x000fe400078e0a03 */
[----:B------:R-:W-:Y:S01]  /*a6b0*/  IMAD.MOV R7, RZ, RZ, -R7 ;  /* 0x000000ffff077224 */ /* 0x000fe200078e0a07 */
[----:B------:R-:W-:Y:S01]  /*a6c0*/  IABS R181, R183 ;  /* 0x000000b700b57213 */ /* 0x000fe20000000000 */
[----:B------:R-:W-:Y:S01]  /*a6d0*/  @!P0 IMAD.IADD R179, R179, 0x1, -R3 ;  /* 0x00000001b3b38824 */ /* 0x000fe200078e0a03 */
[C---:B------:R-:W-:Y:S01]  /*a6e0*/  ISETP.GT.U32.AND P1, PT, R3.reuse, R177, PT ;  /* 0x000000b10300720c */ /* 0x040fe20003f24070 */
[C---:B------:R-:W-:Y:S01]  /*a6f0*/  IMAD R180, R3.reuse, R7, R180 ;  /* 0x0000000703b47224 */ /* 0x040fe200078e02b4 */
[----:B------:R-:W-:Y:S01]  /*a700*/  ISETP.GT.U32.AND P0, PT, R3, R178, PT ;  /* 0x000000b20300720c */ /* 0x000fe20003f04070 */
[----:B------:R-:W-:-:S03]  /*a710*/  IMAD.HI.U32 R7, R2, R181, RZ ;  /* 0x000000b502077227 */ /* 0x000fc600078e00ff */
[C---:B------:R-:W-:Y:S01]  /*a720*/  ISETP.GT.U32.AND P3, PT, R3.reuse, R180, PT ;  /* 0x000000b40300720c */ /* 0x040fe20003f64070 */
[----:B------:R-:W-:Y:S02]  /*a730*/  IMAD.MOV R8, RZ, RZ, -R7 ;  /* 0x000000ffff087224 */ /* 0x000fe400078e0a07 */
[----:B------:R-:W-:Y:S01]  /*a740*/  @!P2 IMAD.MOV R176, RZ, RZ, -R176 ;  /* 0x000000ffffb0a224 */ /* 0x000fe200078e0ab0 */
[C---:B------:R-:W-:Y:S01]  /*a750*/  ISETP.GT.U32.AND P2, PT, R3.reuse, R179, PT ;  /* 0x000000b30300720c */ /* 0x040fe20003f44070 */
[----:B------:R-:W-:Y:S02]  /*a760*/  IMAD R181, R3, R8, R181 ;  /* 0x0000000803b57224 */ /* 0x000fe400078e02b5 */
[--C-:B------:R-:W-:Y:S01]  /*a770*/  @!P1 IMAD.IADD R177, R177, 0x1, -R3.reuse ;  /* 0x00000001b1b19824 */ /* 0x100fe200078e0a03 */
[----:B------:R-:W-:Y:S01]  /*a780*/  ISETP.GE.AND P1, PT, R184, RZ, PT ;  /* 0x000000ffb800720c */ /* 0x000fe20003f26270 */
[----:B------:R-:W-:Y:S01]  /*a790*/  @!P0 IMAD.IADD R178, R178, 0x1, -R3 ;  /* 0x00000001b2b28824 */ /* 0x000fe200078e0a03 */
[----:B------:R-:W-:Y:S01]  /*a7a0*/  ISETP.GT.U32.AND P0, PT, R3, R181, PT ;  /* 0x000000b50300720c */ /* 0x000fe20003f04070 */
[----:B------:R-:W-:-:S04]  /*a7b0*/  IMAD.HI.U32 R7, R2, R182, RZ ;  /* 0x000000b602077227 */ /* 0x000fc800078e00ff */
[----:B------:R-:W-:Y:S01]  /*a7c0*/  @!P6 IMAD.MOV R177, RZ, RZ, -R177 ;  /* 0x000000ffffb1e224 */ /* 0x000fe200078e0ab1 */
[----:B------:R-:W-:Y:S01]  /*a7d0*/  ISETP.GE.AND P6, PT, R183, RZ, PT ;  /* 0x000000ffb700720c */ /* 0x000fe20003fc6270 */
[----:B------:R-:W-:Y:S01]  /*a7e0*/  IMAD.MOV R7, RZ, RZ, -R7 ;  /* 0x000000ffff077224 */ /* 0x000fe200078e0a07 */
[----:B------:R-:W-:Y:S01]  /*a7f0*/  IABS R183, R187 ;  /* 0x000000bb00b77213 */ /* 0x000fe20000000000 */
[----:B------:R-:W-:Y:S02]  /*a800*/  VIADD R8, R6, 0x8e ;  /* 0x0000008e06087836 */ /* 0x000fe40000000000 */
[----:B------:R-:W-:Y:S02]  /*a810*/  IMAD R182, R3, R7, R182 ;  /* 0x0000000703b67224 */ /* 0x000fe400078e02b6 */
[----:B------:R-:W-:Y:S01]  /*a820*/  IMAD.HI.U32 R7, R2, R183, RZ ;  /* 0x000000b702077227 */ /* 0x000fe200078e00ff */
[----:B------:R-:W-:-:S03]  /*a830*/  IABS R184, R8 ;  /* 0x0000000800b87213 */ /* 0x000fc60000000000 */
[----:B------:R-:W-:Y:S01]  /*a840*/  @!P2 IMAD.IADD R179, R179, 0x1, -R3 ;  /* 0x00000001b3b3a824 */ /* 0x000fe200078e0a03 */
[----:B------:R-:W-:Y:S01]  /*a850*/  ISETP.GE.AND P2, PT, R8, RZ, PT ;  /* 0x000000ff0800720c */ /* 0x000fe20003f46270 */
[----:B------:R-:W-:Y:S02]  /*a860*/  IMAD.MOV R8, RZ, RZ, -R7 ;  /* 0x000000ffff087224 */ /* 0x000fe400078e0a07 */
[--C-:B------:R-:W-:Y:S01]  /*a870*/  @!P0 IMAD.IADD R181, R181, 0x1, -R3.reuse ;  /* 0x00000001b5b58824 */ /* 0x100fe200078e0a03 */
[----:B------:R-:W-:Y:S01]  /*a880*/  ISETP.GE.AND P0, PT, R186, RZ, PT ;  /* 0x000000ffba00720c */ /* 0x000fe20003f06270 */
[----:B------:R-:W-:Y:S01]  /*a890*/  @!P3 IMAD.IADD R180, R180, 0x1, -R3 ;  /* 0x00000001b4b4b824 */ /* 0x000fe200078e0a03 */
[----:B------:R-:W-:Y:S01]  /*a8a0*/  IABS R186, R190 ;  /* 0x000000be00ba7213 */ /* 0x000fe20000000000 */
[C---:B------:R-:W-:Y:S02]  /*a8b0*/  IMAD R183, R3.reuse, R8, R183 ;  /* 0x0000000803b77224 */ /* 0x040fe400078e02b7 */
[----:B------:R-:W-:Y:S01]  /*a8c0*/  @!P4 IMAD.MOV R178, RZ, RZ, -R178 ;  /* 0x000000ffffb2c224 */ /* 0x000fe200078e0ab2 */
[C---:B------:R-:W-:Y:S01]  /*a8d0*/  ISETP.GT.U32.AND P4, PT, R3.reuse, R181, PT ;  /* 0x000000b50300720c */ /* 0x040fe20003f84070 */
[----:B------:R-:W-:Y:S01]  /*a8e0*/  IMAD.HI.U32 R7, R2, R184, RZ ;  /* 0x000000b802077227 */ /* 0x000fe200078e00ff */
[----:B------:R-:W-:-:S03]  /*a8f0*/  ISETP.GT.U32.AND P3, PT, R3, R180, PT ;  /* 0x000000b40300720c */ /* 0x000fc60003f64070 */
[----:B------:R-:W-:Y:S01]  /*a900*/  @!P5 IMAD.MOV R179, RZ, RZ, -R179 ;  /* 0x000000ffffb3d224 */ /* 0x000fe200078e0ab3 */
[----:B------:R-:W-:Y:S01]  /*a910*/  ISETP.GT.U32.AND P5, PT, R3, R183, PT ;  /* 0x000000b70300720c */ /* 0x000fe20003fa4070 */
[----:B------:R-:W-:-:S04]  /*a920*/  IMAD.HI.U32 R8, R2, R185, RZ ;  /* 0x000000b902087227 */ /* 0x000fc800078e00ff */
[----:B------:R-:W-:Y:S02]  /*a930*/  IMAD.MOV R7, RZ, RZ, -R7 ;  /* 0x000000ffff077224 */ /* 0x000fe400078e0a07 */
[----:B------:R-:W-:Y:S02]  /*a940*/  IMAD.MOV R8, RZ, RZ, -R8 ;  /* 0x000000ffff087224 */ /* 0x000fe400078e0a08 */
[C---:B------:R-:W-:Y:S02]  /*a950*/  IMAD R184, R3.reuse, R7, R184 ;  /* 0x0000000703b87224 */ /* 0x040fe400078e02b8 */
[----:B------:R-:W-:Y:S02]  /*a960*/  IMAD R185, R3, R8, R185 ;  /* 0x0000000803b97224 */ /* 0x000fe400078e02b9 */
[--C-:B------:R-:W-:Y:S01]  /*a970*/  @!P4 IMAD.IADD R181, R181, 0x1, -R3.reuse ;  /* 0x00000001b5b5c824 */ /* 0x100fe200078e0a03 */
[C---:B------:R-:W-:Y:S01]  /*a980*/  ISETP.GT.U32.AND P4, PT, R3.reuse, R184, PT ;  /* 0x000000b80300720c */ /* 0x040fe20003f84070 */
[--C-:B------:R-:W-:Y:S01]  /*a990*/  @!P3 IMAD.IADD R180, R180, 0x1, -R3.reuse ;  /* 0x00000001b4b4b824 */ /* 0x100fe200078e0a03 */
[----:B------:R-:W-:Y:S01]  /*a9a0*/  ISETP.GT.U32.AND P3, PT, R3, R182, PT ;  /* 0x000000b60300720c */ /* 0x000fe20003f64070 */
[----:B------:R-:W-:Y:S01]  /*a9b0*/  @!P5 IMAD.IADD R183, R183, 0x1, -R3 ;  /* 0x00000001b7b7d824 */ /* 0x000fe200078e0a03 */
[----:B------:R-:W-:Y:S01]  /*a9c0*/  ISETP.GT.U32.AND P5, PT, R3, R185, PT ;  /* 0x000000b90300720c */ /* 0x000fe20003fa4070 */
[----:B------:R-:W-:-:S04]  /*a9d0*/  IMAD.HI.U32 R7, R2, R186, RZ ;  /* 0x000000ba02077227 */ /* 0x000fc800078e00ff */
[----:B------:R-:W-:Y:S01]  /*a9e0*/  @!P1 IMAD.MOV R180, RZ, RZ, -R180 ;  /* 0x000000ffffb49224 */ /* 0x000fe200078e0ab4 */
[----:B------:R-:W-:Y:S01]  /*a9f0*/  ISETP.GE.AND P1, PT, R187, RZ, PT ;  /* 0x000000ffbb00720c */ /* 0x000fe20003f26270 */
[----:B------:R-:W-:Y:S01]  /*aa00*/  IMAD.MOV R7, RZ, RZ, -R7 ;  /* 0x000000ffff077224 */ /* 0x000fe200078e0a07 */
[----:B------:R-:W-:Y:S01]  /*aa10*/  IABS R187, R191 ;  /* 0x000000bf00bb7213 */ /* 0x000fe20000000000 */
[--C-:B------:R-:W-:Y:S01]  /*aa20*/  @!P4 IMAD.IADD R184, R184, 0x1, -R3.reuse ;  /* 0x00000001b8b8c824 */ /* 0x100fe200078e0a03 */
[----:B------:R-:W-:Y:S01]  /*aa30*/  ISETP.GT.U32.AND P4, PT, R3, R183, PT ;  /* 0x000000b70300720c */ /* 0x000fe20003f84070 */
[--C-:B------:R-:W-:Y:S02]  /*aa40*/  @!P3 IMAD.IADD R182, R182, 0x1, -R3.reuse ;  /* 0x00000001b6b6b824 */ /* 0x100fe400078e0a03 */
[----:B------:R-:W-:Y:S01]  /*aa50*/  @!P5 IMAD.IADD R185, R185, 0x1, -R3 ;  /* 0x00000001b9b9d824 */ /* 0x000fe200078e0a03 */
[C---:B------:R-:W-:Y:S01]  /*aa60*/  ISETP.GT.U32.AND P5, PT, R3.reuse, R184, PT ;  /* 0x000000b80300720c */ /* 0x040fe20003fa4070 */
[C---:B------:R-:W-:Y:S01]  /*aa70*/  IMAD R186, R3.reuse, R7, R186 ;  /* 0x0000000703ba7224 */ /* 0x040fe200078e02ba */
[----:B------:R-:W-:Y:S01]  /*aa80*/  ISETP.GT.U32.AND P3, PT, R3, R182, PT ;  /* 0x000000b60300720c */ /* 0x000fe20003f64070 */
[----:B------:R-:W-:-:S04]  /*aa90*/  IMAD.HI.U32 R7, R2, R187, RZ ;  /* 0x000000bb02077227 */ /* 0x000fc800078e00ff */
[----:B------:R-:W-:Y:S02]  /*aaa0*/  IMAD.MOV R8, RZ, RZ, -R7 ;  /* 0x000000ffff087224 */ /* 0x000fe400078e0a07 */
[----:B------:R-:W-:Y:S01]  /*aab0*/  @!P4 IMAD.IADD R183, R183, 0x1, -R3 ;  /* 0x00000001b7b7c824 */ /* 0x000fe200078e0a03 */
[----:B------:R-:W-:Y:S01]  /*aac0*/  ISETP.GE.AND P4, PT, R190, RZ, PT ;  /* 0x000000ffbe00720c */ /* 0x000fe20003f86270 */
[C---:B------:R-:W-:Y:S01]  /*aad0*/  IMAD R187, R3.reuse, R8, R187 ;  /* 0x0000000803bb7224 */ /* 0x040fe200078e02bb */
[----:B------:R-:W-:Y:S01]  /*aae0*/  IABS R190, R197 ;  /* 0x000000c500be7213 */ /* 0x000fe20000000000 */
[--C-:B------:R-:W-:Y:S02]  /*aaf0*/  @!P5 IMAD.IADD R184, R184, 0x1, -R3.reuse ;  /* 0x00000001b8b8d824 */ /* 0x100fe400078e0a03 */
[----:B------:R-:W-:Y:S01]  /*ab00*/  @!P3 IMAD.IADD R182, R182, 0x1, -R3 ;  /* 0x00000001b6b6b824 */ /* 0x000fe200078e0a03 */
[C---:B------:R-:W-:Y:S01]  /*ab10*/  ISETP.GT.U32.AND P5, PT, R3.reuse, R187, PT ;  /* 0x000000bb0300720c */ /* 0x040fe20003fa4070 */
[----:B------:R-:W-:Y:S01]  /*ab20*/  @!P6 IMAD.MOV R181, RZ, RZ, -R181 ;  /* 0x000000ffffb5e224 */ /* 0x000fe200078e0ab5 */
[----:B------:R-:W-:Y:S01]  /*ab30*/  ISETP.GE.AND P3, PT, R188, RZ, PT ;  /* 0x000000ffbc00720c */ /* 0x000fe20003f66270 */
[----:B------:R-:W-:Y:S01]  /*ab40*/  @!P0 IMAD.MOV R182, RZ, RZ, -R182 ;  /* 0x000000ffffb68224 */ /* 0x000fe200078e0ab6 */
[----:B------:R-:W-:Y:S01]  /*ab50*/  IABS R188, R192 ;  /* 0x000000c000bc7213 */ /* 0x000fe20000000000 */
[----:B------:R-:W-:Y:S01]  /*ab60*/  IMAD.HI.U32 R8, R2, R189, RZ ;  /* 0x000000bd02087227 */ /* 0x000fe200078e00ff */
[----:B------:R-:W-:-:S02]  /*ab70*/  ISETP.GT.U32.AND P0, PT, R3, R186, PT ;  /* 0x000000ba0300720c */ /* 0x000fc40003f04070 */
[----:B------:R-:W-:Y:S01]  /*ab80*/  ISETP.GT.U32.AND P6, PT, R3, R185, PT ;  /* 0x000000b90300720c */ /* 0x000fe20003fc4070 */
[----:B------:R-:W-:-:S04]  /*ab90*/  IMAD.HI.U32 R7, R2, R188, RZ ;  /* 0x000000bc02077227 */ /* 0x000fc800078e00ff */
[----:B------:R-:W-:Y:S02]  /*aba0*/  @!P5 IMAD.IADD R187, R187, 0x1, -R3 ;  /* 0x00000001bbbbd824 */ /* 0x000fe400078e0a03 */
[----:B------:R-:W-:Y:S02]  /*abb0*/  IMAD.MOV R7, RZ, RZ, -R7 ;  /* 0x000000ffff077224 */ /* 0x000fe400078e0a07 */
[----:B------:R-:W-:Y:S01]  /*abc0*/  IMAD.MOV R8, RZ, RZ, -R8 ;  /* 0x000000ffff087224 */ /* 0x000fe200078e0a08 */
[C---:B------:R-:W-:Y:S01]  /*abd0*/  ISETP.GT.U32.AND P5, PT, R3.reuse, R187, PT ;  /* 0x000000bb0300720c */ /* 0x040fe20003fa4070 */
[----:B------:R-:W-:Y:S02]  /*abe0*/  IMAD R188, R3, R7, R188 ;  /* 0x0000000703bc7224 */ /* 0x000fe400078e02bc */
[----:B------:R-:W-:-:S04]  /*abf0*/  IMAD.HI.U32 R7, R2, R190, RZ ;  /* 0x000000be02077227 */ /* 0x000fc800078e00ff */
[----:B------:R-:W-:Y:S01]  /*ac00*/  @!P0 IMAD.IADD R186, R186, 0x1, -R3 ;  /* 0x00000001baba8824 */ /* 0x000fe200078e0a03 */
[----:B------:R-:W-:Y:S01]  /*ac10*/  ISETP.GE.AND P0, PT, R192, RZ, PT ;  /* 0x000000ffc000720c */ /* 0x000fe20003f06270 */
[----:B------:R-:W-:Y:S02]  /*ac20*/  IMAD.MOV R7, RZ, RZ, -R7 ;  /* 0x000000ffff077224 */ /* 0x000fe400078e0a07 */
[----:B------:R-:W-:Y:S01]  /*ac30*/  @!P6 IMAD.IADD R185, R185, 0x1, -R3 ;  /* 0x00000001b9b9e824 */ /* 0x000fe200078e0a03 */
[----:B------:R-:W-:Y:S01]  /*ac40*/  ISETP.GE.AND P6, PT, R191, RZ, PT ;  /* 0x000000ffbf00720c */ /* 0x000fe20003fc6270 */
[C---:B------:R-:W-:Y:S01]  /*ac50*/  IMAD R189, R3.reuse, R8, R189 ;  /* 0x0000000803bd7224 */ /* 0x040fe200078e02bd */
[----:B------:R-:W-:Y:S01]  /*ac60*/  IABS R191, R198 ;  /* 0x000000c600bf7213 */ /* 0x000fe20000000000 */
[----:B------:R-:W-:Y:S01]  /*ac70*/  @!P1 IMAD.MOV R183, RZ, RZ, -R183 ;  /* 0x000000ffffb79224 */ /* 0x000fe200078e0ab7 */
[C---:B------:R-:W-:Y:S01]  /*ac80*/  ISETP.GT.U32.AND P1, PT, R3.reuse, R186, PT ;  /* 0x000000ba0300720c */ /* 0x040fe20003f24070 */
[----:B------:R-:W-:Y:S01]  /*ac90*/  @!P2 IMAD.MOV R184, RZ, RZ, -R184 ;  /* 0x000000ffffb8a224 */ /* 0x000fe200078e0ab8 */
[C---:B------:R-:W-:Y:S01]  /*aca0*/  ISETP.GT.U32.AND P2, PT, R3.reuse, R188, PT ;  /* 0x000000bc0300720c */ /* 0x040fe20003f44070 */
[----:B------:R-:W-:-:S02]  /*acb0*/  IMAD R190, R3, R7, R190 ;  /* 0x0000000703be7224 */ /* 0x000fc400078e02be */
[----:B------:R-:W-:Y:S01]  /*acc0*/  @!P3 IMAD.MOV R185, RZ, RZ, -R185 ;  /* 0x000000ffffb9b224 */ /* 0x000fe200078e0ab9 */
[----:B------:R-:W-:Y:S01]  /*acd0*/  ISETP.GT.U32.AND P3, PT, R3, R189, PT ;  /* 0x000000bd0300720c */ /* 0x000fe20003f64070 */
[----:B------:R-:W-:Y:S01]  /*ace0*/  @!P5 IMAD.IADD R187, R187, 0x1, -R3 ;  /* 0x00000001bbbbd824 */ /* 0x000fe200078e0a03 */
[----:B------:R-:W-:Y:S01]  /*acf0*/  ISETP.GT.U32.AND P5, PT, R3, R190, PT ;  /* 0x000000be0300720c */ /* 0x000fe20003fa4070 */
[----:B------:R-:W-:Y:S02]  /*ad00*/  VIADD R8, R6, 0x7e ;  /* 0x0000007e06087836 */ /* 0x000fe40000000000 */
[----:B------:R-:W-:-:S03]  /*ad10*/  IMAD.HI.U32 R7, R2, R191, RZ ;  /* 0x000000bf02077227 */ /* 0x000fc600078e00ff */
[----:B------:R-:W-:Y:S01]  /*ad20*/  IABS R192, R8 ;  /* 0x0000000800c07213 */ /* 0x000fe20000000000 */
[--C-:B------:R-:W-:Y:S01]  /*ad30*/  @!P1 IMAD.IADD R186, R186, 0x1, -R3.reuse ;  /* 0x00000001baba9824 */ /* 0x100fe200078e0a03 */
[----:B------:R-:W-:Y:S01]  /*ad40*/  ISETP.GE.AND P1, PT, R8, RZ, PT ;  /* 0x000000ff0800720c */ /* 0x000fe20003f26270 */
[--C-:B------:R-:W-:Y:S01]  /*ad50*/  @!P2 IMAD.IADD R188, R188, 0x1, -R3.reuse ;  /* 0x00000001bcbca824 */ /* 0x100fe200078e0a03 */
[----:B------:R-:W-:Y:S01]  /*ad60*/  ISETP.GE.AND P2, PT, R193, RZ, PT ;  /* 0x000000ffc100720c */ /* 0x000fe20003f46270 */
[--C-:B------:R-:W-:Y:S02]  /*ad70*/  @!P3 IMAD.IADD R189, R189, 0x1, -R3.reuse ;  /* 0x00000001bdbdb824 */ /* 0x100fe400078e0a03 */
[----:B------:R-:W-:Y:S01]  /*ad80*/  @!P4 IMAD.MOV R186, RZ, RZ, -R186 ;  /* 0x000000ffffbac224 */ /* 0x000fe200078e0aba */
[C---:B------:R-:W-:Y:S01]  /*ad90*/  ISETP.GT.U32.AND P4, PT, R3.reuse, R188, PT ;  /* 0x000000bc0300720c */ /* 0x040fe20003f84070 */
[----:B------:R-:W-:Y:S01]  /*ada0*/  @!P5 IMAD.IADD R190, R190, 0x1, -R3 ;  /* 0x00000001bebed824 */ /* 0x000fe200078e0a03 */
[----:B------:R-:W-:Y:S01]  /*adb0*/  ISETP.GT.U32.AND P3, PT, R3, R189, PT ;  /* 0x000000bd0300720c */ /* 0x000fe20003f64070 */
[----:B------:R-:W-:-:S02]  /*adc0*/  IMAD.MOV R8, RZ, RZ, -R7 ;  /* 0x000000ffff087224 */ /* 0x000fc400078e0a07 */
[----:B------:R-:W-:Y:S01]  /*add0*/  IMAD.HI.U32 R7, R2, R192, RZ ;  /* 0x000000c002077227 */ /* 0x000fe200078e00ff */
[----:B------:R-:W-:-:S03]  /*ade0*/  ISETP.GT.U32.AND P5, PT, R3, R190, PT ;  /* 0x000000be0300720c */ /* 0x000fc60003fa4070 */
[----:B------:R-:W-:Y:S02]  /*adf0*/  IMAD.MOV R7, RZ, RZ, -R7 ;  /* 0x000000ffff077224 */ /* 0x000fe400078e0a07 */
[C---:B------:R-:W-:Y:S02]  /*ae00*/  IMAD R191, R3.reuse, R8, R191 ;  /* 0x0000000803bf7224 */ /* 0x040fe400078e02bf */
[----:B------:R-:W-:Y:S02]  /*ae10*/  IMAD R192, R3, R7, R192 ;  /* 0x0000000703c07224 */ /* 0x000fe400078e02c0 */
[----:B------:R-:W-:-:S04]  /*ae20*/  IMAD.HI.U32 R7, R2, R194, RZ ;  /* 0x000000c202077227 */ /* 0x000fc800078e00ff */
[----:B------:R-:W-:Y:S01]  /*ae30*/  @!P4 IMAD.IADD R188, R188, 0x1, -R3 ;  /* 0x00000001bcbcc824 */ /* 0x000fe200078e0a03 */
[----:B------:R-:W-:Y:S01]  /*ae40*/  ISETP.GT.U32.AND P4, PT, R3, R191, PT ;  /* 0x000000bf0300720c */ /* 0x000fe20003f84070 */
[----:B------:R-:W-:-:S04]  /*ae50*/  IMAD.HI.U32 R193, R2, R196, RZ ;  /* 0x000000c402c17227 */ /* 0x000fc800078e00ff */
[----:B------:R-:W-:-:S04]  /*ae60*/  IMAD.HI.U32 R8, R2, R195, RZ ;  /* 0x000000c302087227 */ /* 0x000fc800078e00ff */
[----:B------:R-:W-:Y:S02]  /*ae70*/  IMAD.MOV R7, RZ, RZ, -R7 ;  /* 0x000000ffff077224 */ /* 0x000fe400078e0a07 */
[--C-:B------:R-:W-:Y:S01]  /*ae80*/  @!P3 IMAD.IADD R189, R189, 0x1, -R3.reuse ;  /* 0x00000001bdbdb824 */ /* 0x100fe200078e0a03 */
[----:B------:R-:W-:Y:S01]  /*ae90*/  ISETP.GE.AND P3, PT, R197, RZ, PT ;  /* 0x000000ffc500720c */ /* 0x000fe20003f66270 */
[----:B------:R-:W-:Y:S01]  /*aea0*/  @!P5 IMAD.IADD R190, R190, 0x1, -R3 ;  /* 0x00000001bebed824 */ /* 0x000fe200078e0a03 */
[C---:B------:R-:W-:Y:S01]  /*aeb0*/  ISETP.GT.U32.AND P5, PT, R3.reuse, R192, PT ;  /* 0x000000c00300720c */ /* 0x040fe20003fa4070 */
[----:B------:R-:W-:Y:S02]  /*aec0*/  IMAD.MOV R197, RZ, RZ, -R193 ;  /* 0x000000ffffc57224 */ /* 0x000fe400078e0ac1 */
[----:B------:R-:W-:Y:S02]  /*aed0*/  IMAD.MOV R8, RZ, RZ, -R8 ;  /* 0x000000ffff087224 */ /* 0x000fe400078e0a08 */
[----:B------:R-:W-:-:S02]  /*aee0*/  IMAD R193, R3, R7, R194 ;  /* 0x0000000703c17224 */ /* 0x000fc400078e02c2 */
[C---:B------:R-:W-:Y:S02]  /*aef0*/  IMAD R194, R3.reuse, R8, R195 ;  /* 0x0000000803c27224 */ /* 0x040fe400078e02c3 */
[----:B------:R-:W-:Y:S01]  /*af00*/  @!P0 IMAD.MOV R188, RZ, RZ, -R188 ;  /* 0x000000ffffbc8224 */ /* 0x000fe200078e0abc */
[----:B------:R-:W-:Y:S01]  /*af10*/  ISETP.GT.U32.AND P0, PT, R3, R193, PT ;  /* 0x000000c10300720c */ /* 0x000fe20003f04070 */
[----:B------:R-:W-:Y:S01]  /*af20*/  @!P4 IMAD.IADD R191, R191, 0x1, -R3 ;  /* 0x00000001bfbfc824 */ /* 0x000fe200078e0a03 */
[----:B------:R-:W-:Y:S01]  /*af30*/  ISETP.GE.AND P4, PT, R198, RZ, PT ;  /* 0x000000ffc600720c */ /* 0x000fe20003f86270 */
[----:B------:R-:W-:Y:S01]  /*af40*/  @!P2 IMAD.MOV R189, RZ, RZ, -R189 ;  /* 0x000000ffffbda224 */ /* 0x000fe200078e0abd */
[C---:B------:R-:W-:Y:S01]  /*af50*/  ISETP.GT.U32.AND P2, PT, R3.reuse, R194, PT ;  /* 0x000000c20300720c */ /* 0x040fe20003f44070 */
[----:B------:R-:W-:Y:S01]  /*af60*/  @!P5 IMAD.IADD R192, R192, 0x1, -R3 ;  /* 0x00000001c0c0d824 */ /* 0x000fe200078e0a03 */
[C---:B------:R-:W-:Y:S01]  /*af70*/  ISETP.GT.U32.AND P5, PT, R3.reuse, R191, PT ;  /* 0x000000bf0300720c */ /* 0x040fe20003fa4070 */
[----:B------:R-:W-:Y:S01]  /*af80*/  IMAD R195, R3, R197, R196 ;  /* 0x000000c503c37224 */ /* 0x000fe200078e02c4 */
[----:B------:R-:W-:Y:S01]  /*af90*/  LOP3.LUT R198, R5, 0x76, RZ, 0xfc, !PT ;  /* 0x0000007605c67812 */ /* 0x000fe200078efcff */
[----:B------:R-:W-:Y:S01]  /*afa0*/  @!P6 IMAD.MOV R187, RZ, RZ, -R187 ;  /* 0x000000ffffbbe224 */ /* 0x000fe200078e0abb */
[----:B------:R-:W-:Y:S01]  /*afb0*/  ISETP.GT.U32.AND P6, PT, R3, R192, PT ;  /* 0x000000c00300720c */ /* 0x000fe20003fc4070 */
[----:B------:R-:W-:Y:S01]  /*afc0*/  @!P3 IMAD.MOV R190, RZ, RZ, -R190 ;  /* 0x000000ffffbeb224 */ /* 0x000fe200078e0abe */
[----:B------:R-:W-:Y:S01]  /*afd0*/  IABS R196, R198 ;  /* 0x000000c600c47213 */ /* 0x000fe20000000000 */
[----:B------:R-:W-:Y:S01]  /*afe0*/  @!P0 IMAD.IADD R193, R193, 0x1, -R3 ;  /* 0x00000001c1c18824 */ /* 0x000fe200078e0a03 */
[----:B------:R-:W-:-:S02]  /*aff0*/  IABS R197, R202 ;  /* 0x000000ca00c57213 */ /* 0x000fc40000000000 */
[----:B------:R-:W-:Y:S01]  /*b000*/  ISETP.GE.AND P3, PT, R199, RZ, PT ;  /* 0x000000ffc700720c */ /* 0x000fe20003f66270 */
[----:B------:R-:W-:Y:S01]  /*b010*/  @!P2 IMAD.IADD R194, R194, 0x1, -R3 ;  /* 0x00000001c2c2a824 */ /* 0x000fe200078e0a03 */
[----:B------:R-:W-:Y:S01]  /*b020*/  ISETP.GT.U32.AND P2, PT, R3, R193, PT ;  /* 0x000000c10300720c */ /* 0x000fe20003f44070 */
[----:B------:R-:W-:Y:S01]  /*b030*/  IMAD.HI.U32 R7, R2, R196, RZ ;  /* 0x000000c402077227 */ /* 0x000fe200078e00ff */
[----:B------:R-:W-:-:S03]  /*b040*/  ISETP.GE.AND P0, PT, R201, RZ, PT ;  /* 0x000000ffc900720c */ /* 0x000fc60003f06270 */
[----:B------:R-:W-:Y:S01]  /*b050*/  @!P5 IMAD.IADD R191, R191, 0x1, -R3 ;  /* 0x00000001bfbfd824 */ /* 0x000fe200078e0a03 */
[C---:B------:R-:W-:Y:S01]  /*b060*/  ISETP.GT.U32.AND P5, PT, R3.reuse, R195, PT ;  /* 0x000000c30300720c */ /* 0x040fe20003fa4070 */
[----:B------:R-:W-:Y:S02]  /*b070*/  IMAD.MOV R7, RZ, RZ, -R7 ;  /* 0x000000ffff077224 */ /* 0x000fe400078e0a07 */
[----:B------:R-:W-:Y:S01]  /*b080*/  @!P4 IMAD.MOV R191, RZ, RZ, -R191 ;  /* 0x000000ffffbfc224 */ /* 0x000fe200078e0abf */
[C---:B------:R-:W-:Y:S01]  /*b090*/  ISETP.GT.U32.AND P4, PT, R3.reuse, R194, PT ;  /* 0x000000c20300720c */ /* 0x040fe20003f84070 */
[----:B------:R-:W-:Y:S02]  /*b0a0*/  IMAD R196, R3, R7, R196 ;  /* 0x0000000703c47224 */ /* 0x000fe400078e02c4 */
[--C-:B------:R-:W-:Y:S02]  /*b0b0*/  @!P2 IMAD.IADD R193, R193, 0x1, -R3.reuse ;  /* 0x00000001c1c1a824 */ /* 0x100fe400078e0a03 */
[--C-:B------:R-:W-:Y:S01]  /*b0c0*/  @!P6 IMAD.IADD R192, R192, 0x1, -R3.reuse ;  /* 0x00000001c0c0e824 */ /* 0x100fe200078e0a03 */
[----:B------:R-:W-:Y:S01]  /*b0d0*/  ISETP.GT.U32.AND P2, PT, R3, R196, PT ;  /* 0x000000c40300720c */ /* 0x000fe20003f44070 */
[----:B------:R-:W-:Y:S01]  /*b0e0*/  VIADD R7, R6, 0x6e ;  /* 0x0000006e06077836 */ /* 0x000fe20000000000 */
[----:B------:R-:W-:Y:S01]  /*b0f0*/  ISETP.GE.AND P6, PT, R200, RZ, PT ;  /* 0x000000ffc800720c */ /* 0x000fe20003fc6270 */
[--C-:B------:R-:W-:Y:S01]  /*b100*/  @!P5 IMAD.IADD R195, R195, 0x1, -R3.reuse ;  /* 0x00000001c3c3d824 */ /* 0x100fe200078e0a03 */
[----:B------:R-:W-:Y:S01]  /*b110*/  ISETP.GE.AND P5, PT, R198, RZ, PT ;  /* 0x000000ffc600720c */ /* 0x000fe20003fa6270 */
[----:B------:R-:W-:Y:S01]  /*b120*/  @!P1 IMAD.MOV R192, RZ, RZ, -R192 ;  /* 0x000000ffffc09224 */ /* 0x000fe200078e0ac0 */
[----:B------:R-:W-:Y:S01]  /*b130*/  IABS R198, R203 ;  /* 0x000000cb00c67213 */ /* 0x000fe20000000000 */
[----:B------:R-:W-:Y:S01]  /*b140*/  @!P4 IMAD.IADD R194, R194, 0x1, -R3 ;  /* 0x00000001c2c2c824 */ /* 0x000fe200078e0a03 */
[----:B------:R-:W-:Y:S01]  /*b150*/  ISETP.GT.U32.AND P1, PT, R3, R195, PT ;  /* 0x000000c30300720c */ /* 0x000fe20003f24070 */
[----:B------:R-:W-:Y:S01]  /*b160*/  IMAD.HI.U32 R8, R2, R197, RZ ;  /* 0x000000c502087227 */ /* 0x000fe200078e00ff */
[----:B------:R-:W-:-:S02]  /*b170*/  ISETP.GE.AND P4, PT, R7, RZ, PT ;  /* 0x000000ff0700720c */ /* 0x000fc40003f86270 */
[----:B------:R-:W-:Y:S01]  /*b180*/  IABS R201, R7 ;  /* 0x0000000700c97213 */ /* 0x000fe20000000000 */
[----:B------:R-:W-:Y:S01]  /*b190*/  IMAD.HI.U32 R7, R2, R198, RZ ;  /* 0x000000c602077227 */ /* 0x000fe200078e00ff */
[----:B------:R-:W-:-:S03]  /*b1a0*/  IABS R200, R204 ;  /* 0x000000cc00c87213 */ /* 0x000fc60000000000 */
[----:B------:R-:W-:Y:S02]  /*b1b0*/  IMAD.MOV R8, RZ, RZ, -R8 ;  /* 0x000000ffff087224 */ /* 0x000fe400078e0a08 */
[----:B------:R-:W-:Y:S01]  /*b1c0*/  @!P2 IMAD.IADD R196, R196, 0x1, -R3 ;  /* 0x00000001c4c4a824 */ /* 0x000fe200078e0a03 */
[----:B------:R-:W-:Y:S01]  /*b1d0*/  ISETP.GE.AND P2, PT, R202, RZ, PT ;  /* 0x000000ffca00720c */ /* 0x000fe20003f46270 */
[----:B------:R-:W-:Y:S02]  /*b1e0*/  IMAD.MOV R199, RZ, RZ, -R7 ;  /* 0x000000ffffc77224 */ /* 0x000fe400078e0a07 */
[C---:B------:R-:W-:Y:S02]  /*b1f0*/  IMAD R197, R3.reuse, R8, R197 ;  /* 0x0000000803c57224 */ /* 0x040fe400078e02c5 */
[----:B------:R-:W-:Y:S01]  /*b200*/  @!P3 IMAD.MOV R193, RZ, RZ, -R193 ;  /* 0x000000ffffc1b224 */ /* 0x000fe200078e0ac1 */
[C---:B------:R-:W-:Y:S01]  /*b210*/  ISETP.GT.U32.AND P3, PT, R3.reuse, R196, PT ;  /* 0x000000c40300720c */ /* 0x040fe20003f64070 */
[----:B------:R-:W-:-:S02]  /*b220*/  IMAD R198, R3, R199, R198 ;  /* 0x000000c703c67224 */ /* 0x000fc400078e02c6 */
[----:B------:R-:W-:Y:S01]  /*b230*/  @!P1 IMAD.IADD R195, R195, 0x1, -R3 ;  /* 0x00000001c3c39824 */ /* 0x000fe200078e0a03 */
[C---:B------:R-:W-:Y:S01]  /*b240*/  ISETP.GT.U32.AND P1, PT, R3.reuse, R197, PT ;  /* 0x000000c50300720c */ /* 0x040fe20003f24070 */
[----:B------:R-:W-:Y:S01]  /*b250*/  @!P6 IMAD.MOV R194, RZ, RZ, -R194 ;  /* 0x000000ffffc2e224 */ /* 0x000fe200078e0ac2 */
[----:B------:R-:W-:Y:S01]  /*b260*/  ISETP.GT.U32.AND P6, PT, R3, R198, PT ;  /* 0x000000c60300720c */ /* 0x000fe20003fc4070 */
[----:B------:R-:W-:-:S04]  /*b270*/  IMAD.HI.U32 R8, R2, R200, RZ ;  /* 0x000000c802087227 */ /* 0x000fc800078e00ff */
[----:B------:R-:W-:Y:S02]  /*b280*/  IMAD.MOV R8, RZ, RZ, -R8 ;  /* 0x000000ffff087224 */ /* 0x000fe400078e0a08 */
[--C-:B------:R-:W-:Y:S01]  /*b290*/  @!P3 IMAD.IADD R196, R196, 0x1, -R3.reuse ;  /* 0x00000001c4c4b824 */ /* 0x100fe200078e0a03 */
[----:B------:R-:W-:Y:S01]  /*b2a0*/  ISETP.GE.AND P3, PT, R204, RZ, PT ;  /* 0x000000ffcc00720c */ /* 0x000fe20003f66270 */
[----:B------:R-:W-:Y:S01]  /*b2b0*/  IMAD R199, R3, R8, R200 ;  /* 0x0000000803c77224 */ /* 0x000fe200078e02c8 */
[----:B------:R-:W-:Y:S01]  /*b2c0*/  LOP3.LUT R8, R5, 0x6a, RZ, 0xfc, !PT ;  /* 0x0000006a05087812 */ /* 0x000fe200078efcff */
[--C-:B------:R-:W-:Y:S02]  /*b2d0*/  @!P1 IMAD.IADD R197, R197, 0x1, -R3.reuse ;  /* 0x00000001c5c59824 */ /* 0x100fe400078e0a03 */
[----:B------:R-:W-:Y:S02]  /*b2e0*/  @!P6 IMAD.IADD R198, R198, 0x1, -R3 ;  /* 0x00000001c6c6e824 */ /* 0x000fe400078e0a03 */
[----:B------:R-:W-:Y:S01]  /*b2f0*/  @!P5 IMAD.MOV R196, RZ, RZ, -R196 ;  /* 0x000000ffffc4d224 */ /* 0x000fe200078e0ac4 */
[C---:B------:R-:W-:Y:S01]  /*b300*/  ISETP.GT.U32.AND P5, PT, R3.reuse, R199, PT ;  /* 0x000000c70300720c */ /* 0x040fe20003fa4070 */
[----:B------:R-:W-:Y:S01]  /*b310*/  IMAD.HI.U32 R7, R2, R201, RZ ;  /* 0x000000c902077227 */ /* 0x000fe200078e00ff */
[----:B------:R-:W-:-:S02]  /*b320*/  ISETP.GT.U32.AND P1, PT, R3, R197, PT ;  /* 0x000000c50300720c */ /* 0x000fc40003f24070 */
[----:B------:R-:W-:Y:S01]  /*b330*/  ISETP.GT.U32.AND P6, PT, R3, R198, PT ;  /* 0x000000c60300720c */ /* 0x000fe20003fc4070 */
[----:B------:R-:W-:Y:S01]  /*b340*/  IMAD.MOV R202, RZ, RZ, -R7 ;  /* 0x000000ffffca7224 */ /* 0x000fe200078e0a07 */
[----:B------:R-:W-:Y:S01]  /*b350*/  LOP3.LUT R7, R5, 0x6c, RZ, 0xfc, !PT ;  /* 0x0000006c05077812 */ /* 0x000fe200078efcff */
[----:B------:R-:W-:Y:S01]  /*b360*/  @!P0 IMAD.MOV R195, RZ, RZ, -R195 ;  /* 0x000000ffffc38224 */ /* 0x000fe200078e0ac3 */
[----:B------:R-:W-:Y:S01]  /*b370*/  ISETP.GE.AND P0, PT, R203, RZ, PT ;  /* 0x000000ffcb00720c */ /* 0x000fe20003f06270 */
[----:B------:R-:W-:Y:S01]  /*b380*/  IMAD R200, R3, R202, R201 ;  /* 0x000000ca03c87224 */ /* 0x000fe200078e02c9 */
[----:B------:R-:W-:Y:S02]  /*b390*/  IABS R201, R7 ;  /* 0x0000000700c97213 */ /* 0x000fe40000000000 */
[----:B------:R-:W-:Y:S01]  /*b3a0*/  IABS R203, R8 ;  /* 0x0000000800cb7213 */ /* 0x000fe20000000000 */
[--C-:B------:R-:W-:Y:S02]  /*b3b0*/  @!P5 IMAD.IADD R199, R199, 0x1, -R3.reuse ;  /* 0x00000001c7c7d824 */ /* 0x100fe400078e0a03 */
[--C-:B------:R-:W-:Y:S01]  /*b3c0*/  @!P1 IMAD.IADD R197, R197, 0x1, -R3.reuse ;  /* 0x00000001c5c59824 */ /* 0x100fe200078e0a03 */
[----:B------:R-:W-:Y:S01]  /*b3d0*/  ISETP.GE.AND P1, PT, R7, RZ, PT ;  /* 0x000000ff0700720c */ /* 0x000fe20003f26270 */
[----:B------:R-:W-:Y:S01]  /*b3e0*/  @!P6 IMAD.IADD R198, R198, 0x1, -R3 ;  /* 0x00000001c6c6e824 */ /* 0x000fe200078e0a03 */
[C---:B------:R-:W-:Y:S01]  /*b3f0*/  ISETP.GT.U32.AND P6, PT, R3.reuse, R200, PT ;  /* 0x000000c80300720c */ /* 0x040fe20003fc4070 */
[----:B------:R-:W-:Y:S01]  /*b400*/  IMAD.HI.U32 R7, R2, R201, RZ ;  /* 0x000000c902077227 */ /* 0x000fe200078e00ff */
[----:B------:R-:W-:-:S03]  /*b410*/  ISETP.GT.U32.AND P5, PT, R3, R199, PT ;  /* 0x000000c70300720c */ /* 0x000fc60003fa4070 */
[----:B------:R-:W-:Y:S01]  /*b420*/  @!P2 IMAD.MOV R197, RZ, RZ, -R197 ;  /* 0x000000ffffc5a224 */ /* 0x000fe200078e0ac5 */
[----:B------:R-:W-:Y:S01]  /*b430*/  ISETP.GE.AND P2, PT, R8, RZ, PT ;  /* 0x000000ff0800720c */ /* 0x000fe20003f46270 */
[----:B------:R-:W-:-:S04]  /*b440*/  IMAD.HI.U32 R8, R2, R203, RZ ;  /* 0x000000cb02087227 */ /* 0x000fc800078e00ff */
[----:B------:R-:W-:Y:S02]  /*b450*/  IMAD.MOV R202, RZ, RZ, -R7 ;  /* 0x000000ffffca7224 */ /* 0x000fe400078e0a07 */
[----:B------:R-:W-:-:S04]  /*b460*/  IMAD.HI.U32 R7, R2, R205, RZ ;  /* 0x000000cd02077227 */ /* 0x000fc800078e00ff */
[----:B------:R-:W-:Y:S02]  /*b470*/  IMAD.MOV R204, RZ, RZ, -R8 ;  /* 0x000000ffffcc7224 */ /* 0x000fe400078e0a08 */
[----:B------:R-:W-:Y:S02]  /*b480*/  IMAD.MOV R206, RZ, RZ, -R7 ;  /* 0x000000ffffce7224 */ /* 0x000fe400078e0a07 */
[C---:B------:R-:W-:Y:S02]  /*b490*/  IMAD R201, R3.reuse, R202, R201 ;  /* 0x000000ca03c97224 */ /* 0x040fe400078e02c9 */
[C---:B------:R-:W-:Y:S02]  /*b4a0*/  IMAD R202, R3.reuse, R204, R203 ;  /* 0x000000cc03ca7224 */ /* 0x040fe400078e02cb */
[----:B------:R-:W-:Y:S02]  /*b4b0*/  @!P6 IMAD.IADD R200, R200, 0x1, -R3 ;  /* 0x00000001c8c8e824 */ /* 0x000fe400078e0a03 */
[----:B------:R-:W-:Y:S01]  /*b4c0*/  IMAD R203, R3, R206, R205 ;  /* 0x000000ce03cb7224 */ /* 0x000fe200078e02cd */
[----:B------:R-:W-:Y:S01]  /*b4d0*/  IABS R206, R213 ;  /* 0x000000d500ce7213 */ /* 0x000fe20000000000 */
[----:B------:R-:W-:Y:S01]  /*b4e0*/  @!P5 IMAD.IADD R199, R199, 0x1, -R3 ;  /* 0x00000001c7c7d824 */ /* 0x000fe200078e0a03 */
[C---:B------:R-:W-:Y:S01]  /*b4f0*/  ISETP.GT.U32.AND P6, PT, R3.reuse, R200, PT ;  /* 0x000000c80300720c */ /* 0x040fe20003fc4070 */
[----:B------:R-:W-:Y:S01]  /*b500*/  IMAD.HI.U32 R7, R2, R207, RZ ;  /* 0x000000cf02077227 */ /* 0x000fe200078e00ff */
[----:B------:R-:W-:-:S03]  /*b510*/  ISETP.GT.U32.AND P5, PT, R3, R201, PT ;  /* 0x000000c90300720c */ /* 0x000fc60003fa4070 */
[----:B------:R-:W-:Y:S01]  /*b520*/  @!P3 IMAD.MOV R199, RZ, RZ, -R199 ;  /* 0x000000ffffc7b224 */ /* 0x000fe200078e0ac7 */
[C---:B------:R-:W-:Y:S01]  /*b530*/  ISETP.GT.U32.AND P3, PT, R3.reuse, R203, PT ;  /* 0x000000cb0300720c */ /* 0x040fe20003f64070 */
[----:B------:R-:W-:Y:S02]  /*b540*/  IMAD.MOV R204, RZ, RZ, -R7 ;  /* 0x000000ffffcc7224 */ /* 0x000fe400078e0a07 */
[----:B------:R-:W-:Y:S01]  /*b550*/  @!P0 IMAD.MOV R198, RZ, RZ, -R198 ;  /* 0x000000ffffc68224 */ /* 0x000fe200078e0ac6 */
[C---:B------:R-:W-:Y:S01]  /*b560*/  ISETP.GT.U32.AND P0, PT, R3.reuse, R202, PT ;  /* 0x000000ca0300720c */ /* 0x040fe20003f04070 */
[C---:B------:R-:W-:Y:S01]  /*b570*/  IMAD R204, R3.reuse, R204, R207 ;  /* 0x000000cc03cc7224 */ /* 0x040fe200078e02cf */
[----:B------:R-:W-:Y:S01]  /*b580*/  IABS R207, R214 ;  /* 0x000000d600cf7213 */ /* 0x000fe20000000000 */
[----:B------:R-:W-:Y:S02]  /*b590*/  @!P6 IMAD.IADD R200, R200, 0x1, -R3 ;  /* 0x00000001c8c8e824 */ /* 0x000fe400078e0a03 */
[----:B------:R-:W-:Y:S01]  /*b5a0*/  IMAD.HI.U32 R7, R2, R206, RZ ;  /* 0x000000ce02077227 */ /* 0x000fe200078e00ff */
[----:B------:R-:W-:-:S03]  /*b5b0*/  ISETP.GT.U32.AND P6, PT, R3, R204, PT ;  /* 0x000000cc0300720c */ /* 0x000fc60003fc4070 */
[----:B------:R-:W-:Y:S02]  /*b5c0*/  @!P3 IMAD.IADD R203, R203, 0x1, -R3 ;  /* 0x00000001cbcbb824 */ /* 0x000fe400078e0a03 */
[----:B------:R-:W-:Y:S02]  /*b5d0*/  @!P4 IMAD.MOV R200, RZ, RZ, -R200 ;  /* 0x000000ffffc8c224 */ /* 0x000fe400078e0ac8 */
[----:B------:R-:W-:Y:S01]  /*b5e0*/  IMAD.HI.U32 R8, R2, R208, RZ ;  /* 0x000000d002087227 */ /* 0x000fe200078e00ff */
[----:B------:R-:W-:-:S03]  /*b5f0*/  ISETP.GT.U32.AND P4, PT, R3, R203, PT ;  /* 0x000000cb0300720c */ /* 0x000fc60003f84070 */
[----:B------:R-:W-:Y:S02]  /*b600*/  @!P0 IMAD.IADD R202, R202, 0x1, -R3 ;  /* 0x00000001caca8824 */ /* 0x000fe400078e0a03 */
[----:B------:R-:W-:Y:S02]  /*b610*/  IMAD.MOV R7, RZ, RZ, -R7 ;  /* 0x000000ffff077224 */ /* 0x000fe400078e0a07 */
[--C-:B------:R-:W-:Y:S01]  /*b620*/  @!P5 IMAD.IADD R201, R201, 0x1, -R3.reuse ;  /* 0x00000001c9c9d824 */ /* 0x100fe200078e0a03 */
[C---:B------:R-:W-:Y:S01]  /*b630*/  ISETP.GT.U32.AND P3, PT, R3.reuse, R202, PT ;  /* 0x000000ca0300720c */ /* 0x040fe20003f64070 */
[----:B------:R-:W-:Y:S02]  /*b640*/  IMAD.MOV R8, RZ, RZ, -R8 ;  /* 0x000000ffff087224 */ /* 0x000fe400078e0a08 */
[----:B------:R-:W-:Y:S01]  /*b650*/  @!P6 IMAD.IADD R204, R204, 0x1, -R3 ;  /* 0x00000001cccce824 */ /* 0x000fe200078e0a03 */
[C---:B------:R-:W-:Y:S01]  /*b660*/  ISETP.GT.U32.AND P0, PT, R3.reuse, R201, PT ;  /* 0x000000c90300720c */ /* 0x040fe20003f04070 */
[----:B------:R-:W-:-:S02]  /*b670*/  IMAD R206, R3, R7, R206 ;  /* 0x0000000703ce7224 */ /* 0x000fc400078e02ce */
[C---:B------:R-:W-:Y:S01]  /*b680*/  IMAD R205, R3.reuse, R8, R208 ;  /* 0x0000000803cd7224 */ /* 0x040fe200078e02d0 */
[----:B------:R-:W-:Y:S01]  /*b690*/  ISETP.GT.U32.AND P6, PT, R3, R204, PT ;  /* 0x000000cc0300720c */ /* 0x000fe20003fc4070 */
[----:B------:R-:W-:Y:S02]  /*b6a0*/  VIADD R8, R6, 0x5e ;  /* 0x0000005e06087836 */ /* 0x000fe40000000000 */
[--C-:B------:R-:W-:Y:S01]  /*b6b0*/  @!P4 IMAD.IADD R203, R203, 0x1, -R3.reuse ;  /* 0x00000001cbcbc824 */ /* 0x100fe200078e0a03 */
[----:B------:R-:W-:Y:S01]  /*b6c0*/  ISETP.GT.U32.AND P4, PT, R3, R206, PT ;  /* 0x000000ce0300720c */ /* 0x000fe20003f84070 */
[----:B------:R-:W-:Y:S01]  /*b6d0*/  @!P3 IMAD.IADD R202, R202, 0x1, -R3 ;  /* 0x00000001cacab824 */ /* 0x000fe200078e0a03 */
[----:B------:R-:W-:Y:S01]  /*b6e0*/  IABS R209, R8 ;  /* 0x0000000800d17213 */ /* 0x000fe20000000000 */
[----:B------:R-:W-:Y:S01]  /*b6f0*/  IMAD.HI.U32 R7, R2, R207, RZ ;  /* 0x000000cf02077227 */ /* 0x000fe200078e00ff */
[----:B------:R-:W-:Y:S02]  /*b700*/  ISETP.GE.AND P5, PT, R8, RZ, PT ;  /* 0x000000ff0800720c */ /* 0x000fe40003fa6270 */
[----:B------:R-:W-:Y:S01]  /*b710*/  ISETP.GE.AND P3, PT, R212, RZ, PT ;  /* 0x000000ffd400720c */ /* 0x000fe20003f66270 */
[----:B------:R-:W-:Y:S01]  /*b720*/  IMAD.HI.U32 R8, R2, R209, RZ ;  /* 0x000000d102087227 */ /* 0x000fe200078e00ff */
[----:B------:R-:W-:-:S03]  /*b730*/  LOP3.LUT R212, R5, 0x5c, RZ, 0xfc, !PT ;  /* 0x0000005c05d47812 */ /* 0x000fc600078efcff */
[----:B------:R-:W-:Y:S01]  /*b740*/  @!P0 IMAD.IADD R201, R201, 0x1, -R3 ;  /* 0x00000001c9c98824 */ /* 0x000fe200078e0a03 */
[----:B------:R-:W-:Y:S01]  /*b750*/  ISETP.GT.U32.AND P0, PT, R3, R205, PT ;  /* 0x000000cd0300720c */ /* 0x000fe20003f04070 */
[----:B------:R-:W-:Y:S02]  /*b760*/  IMAD.MOV R208, RZ, RZ, -R7 ;  /* 0x000000ffffd07224 */ /* 0x000fe400078e0a07 */
[----:B------:R-:W-:Y:S02]  /*b770*/  IMAD.MOV R8, RZ, RZ, -R8 ;  /* 0x000000ffff087224 */ /* 0x000fe400078e0a08 */
[--C-:B------:R-:W-:Y:S01]  /*b780*/  @!P6 IMAD.IADD R204, R204, 0x1, -R3.reuse ;  /* 0x00000001cccce824 */ /* 0x100fe200078e0a03 */
[----:B------:R-:W-:Y:S01]  /*b790*/  ISETP.GE.AND P6, PT, R211, RZ, PT ;  /* 0x000000ffd300720c */ /* 0x000fe20003fc6270 */
[----:B------:R-:W-:Y:S01]  /*b7a0*/  @!P4 IMAD.IADD R206, R206, 0x1, -R3 ;  /* 0x00000001cecec824 */ /* 0x000fe200078e0a03 */
[----:B------:R-:W-:Y:S01]  /*b7b0*/  IABS R211, R215 ;  /* 0x000000d700d37213 */ /* 0x000fe20000000000 */
[----:B------:R-:W-:-:S02]  /*b7c0*/  IMAD R207, R3, R208, R207 ;  /* 0x000000d003cf7224 */ /* 0x000fc400078e02cf */
[C---:B------:R-:W-:Y:S01]  /*b7d0*/  IMAD R208, R3.reuse, R8, R209 ;  /* 0x0000000803d07224 */ /* 0x040fe200078e02d1 */
[----:B------:R-:W-:Y:S01]  /*b7e0*/  IABS R209, R212 ;  /* 0x000000d400d17213 */ /* 0x000fe20000000000 */
[----:B------:R-:W-:Y:S01]  /*b7f0*/  @!P2 IMAD.MOV R202, RZ, RZ, -R202 ;  /* 0x000000ffffcaa224 */ /* 0x000fe200078e0aca */
[----:B------:R-:W-:Y:S01]  /*b800*/  ISETP.GT.U32.AND P2, PT, R3, R206, PT ;  /* 0x000000ce0300720c */ /* 0x000fe20003f44070 */
[----:B------:R-:W-:Y:S01]  /*b810*/  @!P3 IMAD.MOV R203, RZ, RZ, -R203 ;  /* 0x000000ffffcbb224 */ /* 0x000fe200078e0acb */
[----:B------:R-:W-:Y:S01]  /*b820*/  ISETP.GE.AND P3, PT, R213, RZ, PT ;  /* 0x000000ffd500720c */ /* 0x000fe20003f66270 */
[C---:B------:R-:W-:Y:S01]  /*b830*/  IMAD.HI.U32 R7, R2.reuse, R209, RZ ;  /* 0x000000d102077227 */ /* 0x040fe200078e00ff */
[----:B------:R-:W-:Y:S02]  /*b840*/  ISETP.GT.U32.AND P4, PT, R3, R207, PT ;  /* 0x000000cf0300720c */ /* 0x000fe40003f84070 */
[----:B------:R-:W-:Y:S01]  /*b850*/  LOP3.LUT R213, R5, 0x58, RZ, 0xfc, !PT ;  /* 0x0000005805d57812 */ /* 0x000fe200078efcff */
[----:B------:R-:W-:-:S04]  /*b860*/  IMAD.HI.U32 R8, R2, R211, RZ ;  /* 0x000000d302087227 */ /* 0x000fc800078e00ff */
[----:B------:R-:W-:Y:S01]  /*b870*/  @!P0 IMAD.IADD R205, R205, 0x1, -R3 ;  /* 0x00000001cdcd8824 */ /* 0x000fe200078e0a03 */
[----:B------:R-:W-:Y:S01]  /*b880*/  ISETP.GE.AND P0, PT, R210, RZ, PT ;  /* 0x000000ffd200720c */ /* 0x000fe20003f06270 */
[----:B------:R-:W-:Y:S01]  /*b890*/  IMAD.MOV R210, RZ, RZ, -R7 ;  /* 0x000000ffffd27224 */ /* 0x000fe200078e0a07 */
[----:B------:R-:W-:Y:S01]  /*b8a0*/  IABS R7, R213 ;  /* 0x000000d500077213 */ /* 0x000fe20000000000 */
[----:B------:R-:W-:Y:S01]  /*b8b0*/  @!P6 IMAD.MOV R204, RZ, RZ, -R204 ;  /* 0x000000ffffcce224 */ /* 0x000fe200078e0acc */
[C---:B------:R-:W-:Y:S01]  /*b8c0*/  ISETP.GT.U32.AND P6, PT, R3.reuse, R208, PT ;  /* 0x000000d00300720c */ /* 0x040fe20003fc4070 */
[----:B------:R-:W-:Y:S02]  /*b8d0*/  IMAD.MOV R8, RZ, RZ, -R8 ;  /* 0x000000ffff087224 */ /* 0x000fe400078e0a08 */
[----:B------:R-:W-:Y:S01]  /*b8e0*/  @!P1 IMAD.MOV R201, RZ, RZ, -R201 ;  /* 0x000000ffffc99224 */ /* 0x000fe200078e0ac9 */
[C---:B------:R-:W-:Y:S01]  /*b8f0*/  ISETP.GT.U32.AND P1, PT, R3.reuse, R205, PT ;  /* 0x000000cd0300720c */ /* 0x040fe20003f24070 */
[----:B------:R-:W-:-:S02]  /*b900*/  IMAD R209, R3, R210, R209 ;  /* 0x000000d203d17224 */ /* 0x000fc400078e02d1 */
[----:B------:R-:W-:Y:S01]  /*b910*/  @!P2 IMAD.IADD R206, R206, 0x1, -R3 ;  /* 0x00000001cecea824 */ /* 0x000fe200078e0a03 */
[----:B------:R-:W-:Y:S01]  /*b920*/  ISETP.GE.AND P2, PT, R212, RZ, PT ;  /* 0x000000ffd400720c */ /* 0x000fe20003f46270 */
[----:B------:R-:W-:Y:S02]  /*b930*/  IMAD R210, R3, R8, R211 ;  /* 0x0000000803d27224 */ /* 0x000fe400078e02d3 */
[----:B------:R-:W-:Y:S02]  /*b940*/  @!P3 IMAD.MOV R206, RZ, RZ, -R206 ;  /* 0x000000ffffceb224 */ /* 0x000fe400078e0ace */
[--C-:B------:R-:W-:Y:S01]  /*b950*/  @!P4 IMAD.IADD R207, R207, 0x1, -R3.reuse ;  /* 0x00000001cfcfc824 */ /* 0x100fe200078e0a03 */
[----:B------:R-:W-:Y:S01]  /*b960*/  ISETP.GT.U32.AND P3, PT, R3, R210, PT ;  /* 0x000000d20300720c */ /* 0x000fe20003f64070 */
[--C-:B------:R-:W-:Y:S02]  /*b970*/  @!P6 IMAD.IADD R208, R208, 0x1, -R3.reuse ;  /* 0x00000001d0d0e824 */ /* 0x100fe400078e0a03 */
[----:B------:R-:W-:Y:S01]  /*b980*/  @!P1 IMAD.IADD R205, R205, 0x1, -R3 ;  /* 0x00000001cdcd9824 */ /* 0x000fe200078e0a03 */
[----:B------:R-:W-:Y:S01]  /*b990*/  ISETP.GE.AND P1, PT, R214, RZ, PT ;  /* 0x000000ffd600720c */ /* 0x000fe20003f26270 */
[----:B------:R-:W-:Y:S01]  /*b9a0*/  IMAD.MOV.U32 R211, RZ, RZ, R7 ;  /* 0x000000ffffd37224 */ /* 0x000fe200078e0007 */
[C---:B------:R-:W-:Y:S01]  /*b9b0*/  ISETP.GT.U32.AND P4, PT, R3.reuse, R207, PT ;  /* 0x000000cf0300720c */ /* 0x040fe20003f84070 */
[----:B------:R-:W-:Y:S01]  /*b9c0*/  @!P0 IMAD.MOV R205, RZ, RZ, -R205 ;  /* 0x000000ffffcd8224 */ /* 0x000fe200078e0acd */
[----:B------:R-:W-:Y:S01]  /*b9d0*/  ISETP.GT.U32.AND P6, PT, R3, R208, PT ;  /* 0x000000d00300720c */ /* 0x000fe20003fc4070 */
[----:B------:R-:W-:Y:S01]  /*b9e0*/  IMAD.HI.U32 R7, R2, R211, RZ ;  /* 0x000000d302077227 */ /* 0x000fe200078e00ff */
[----:B------:R-:W-:-:S02]  /*b9f0*/  LOP3.LUT R214, R5, 0x56, RZ, 0xfc, !PT ;  /* 0x0000005605d67812 */ /* 0x000fc400078efcff */
[----:B------:R-:W-:Y:S01]  /*ba00*/  ISETP.GT.U32.AND P0, PT, R3, R209, PT ;  /* 0x000000d10300720c */ /* 0x000fe20003f04070 */
[----:B------:R-:W-:Y:S01]  /*ba10*/  @!P3 IMAD.IADD R210, R210, 0x1, -R3 ;  /* 0x00000001d2d2b824 */ /* 0x000fe200078e0a03 */
[----:B------:R-:W-:Y:S01]  /*ba20*/  IABS R212, R214 ;  /* 0x000000d600d47213 */ /* 0x000fe20000000000 */
[----:B------:R-:W-:-:S03]  /*ba30*/  IMAD.MOV R8, RZ, RZ, -R7 ;  /* 0x000000ffff087224 */ /* 0x000fc600078e0a07 */
[----:B------:R-:W-:Y:S01]  /*ba40*/  ISETP.GT.U32.AND P3, PT, R3, R210, PT ;  /* 0x000000d20300720c */ /* 0x000fe20003f64070 */
        /* <DEDUP_REMOVED lines=9> */
[--C-:B------:R-:W-:Y:S02]  /*bae0*/  @!P0 IMAD.IADD R209, R209, 0x1, -R3.reuse ;  /* 0x00000001d1d18824 */ /* 0x100fe400078e0a03 */
        /* <DEDUP_REMOVED lines=13> */
[--C-:B------:R-:W-:Y:S01]  /*bbc0*/  @!P0 IMAD.IADD R209, R209, 0x1, -R3.reuse ;  /* 0x00000001d1d18824 */ /* 0x100fe200078e0a03 */
[----:B------:R-:W-:Y:S01]  /*bbd0*/  ISETP.GE.AND P0, PT, R215, RZ, PT ;  /* 0x000000ffd700720c */ /* 0x000fe20003f06270 */
[----:B------:R-:W-:Y:S01]  /*bbe0*/  VIADD R7, R6, 0x4e ;  /* 0x0000004e06077836 */ /* 0x000fe20000000000 */
[----:B------:R-:W-:Y:S01]  /*bbf0*/  IABS R215, R218 ;  /* 0x000000da00d77213 */ /* 0x000fe20000000000 */
[----:B------:R-:W-:Y:S01]  /*bc00*/  @!P3 IMAD.IADD R212, R212, 0x1, -R3 ;  /* 0x00000001d4d4b824 */ /* 0x000fe200078e0a03 */
[C---:B------:R-:W-:Y:S01]  /*bc10*/  ISETP.GT.U32.AND P5, PT, R3.reuse, R211, PT ;  /* 0x000000d30300720c */ /* 0x040fe20003fa4070 */
[----:B------:R-:W-:Y:S01]  /*bc20*/  @!P4 IMAD.MOV R210, RZ, RZ, -R210 ;  /* 0x000000ffffd2c224 */ /* 0x000fe200078e0ad2 */
[----:B------:R-:W-:Y:S01]  /*bc30*/  ISETP.GT.U32.AND P4, PT, R3, R213, PT ;  /* 0x000000d50300720c */ /* 0x000fe20003f84070 */
[----:B------:R-:W-:Y:S01]  /*bc40*/  @!P2 IMAD.MOV R209, RZ, RZ, -R209 ;  /* 0x000000ffffd1a224 */ /* 0x000fe200078e0ad1 */
[----:B------:R-:W-:Y:S01]  /*bc50*/  ISETP.GE.AND P2, PT, R7, RZ, PT ;  /* 0x000000ff0700720c */ /* 0x000fe20003f46270 */
[----:B------:R-:W-:Y:S01]  /*bc60*/  IMAD.HI.U32 R8, R2, R215, RZ ;  /* 0x000000d702087227 */ /* 0x000fe200078e00ff */
[----:B------:R-:W-:-:S02]  /*bc70*/  IABS R216, R7 ;  /* 0x0000000700d87213 */ /* 0x000fc40000000000 */
[----:B------:R-:W-:Y:S01]  /*bc80*/  ISETP.GT.U32.AND P3, PT, R3, R212, PT ;  /* 0x000000d40300720c */ /* 0x000fe20003f64070 */
[----:B------:R-:W-:-:S04]  /*bc90*/  IMAD.HI.U32 R7, R2, R214, RZ ;  /* 0x000000d602077227 */ /* 0x000fc800078e00ff */
[----:B------:R-:W-:Y:S02]  /*bca0*/  IMAD.MOV R7, RZ, RZ, -R7 ;  /* 0x000000ffff077224 */ /* 0x000fe400078e0a07 */
[----:B------:R-:W-:Y:S02]  /*bcb0*/  IMAD.MOV R8, RZ, RZ, -R8 ;  /* 0x000000ffff087224 */ /* 0x000fe400078e0a08 */
[----:B------:R-:W-:Y:S01]  /*bcc0*/  @!P5 IMAD.IADD R211, R211, 0x1, -R3 ;  /* 0x00000001d3d3d824 */ /* 0x000fe200078e0a03 */
[----:B------:R-:W-:Y:S01]  /*bcd0*/  ISETP.GE.AND P5, PT, R217, RZ, PT ;  /* 0x000000ffd900720c */ /* 0x000fe20003fa6270 */
[C---:B------:R-:W-:Y:S01]  /*bce0*/  IMAD R214, R3.reuse, R7, R214 ;  /* 0x0000000703d67224 */ /* 0x040fe200078e02d6 */
[----:B------:R-:W-:Y:S01]  /*bcf0*/  IABS R217, R220 ;  /* 0x000000dc00d97213 */ /* 0x000fe20000000000 */
[----:B------:R-:W-:Y:S02]  /*bd00*/  IMAD R215, R3, R8, R215 ;  /* 0x0000000803d77224 */ /* 0x000fe400078e02d7 */
[----:B------:R-:W-:-:S02]  /*bd10*/  @!P4 IMAD.IADD R213, R213, 0x1, -R3 ;  /* 0x00000001d5d5c824 */ /* 0x000fc400078e0a03 */
[----:B------:R-:W-:Y:S01]  /*bd20*/  @!P3 IMAD.IADD R212, R212, 0x1, -R3 ;  /* 0x00000001d4d4b824 */ /* 0x000fe200078e0a03 */
[C---:B------:R-:W-:Y:S01]  /*bd30*/  ISETP.GT.U32.AND P3, PT, R3.reuse, R214, PT ;  /* 0x000000d60300720c */ /* 0x040fe20003f64070 */
[----:B------:R-:W-:Y:S01]  /*bd40*/  @!P6 IMAD.MOV R211, RZ, RZ, -R211 ;  /* 0x000000ffffd3e224 */ /* 0x000fe200078e0ad3 */
[C---:B------:R-:W-:Y:S01]  /*bd50*/  ISETP.GT.U32.AND P4, PT, R3.reuse, R213, PT ;  /* 0x000000d50300720c */ /* 0x040fe20003f84070 */
[----:B------:R-:W-:Y:S01]  /*bd60*/  IMAD.HI.U32 R8, R2, R217, RZ ;  /* 0x000000d902087227 */ /* 0x000fe200078e00ff */
[----:B------:R-:W-:-:S03]  /*bd70*/  ISETP.GT.U32.AND P6, PT, R3, R215, PT ;  /* 0x000000d70300720c */ /* 0x000fc60003fc4070 */
[----:B------:R-:W-:Y:S02]  /*bd80*/  IMAD.MOV R8, RZ, RZ, -R8 ;  /* 0x000000ffff087224 */ /* 0x000fe400078e0a08 */
[----:B------:R-:W-:-:S04]  /*bd90*/  IMAD.HI.U32 R7, R2, R216, RZ ;  /* 0x000000d802077227 */ /* 0x000fc800078e00ff */
[----:B------:R-:W-:Y:S01]  /*bda0*/  @!P1 IMAD.MOV R212, RZ, RZ, -R212 ;  /* 0x000000ffffd49224 */ /* 0x000fe200078e0ad4 */
[----:B------:R-:W-:Y:S01]  /*bdb0*/  ISETP.GE.AND P1, PT, R218, RZ, PT ;  /* 0x000000ffda00720c */ /* 0x000fe20003f26270 */
[----:B------:R-:W-:Y:S01]  /*bdc0*/  @!P3 IMAD.IADD R214, R214, 0x1, -R3 ;  /* 0x00000001d6d6b824 */ /* 0x000fe200078e0a03 */
[----:B------:R-:W-:Y:S01]  /*bdd0*/  IABS R218, R221 ;  /* 0x000000dd00da7213 */ /* 0x000fe20000000000 */
[----:B------:R-:W-:Y:S02]  /*bde0*/  IMAD R217, R3, R8, R217 ;  /* 0x0000000803d97224 */ /* 0x000fe400078e02d9 */
[--C-:B------:R-:W-:Y:S01]  /*bdf0*/  @!P4 IMAD.IADD R213, R213, 0x1, -R3.reuse ;  /* 0x00000001d5d5c824 */ /* 0x100fe200078e0a03 */
[----:B------:R-:W-:Y:S01]  /*be00*/  ISETP.GT.U32.AND P3, PT, R3, R214, PT ;  /* 0x000000d60300720c */ /* 0x000fe20003f64070 */
[----:B------:R-:W-:Y:S02]  /*be10*/  @!P6 IMAD.IADD R215, R215, 0x1, -R3 ;  /* 0x00000001d7d7e824 */ /* 0x000fe400078e0a03 */
[----:B------:R-:W-:-:S02]  /*be20*/  IMAD.MOV R7, RZ, RZ, -R7 ;  /* 0x000000ffff077224 */ /* 0x000fc400078e0a07 */
[----:B------:R-:W-:Y:S01]  /*be30*/  @!P0 IMAD.MOV R213, RZ, RZ, -R213 ;  /* 0x000000ffffd58224 */ /* 0x000fe200078e0ad5 */
[C---:B------:R-:W-:Y:S01]  /*be40*/  ISETP.GT.U32.AND P6, PT, R3.reuse, R215, PT ;  /* 0x000000d70300720c */ /* 0x040fe20003fc4070 */
[C---:B------:R-:W-:Y:S01]  /*be50*/  IMAD R216, R3.reuse, R7, R216 ;  /* 0x0000000703d87224 */ /* 0x040fe200078e02d8 */
[----:B------:R-:W-:Y:S01]  /*be60*/  ISETP.GT.U32.AND P0, PT, R3, R217, PT ;  /* 0x000000d90300720c */ /* 0x000fe20003f04070 */
[----:B------:R-:W-:-:S03]  /*be70*/  IMAD.HI.U32 R7, R2, R218, RZ ;  /* 0x000000da02077227 */ /* 0x000fc600078e00ff */
[C---:B------:R-:W-:Y:S01]  /*be80*/  ISETP.GT.U32.AND P4, PT, R3.reuse, R216, PT ;  /* 0x000000d80300720c */ /* 0x040fe20003f84070 */
[----:B------:R-:W-:Y:S02]  /*be90*/  IMAD.MOV R7, RZ, RZ, -R7 ;  /* 0x000000ffff077224 */ /* 0x000fe400078e0a07 */
[--C-:B------:R-:W-:Y:S01]  /*bea0*/  @!P3 IMAD.IADD R214, R214, 0x1, -R3.reuse ;  /* 0x00000001d6d6b824 */ /* 0x100fe200078e0a03 */
[----:B------:R-:W-:Y:S01]  /*beb0*/  ISETP.GE.AND P3, PT, R220, RZ, PT ;  /* 0x000000ffdc00720c */ /* 0x000fe20003f66270 */
[----:B------:R-:W-:Y:S01]  /*bec0*/  IMAD R218, R3, R7, R218 ;  /* 0x0000000703da7224 */ /* 0x000fe200078e02da */
[----:B------:R-:W-:Y:S01]  /*bed0*/  IABS R220, R223 ;  /* 0x000000df00dc7213 */ /* 0x000fe20000000000 */
[--C-:B------:R-:W-:Y:S02]  /*bee0*/  @!P6 IMAD.IADD R215, R215, 0x1, -R3.reuse ;  /* 0x00000001d7d7e824 */ /* 0x100fe400078e0a03 */
[----:B------:R-:W-:Y:S01]  /*bef0*/  @!P0 IMAD.IADD R217, R217, 0x1, -R3 ;  /* 0x00000001d9d98824 */ /* 0x000fe200078e0a03 */
[----:B------:R-:W-:Y:S01]  /*bf00*/  ISETP.GT.U32.AND P6, PT, R3, R218, PT ;  /* 0x000000da0300720c */ /* 0x000fe20003fc4070 */
[----:B------:R-:W-:Y:S01]  /*bf10*/  @!P5 IMAD.MOV R214, RZ, RZ, -R214 ;  /* 0x000000ffffd6d224 */ /* 0x000fe200078e0ad6 */
[----:B------:R-:W-:Y:S01]  /*bf20*/  ISETP.GE.AND P0, PT, R221, RZ, PT ;  /* 0x000000ffdd00720c */ /* 0x000fe20003f06270 */
[----:B------:R-:W-:Y:S01]  /*bf30*/  IMAD.HI.U32 R7, R2, R219, RZ ;  /* 0x000000db02077227 */ /* 0x000fe200078e00ff */
[----:B------:R-:W-:-:S02]  /*bf40*/  ISETP.GT.U32.AND P5, PT, R3, R217, PT ;  /* 0x000000d90300720c */ /* 0x000fc40003fa4070 */
[----:B------:R-:W-:Y:S01]  /*bf50*/  LOP3.LUT R221, R5, 0x42, RZ, 0xfc, !PT ;  /* 0x0000004205dd7812 */ /* 0x000fe200078efcff */
[----:B------:R-:W-:Y:S02]  /*bf60*/  IMAD.MOV R8, RZ, RZ, -R7 ;  /* 0x000000ffff087224 */ /* 0x000fe400078e0a07 */
[----:B------:R-:W-:-:S04]  /*bf70*/  IMAD.HI.U32 R7, R2, R220, RZ ;  /* 0x000000dc02077227 */ /* 0x000fc800078e00ff */
[----:B------:R-:W-:Y:S01]  /*bf80*/  IMAD R219, R3, R8, R219 ;  /* 0x0000000803db7224 */ /* 0x000fe200078e02db */
[----:B------:R-:W-:Y:S01]  /*bf90*/  LOP3.LUT R8, R5, 0x44, RZ, 0xfc, !PT ;  /* 0x0000004405087812 */ /* 0x000fe200078efcff */
[--C-:B------:R-:W-:Y:S02]  /*bfa0*/  @!P6 IMAD.IADD R218, R218, 0x1, -R3.reuse ;  /* 0x00000001dadae824 */ /* 0x100fe400078e0a03 */
[----:B------:R-:W-:Y:S01]  /*bfb0*/  @!P5 IMAD.IADD R217, R217, 0x1, -R3 ;  /* 0x00000001d9d9d824 */ /* 0x000fe200078e0a03 */
[C---:B------:R-:W-:Y:S01]  /*bfc0*/  ISETP.GT.U32.AND P5, PT, R3.reuse, R219, PT ;  /* 0x000000db0300720c */ /* 0x040fe20003fa4070 */
[----:B------:R-:W-:Y:S01]  /*bfd0*/  IMAD.MOV R7, RZ, RZ, -R7 ;  /* 0x000000ffff077224 */ /* 0x000fe200078e0a07 */
[C---:B------:R-:W-:Y:S01]  /*bfe0*/  ISETP.GT.U32.AND P6, PT, R3.reuse, R218, PT ;  /* 0x000000da0300720c */ /* 0x040fe20003fc4070 */
[----:B------:R-:W-:Y:S02]  /*bff0*/  @!P4 IMAD.IADD R216, R216, 0x1, -R3 ;  /* 0x00000001d8d8c824 */ /* 0x000fe400078e0a03 */
[----:B------:R-:W-:-:S02]  /*c000*/  IMAD R220, R3, R7, R220 ;  /* 0x0000000703dc7224 */ /* 0x000fc400078e02dc */
[----:B------:R-:W-:Y:S01]  /*c010*/  @!P1 IMAD.MOV R215, RZ, RZ, -R215 ;  /* 0x000000ffffd79224 */ /* 0x000fe200078e0ad7 */
[----:B------:R-:W-:Y:S01]  /*c020*/  ISETP.GT.U32.AND P4, PT, R3, R216, PT ;  /* 0x000000d80300720c */ /* 0x000fe20003f84070 */
[----:B------:R-:W-:Y:S01]  /*c030*/  @!P3 IMAD.MOV R217, RZ, RZ, -R217 ;  /* 0x000000ffffd9b224 */ /* 0x000fe200078e0ad9 */
[----:B------:R-:W-:Y:S02]  /*c040*/  ISETP.GE.AND P1, PT, R222, RZ, PT ;  /* 0x000000ffde00720c */ /* 0x000fe40003f26270 */
[----:B------:R-:W-:Y:S01]  /*c050*/  IABS R222, R8 ;  /* 0x0000000800de7213 */ /* 0x000fe20000000000 */
[--C-:B------:R-:W-:Y:S01]  /*c060*/  @!P5 IMAD.IADD R219, R219, 0x1, -R3.reuse ;  /* 0x00000001dbdbd824 */ /* 0x100fe200078e0a03 */
[----:B------:R-:W-:Y:S01]  /*c070*/  ISETP.GE.AND P3, PT, R221, RZ, PT ;  /* 0x000000ffdd00720c */ /* 0x000fe20003f66270 */
[----:B------:R-:W-:Y:S01]  /*c080*/  @!P6 IMAD.IADD R218, R218, 0x1, -R3 ;  /* 0x00000001dadae824 */ /* 0x000fe200078e0a03 */
[C---:B------:R-:W-:Y:S01]  /*c090*/  ISETP.GT.U32.AND P6, PT, R3.reuse, R220, PT ;  /* 0x000000dc0300720c */ /* 0x040fe20003fc4070 */
[----:B------:R-:W-:Y:S01]  /*c0a0*/  IMAD.HI.U32 R7, R2, R222, RZ ;  /* 0x000000de02077227 */ /* 0x000fe200078e00ff */
[----:B------:R-:W-:-:S03]  /*c0b0*/  ISETP.GT.U32.AND P5, PT, R3, R219, PT ;  /* 0x000000db0300720c */ /* 0x000fc60003fa4070 */
[----:B------:R-:W-:Y:S01]  /*c0c0*/  @!P4 IMAD.IADD R216, R216, 0x1, -R3 ;  /* 0x00000001d8d8c824 */ /* 0x000fe200078e0a03 */
[----:B------:R-:W-:Y:S01]  /*c0d0*/  ISETP.GE.AND P4, PT, R223, RZ, PT ;  /* 0x000000ffdf00720c */ /* 0x000fe20003f86270 */
[----:B------:R-:W-:Y:S01]  /*c0e0*/  @!P0 IMAD.MOV R218, RZ, RZ, -R218 ;  /* 0x000000ffffda8224 */ /* 0x000fe200078e0ada */
[----:B------:R-:W-:Y:S01]  /*c0f0*/  IABS R223, R221 ;  /* 0x000000dd00df7213 */ /* 0x000fe20000000000 */
[----:B------:R-:W-:Y:S02]  /*c100*/  IMAD.MOV R221, RZ, RZ, -R7 ;  /* 0x000000ffffdd7224 */ /* 0x000fe400078e0a07 */
[----:B------:R-:W-:Y:S01]  /*c110*/  @!P2 IMAD.MOV R216, RZ, RZ, -R216 ;  /* 0x000000ffffd8a224 */ /* 0x000fe200078e0ad8 */
[----:B------:R-:W-:Y:S01]  /*c120*/  ISETP.GE.AND P2, PT, R8, RZ, PT ;  /* 0x000000ff0800720c */ /* 0x000fe20003f46270 */
[----:B------:R-:W-:Y:S01]  /*c130*/  @!P6 IMAD.IADD R220, R220, 0x1, -R3 ;  /* 0x00000001dcdce824 */ /* 0x000fe200078e0a03 */
[----:B------:R-:W-:Y:S01]  /*c140*/  LOP3.LUT R8, R5, 0x40, RZ, 0xfc, !PT ;  /* 0x0000004005087812 */ /* 0x000fe200078efcff */
[----:B------:R-:W-:-:S02]  /*c150*/  IMAD R221, R3, R221, R222 ;  /* 0x000000dd03dd7224 */ /* 0x000fc400078e02de */
[----:B------:R-:W-:Y:S01]  /*c160*/  @!P5 IMAD.IADD R219, R219, 0x1, -R3 ;  /* 0x00000001dbdbd824 */ /* 0x000fe200078e0a03 */
[C---:B------:R-:W-:Y:S01]  /*c170*/  ISETP.GT.U32.AND P6, PT, R3.reuse, R220, PT ;  /* 0x000000dc0300720c */ /* 0x040fe20003fc4070 */
[----:B------:R-:W-:Y:S01]  /*c180*/  IMAD.HI.U32 R7, R2, R223, RZ ;  /* 0x000000df02077227 */ /* 0x000fe200078e00ff */
[----:B------:R-:W-:Y:S02]  /*c190*/  ISETP.GE.AND P0, PT, R8, RZ, PT ;  /* 0x000000ff0800720c */ /* 0x000fe40003f06270 */
[----:B------:R-:W-:Y:S01]  /*c1a0*/  IABS R224, R8 ;  /* 0x0000000800e07213 */ /* 0x000fe20000000000 */
[----:B------:R-:W-:Y:S01]  /*c1b0*/  @!P1 IMAD.MOV R219, RZ, RZ, -R219 ;  /* 0x000000ffffdb9224 */ /* 0x000fe200078e0adb */
[----:B------:R-:W-:Y:S01]  /*c1c0*/  ISETP.GT.U32.AND P1, PT, R3, R221, PT ;  /* 0x000000dd0300720c */ /* 0x000fe20003f24070 */
[----:B------:R-:W-:Y:S02]  /*c1d0*/  IMAD.MOV R222, RZ, RZ, -R7 ;  /* 0x000000ffffde7224 */ /* 0x000fe400078e0a07 */
[----:B------:R-:W-:-:S02]  /*c1e0*/  VIADD R8, R6, 0x3e ;  /* 0x0000003e06087836 */ /* 0x000fc40000000000 */
[----:B------:R-:W-:Y:S02]  /*c1f0*/  IMAD R222, R3, R222, R223 ;  /* 0x000000de03de7224 */ /* 0x000fe400078e02df */
[--C-:B------:R-:W-:Y:S01]  /*c200*/  @!P6 IMAD.IADD R220, R220, 0x1, -R3.reuse ;  /* 0x00000001dcdce824 */ /* 0x100fe200078e0a03 */
[----:B------:R-:W-:Y:S01]  /*c210*/  ISETP.GE.AND P5, PT, R8, RZ, PT ;  /* 0x000000ff0800720c */ /* 0x000fe20003fa6270 */
[----:B------:R-:W-:Y:S01]  /*c220*/  IMAD.HI.U32 R7, R2, R224, RZ ;  /* 0x000000e002077227 */ /* 0x000fe200078e00ff */
[----:B------:R-:W-:Y:S02]  /*c230*/  IABS R225, R8 ;  /* 0x0000000800e17213 */ /* 0x000fe40000000000 */
[----:B------:R-:W-:Y:S01]  /*c240*/  LOP3.LUT R8, R5, 0x3c, RZ, 0xfc, !PT ;  /* 0x0000003c05087812 */ /* 0x000fe200078efcff */
[----:B------:R-:W-:Y:S01]  /*c250*/  @!P4 IMAD.MOV R220, RZ, RZ, -R220 ;  /* 0x000000ffffdcc224 */ /* 0x000fe200078e0adc */
[----:B------:R-:W-:Y:S01]  /*c260*/  ISETP.GT.U32.AND P4, PT, R3, R222, PT ;  /* 0x000000de0300720c */ /* 0x000fe20003f84070 */
[----:B------:R-:W-:Y:S01]  /*c270*/  @!P1 IMAD.IADD R221, R221, 0x1, -R3 ;  /* 0x00000001dddd9824 */ /* 0x000fe200078e0a03 */
[----:B------:R-:W-:Y:S01]  /*c280*/  IABS R226, R8 ;  /* 0x0000000800e27213 */ /* 0x000fe20000000000 */
[----:B------:R-:W-:Y:S01]  /*c290*/  IMAD.MOV R7, RZ, RZ, -R7 ;  /* 0x000000ffff077224 */ /* 0x000fe200078e0a07 */
[----:B------:R-:W-:-:S02]  /*c2a0*/  ISETP.GE.AND P6, PT, R8, RZ, PT ;  /* 0x000000ff0800720c */ /* 0x000fc40003fc6270 */
[C---:B------:R-:W-:Y:S01]  /*c2b0*/  ISETP.GT.U32.AND P1, PT, R3.reuse, R221, PT ;  /* 0x000000dd0300720c */ /* 0x040fe20003f24070 */
[----:B------:R-:W-:Y:S02]  /*c2c0*/  IMAD R223, R3, R7, R224 ;  /* 0x0000000703df7224 */ /* 0x000fe400078e02e0 */
[----:B------:R-:W-:-:S04]  /*c2d0*/  IMAD.HI.U32 R7, R2, R225, RZ ;  /* 0x000000e102077227 */ /* 0x000fc800078e00ff */
[----:B------:R-:W-:-:S04]  /*c2e0*/  IMAD.HI.U32 R8, R2, R226, RZ ;  /* 0x000000e202087227 */ /* 0x000fc800078e00ff */
[----:B------:R-:W-:Y:S02]  /*c2f0*/  @!P4 IMAD.IADD R222, R222, 0x1, -R3 ;  /* 0x00000001dedec824 */ /* 0x000fe400078e0a03 */
[----:B------:R-:W-:Y:S01]  /*c300*/  IMAD.MOV R224, RZ, RZ, -R7 ;  /* 0x000000ffffe07224 */ /* 0x000fe200078e0a07 */
[----:B------:R-:W-:Y:S01]  /*c310*/  LOP3.LUT R7, R5, 0x36, RZ, 0xfc, !PT ;  /* 0x0000003605077812 */ /* 0x000fe200078efcff */
[----:B------:R-:W-:Y:S01]  /*c320*/  IMAD.MOV R227, RZ, RZ, -R8 ;  /* 0x000000ffffe37224 */ /* 0x000fe200078e0a08 */
[----:B------:R-:W-:Y:S01]  /*c330*/  ISETP.GT.U32.AND P4, PT, R3, R222, PT ;  /* 0x000000de0300720c */ /* 0x000fe20003f84070 */
[----:B------:R-:W-:Y:S01]  /*c340*/  @!P1 IMAD.IADD R221, R221, 0x1, -R3 ;  /* 0x00000001dddd9824 */ /* 0x000fe200078e0a03 */
[C---:B------:R-:W-:Y:S01]  /*c350*/  ISETP.GT.U32.AND P1, PT, R3.reuse, R223, PT ;  /* 0x000000df0300720c */ /* 0x040fe20003f24070 */
[----:B------:R-:W-:Y:S02]  /*c360*/  IMAD R224, R3, R224, R225 ;  /* 0x000000e003e07224 */ /* 0x000fe400078e02e1 */
[----:B------:R-:W-:-:S04]  /*c370*/  IMAD.HI.U32 R8, R2, R229, RZ ;  /* 0x000000e502087227 */ /* 0x000fc800078e00ff */
[C---:B------:R-:W-:Y:S01]  /*c380*/  IMAD R225, R3.reuse, R227, R226 ;  /* 0x000000e303e17224 */ /* 0x040fe200078e02e2 */
[----:B------:R-:W-:Y:S01]  /*c390*/  IABS R226, R7 ;  /* 0x0000000700e27213 */ /* 0x000fe20000000000 */
[----:B------:R-:W-:Y:S02]  /*c3a0*/  IMAD.MOV R8, RZ, RZ, -R8 ;  /* 0x000000ffff087224 */ /* 0x000fe400078e0a08 */
[----:B------:R-:W-:Y:S02]  /*c3b0*/  IMAD.MOV.U32 R227, RZ, RZ, R228 ;  /* 0x000000ffffe37224 */ /* 0x000fe400078e00e4 */
[----:B------:R-:W-:Y:S02]  /*c3c0*/  IMAD.MOV.U32 R228, RZ, RZ, R226 ;  /* 0x000000ffffe47224 */ /* 0x000fe400078e00e2 */
[----:B------:R-:W-:Y:S01]  /*c3d0*/  @!P2 IMAD.MOV R221, RZ, RZ, -R221 ;  /* 0x000000ffffdda224 */ /* 0x000fe200078e0add */
[C---:B------:R-:W-:Y:S01]  /*c3e0*/  ISETP.GT.U32.AND P2, PT, R3.reuse, R224, PT ;  /* 0x000000e00300720c */ /* 0x040fe20003f44070 */
[----:B------:R-:W-:-:S02]  /*c3f0*/  IMAD R226, R3, R8, R229 ;  /* 0x0000000803e27224 */ /* 0x000fc400078e02e5 */
[--C-:B------:R-:W-:Y:S01]  /*c400*/  @!P4 IMAD.IADD R222, R222, 0x1, -R3.reuse ;  /* 0x00000001dedec824 */ /* 0x100fe200078e0a03 */
[----:B------:R-:W-:Y:S01]  /*c410*/  ISETP.GT.U32.AND P4, PT, R3, R225, PT ;  /* 0x000000e10300720c */ /* 0x000fe20003f84070 */
[----:B------:R-:W-:Y:S01]  /*c420*/  @!P1 IMAD.IADD R223, R223, 0x1, -R3 ;  /* 0x00000001dfdf9824 */ /* 0x000fe200078e0a03 */
[----:B------:R-:W-:Y:S01]  /*c430*/  ISETP.GT.U32.AND P1, PT, R3, R226, PT ;  /* 0x000000e20300720c */ /* 0x000fe20003f24070 */
[----:B------:R-:W-:-:S04]  /*c440*/  IMAD.HI.U32 R229, R2, R228, RZ ;  /* 0x000000e402e57227 */ /* 0x000fc800078e00ff */
[----:B------:R-:W-:-:S04]  /*c450*/  IMAD.HI.U32 R8, R2, R227, RZ ;  /* 0x000000e302087227 */ /* 0x000fc800078e00ff */
[----:B------:R-:W-:Y:S01]  /*c460*/  @!P2 IMAD.IADD R224, R224, 0x1, -R3 ;  /* 0x00000001e0e0a824 */ /* 0x000fe200078e0a03 */
[----:B------:R-:W-:Y:S01]  /*c470*/  ISETP.GT.U32.AND P2, PT, R3, R223, PT ;  /* 0x000000df0300720c */ /* 0x000fe20003f44070 */
[----:B------:R-:W-:Y:S02]  /*c480*/  IMAD.MOV R229, RZ, RZ, -R229 ;  /* 0x000000ffffe57224 */ /* 0x000fe400078e0ae5 */
[--C-:B------:R-:W-:Y:S01]  /*c490*/  @!P4 IMAD.IADD R225, R225, 0x1, -R3.reuse ;  /* 0x00000001e1e1c824 */ /* 0x100fe200078e0a03 */
[C---:B------:R-:W-:Y:S01]  /*c4a0*/  ISETP.GT.U32.AND P4, PT, R3.reuse, R224, PT ;  /* 0x000000e00300720c */ /* 0x040fe20003f84070 */
[----:B------:R-:W-:Y:S02]  /*c4b0*/  @!P1 IMAD.IADD R226, R226, 0x1, -R3 ;  /* 0x00000001e2e29824 */ /* 0x000fe400078e0a03 */
[----:B------:R-:W-:Y:S02]  /*c4c0*/  IMAD.MOV R8, RZ, RZ, -R8 ;  /* 0x000000ffff087224 */ /* 0x000fe400078e0a08 */
[C---:B------:R-:W-:Y:S01]  /*c4d0*/  IMAD R228, R3.reuse, R229, R228 ;  /* 0x000000e503e47224 */ /* 0x040fe200078e02e4 */
[----:B------:R-:W-:Y:S01]  /*c4e0*/  ISETP.GT.U32.AND P1, PT, R3, R226, PT ;  /* 0x000000e20300720c */ /* 0x000fe20003f24070 */
[----:B------:R-:W-:-:S02]  /*c4f0*/  IMAD.MOV.U32 R229, RZ, RZ, R230 ;  /* 0x000000ffffe57224 */ /* 0x000fc400078e00e6 */
[----:B------:R-:W-:Y:S01]  /*c500*/  IMAD R227, R3, R8, R227 ;  /* 0x0000000803e37224 */ /* 0x000fe200078e02e3 */
[----:B------:R-:W-:Y:S01]  /*c510*/  LOP3.LUT R8, R5, 0x30, RZ, 0xfc, !PT ;  /* 0x0000003005087812 */ /* 0x000fe200078efcff */
[----:B------:R-:W-:-:S03]  /*c520*/  IMAD.HI.U32 R230, R2, R229, RZ ;  /* 0x000000e502e67227 */ /* 0x000fc600078e00ff */
[----:B------:R-:W-:Y:S01]  /*c530*/  IABS R237, R8 ;  /* 0x0000000800ed7213 */ /* 0x000fe20000000000 */
[----:B------:R-:W-:Y:S01]  /*c540*/  @!P2 IMAD.IADD R223, R223, 0x1, -R3 ;  /* 0x00000001dfdfa824 */ /* 0x000fe200078e0a03 */
[C---:B------:R-:W-:Y:S01]  /*c550*/  ISETP.GT.U32.AND P2, PT, R3.reuse, R227, PT ;  /* 0x000000e30300720c */ /* 0x040fe20003f44070 */
[----:B------:R-:W-:Y:S02]  /*c560*/  IMAD.MOV R238, RZ, RZ, -R230 ;  /* 0x000000ffffee7224 */ /* 0x000fe400078e0ae6 */
[----:B------:R-:W-:Y:S01]  /*c570*/  @!P3 IMAD.MOV R222, RZ, RZ, -R222 ;  /* 0x000000ffffdeb224 */ /* 0x000fe200078e0ade */
[C---:B------:R-:W-:Y:S01]  /*c580*/  ISETP.GT.U32.AND P3, PT, R3.reuse, R225, PT ;  /* 0x000000e10300720c */ /* 0x040fe20003f64070 */
[C---:B------:R-:W-:Y:S02]  /*c590*/  IMAD R229, R3.reuse, R238, R229 ;  /* 0x000000ee03e57224 */ /* 0x040fe400078e02e5 */
[--C-:B------:R-:W-:Y:S01]  /*c5a0*/  @!P4 IMAD.IADD R224, R224, 0x1, -R3.reuse ;  /* 0x00000001e0e0c824 */ /* 0x100fe200078e0a03 */
[C---:B------:R-:W-:Y:S01]  /*c5b0*/  ISETP.GT.U32.AND P4, PT, R3.reuse, R228, PT ;  /* 0x000000e40300720c */ /* 0x040fe20003f84070 */
[----:B------:R-:W-:Y:S01]  /*c5c0*/  @!P1 IMAD.IADD R226, R226, 0x1, -R3 ;  /* 0x00000001e2e29824 */ /* 0x000fe200078e0a03 */
[----:B------:R-:W-:Y:S01]  /*c5d0*/  ISETP.GT.U32.AND P1, PT, R3, R229, PT ;  /* 0x000000e50300720c */ /* 0x000fe20003f24070 */
[----:B------:R-:W-:-:S02]  /*c5e0*/  IMAD.MOV.U32 R230, RZ, RZ, R231 ;  /* 0x000000ffffe67224 */ /* 0x000fc400078e00e7 */
[----:B------:R-:W-:Y:S01]  /*c5f0*/  @!P2 IMAD.IADD R227, R227, 0x1, -R3 ;  /* 0x00000001e3e3a824 */ /* 0x000fe200078e0a03 */
[----:B------:R-:W-:Y:S01]  /*c600*/  ISETP.GE.AND P2, PT, R236, RZ, PT ;  /* 0x000000ffec00720c */ /* 0x000fe20003f46270 */
[----:B------:R-:W-:Y:S02]  /*c610*/  IMAD.MOV.U32 R231, RZ, RZ, R237 ;  /* 0x000000ffffe77224 */ /* 0x000fe400078e00ed */
[----:B------:R-:W-:Y:S01]  /*c620*/  @!P0 IMAD.MOV R223, RZ, RZ, -R223 ;  /* 0x000000ffffdf8224 */ /* 0x000fe200078e0adf */
[----:B------:R-:W-:Y:S01]  /*c630*/  ISETP.GT.U32.AND P0, PT, R3, R227, PT ;  /* 0x000000e30300720c */ /* 0x000fe20003f04070 */
[--C-:B------:R-:W-:Y:S01]  /*c640*/  @!P3 IMAD.IADD R225, R225, 0x1, -R3.reuse ;  /* 0x00000001e1e1b824 */ /* 0x100fe200078e0a03 */
[----:B------:R-:W-:Y:S01]  /*c650*/  ISETP.GE.AND P3, PT, R235, RZ, PT ;  /* 0x000000ffeb00720c */ /* 0x000fe20003f66270 */
[----:B------:R-:W-:Y:S02]  /*c660*/  @!P4 IMAD.IADD R228, R228, 0x1, -R3 ;  /* 0x00000001e4e4c824 */ /* 0x000fe400078e0a03 */
[----:B------:R-:W-:-:S04]  /*c670*/  IMAD.HI.U32 R237, R2, R230, RZ ;  /* 0x000000e602ed7227 */ /* 0x000fc800078e00ff */
[----:B------:R-:W-:-:S04]  /*c680*/  IMAD.HI.U32 R238, R2, R231, RZ ;  /* 0x000000e702ee7227 */ /* 0x000fc800078e00ff */
[----:B------:R-:W-:Y:S01]  /*c690*/  @!P1 IMAD.IADD R229, R229, 0x1, -R3 ;  /* 0x00000001e5e59824 */ /* 0x000fe200078e0a03 */
[C---:B------:R-:W-:Y:S01]  /*c6a0*/  ISETP.GT.U32.AND P1, PT, R3.reuse, R228, PT ;  /* 0x000000e40300720c */ /* 0x040fe20003f24070 */
[----:B------:R-:W-:Y:S02]  /*c6b0*/  IMAD.MOV R237, RZ, RZ, -R237 ;  /* 0x000000ffffed7224 */ /* 0x000fe400078e0aed */
[----:B------:R-:W-:Y:S02]  /*c6c0*/  IMAD.MOV R238, RZ, RZ, -R238 ;  /* 0x000000ffffee7224 */ /* 0x000fe400078e0aee */
[----:B------:R-:W-:Y:S02]  /*c6d0*/  VIADD R235, R6, 0x2e ;  /* 0x0000002e06eb7836 */ /* 0x000fe40000000000 */
[C---:B------:R-:W-:Y:S02]  /*c6e0*/  IMAD R230, R3.reuse, R237, R230 ;  /* 0x000000ed03e67224 */ /* 0x040fe400078e02e6 */
[----:B------:R-:W-:Y:S01]  /*c6f0*/  IMAD R231, R3, R238, R231 ;  /* 0x000000ee03e77224 */ /* 0x000fe200078e02e7 */
[----:B------:R-:W-:Y:S01]  /*c700*/  ISETP.GE.AND P4, PT, R235, RZ, PT ;  /* 0x000000ffeb00720c */ /* 0x000fe20003f86270 */
[----:B------:R-:W-:Y:S01]  /*c710*/  @!P5 IMAD.MOV R224, RZ, RZ, -R224 ;  /* 0x000000ffffe0d224 */ /* 0x000fe200078e0ae0 */
[----:B------:R-:W-:Y:S01]  /*c720*/  ISETP.GT.U32.AND P5, PT, R3, R229, PT ;  /* 0x000000e50300720c */ /* 0x000fe20003fa4070 */
[----:B------:R-:W-:Y:S01]  /*c730*/  @!P6 IMAD.MOV R225, RZ, RZ, -R225 ;  /* 0x000000ffffe1e224 */ /* 0x000fe200078e0ae1 */
[----:B------:R-:W-:Y:S01]  /*c740*/  IABS R235, R235 ;  /* 0x000000eb00eb7213 */ /* 0x000fe20000000000 */
[--C-:B------:R-:W-:Y:S01]  /*c750*/  @!P0 IMAD.IADD R227, R227, 0x1, -R3.reuse ;  /* 0x00000001e3e38824 */ /* 0x100fe200078e0a03 */
[C---:B------:R-:W-:Y:S01]  /*c760*/  ISETP.GT.U32.AND P6, PT, R3.reuse, R230, PT ;  /* 0x000000e60300720c */ /* 0x040fe20003fc4070 */
[----:B------:R-:W-:Y:S01]  /*c770*/  @!P3 IMAD.MOV R226, RZ, RZ, -R226 ;  /* 0x000000ffffe2b224 */ /* 0x000fe200078e0ae2 */
[----:B------:R-:W-:Y:S01]  /*c780*/  ISETP.GT.U32.AND P0, PT, R3, R231, PT ;  /* 0x000000e70300720c */ /* 0x000fe20003f04070 */
[----:B------:R-:W-:Y:S01]  /*c790*/  @!P1 IMAD.IADD R228, R228, 0x1, -R3 ;  /* 0x00000001e4e49824 */ /* 0x000fe200078e0a03 */
[----:B------:R-:W-:Y:S01]  /*c7a0*/  ISETP.GE.AND P3, PT, R7, RZ, PT ;  /* 0x000000ff0700720c */ /* 0x000fe20003f66270 */
[----:B------:R-:W-:Y:S01]  /*c7b0*/  IMAD.HI.U32 R236, R2, R235, RZ ;  /* 0x000000eb02ec7227 */ /* 0x000fe200078e00ff */
[----:B------:R-:W-:-:S02]  /*c7c0*/  LOP3.LUT R7, R5, 0x2c, RZ, 0xfc, !PT ;  /* 0x0000002c05077812 */ /* 0x000fc400078efcff */
[----:B------:R-:W-:Y:S01]  /*c7d0*/  ISETP.GE.AND P1, PT, R233, RZ, PT ;  /* 0x000000ffe900720c */ /* 0x000fe20003f26270 */
[--C-:B------:R-:W-:Y:S01]  /*c7e0*/  @!P5 IMAD.IADD R229, R229, 0x1, -R3.reuse ;  /* 0x00000001e5e5d824 */ /* 0x100fe200078e0a03 */
[----:B------:R-:W-:Y:S01]  /*c7f0*/  IABS R233, R7 ;  /* 0x0000000700e97213 */ /* 0x000fe20000000000 */
[----:B------:R-:W-:Y:S01]  /*c800*/  IMAD.MOV R236, RZ, RZ, -R236 ;  /* 0x000000ffffec7224 */ /* 0x000fe200078e0aec */
[----:B------:R-:W-:Y:S01]  /*c810*/  ISETP.GE.AND P5, PT, R234, RZ, PT ;  /* 0x000000ffea00720c */ /* 0x000fe20003fa6270 */
[----:B------:R-:W-:Y:S01]  /*c820*/  @!P6 IMAD.IADD R230, R230, 0x1, -R3 ;  /* 0x00000001e6e6e824 */ /* 0x000fe200078e0a03 */
[----:B------:R-:W-:Y:S01]  /*c830*/  ISETP.GE.AND P6, PT, R8, RZ, PT ;  /* 0x000000ff0800720c */ /* 0x000fe20003fc6270 */
[----:B------:R-:W-:Y:S02]  /*c840*/  IMAD.MOV.U32 R234, RZ, RZ, R233 ;  /* 0x000000ffffea7224 */ /* 0x000fe400078e00e9 */
[----:B------:R-:W-:Y:S01]  /*c850*/  IMAD R233, R3, R236, R235 ;  /* 0x000000ec03e97224 */ /* 0x000fe200078e02eb */
[----:B------:R-:W-:Y:S01]  /*c860*/  LOP3.LUT R235, R5, 0x28, RZ, 0xfc, !PT ;  /* 0x0000002805eb7812 */ /* 0x000fe200078efcff */
[----:B------:R-:W-:Y:S01]  /*c870*/  @!P0 IMAD.IADD R231, R231, 0x1, -R3 ;  /* 0x00000001e7e78824 */ /* 0x000fe200078e0a03 */
[----:B------:R-:W-:Y:S01]  /*c880*/  ISETP.GT.U32.AND P0, PT, R3, R230, PT ;  /* 0x000000e60300720c */ /* 0x000fe20003f04070 */
[----:B------:R-:W-:Y:S01]  /*c890*/  IMAD.HI.U32 R8, R2, R234, RZ ;  /* 0x000000ea02087227 */ /* 0x000fe200078e00ff */
[----:B------:R-:W-:-:S03]  /*c8a0*/  IABS R238, R235 ;  /* 0x000000eb00ee7213 */ /* 0x000fc60000000000 */
[----:B------:R-:W-:Y:S01]  /*c8b0*/  @!P2 IMAD.MOV R227, RZ, RZ, -R227 ;  /* 0x000000ffffe3a224 */ /* 0x000fe200078e0ae3 */
[C---:B------:R-:W-:Y:S01]  /*c8c0*/  ISETP.GT.U32.AND P2, PT, R3.reuse, R231, PT ;  /* 0x000000e70300720c */ /* 0x040fe20003f44070 */
[----:B------:R-:W-:Y:S01]  /*c8d0*/  @!P3 IMAD.MOV R228, RZ, RZ, -R228 ;  /* 0x000000ffffe4b224 */ /* 0x000fe200078e0ae4 */
[----:B------:R-:W-:Y:S01]  /*c8e0*/  ISETP.GT.U32.AND P3, PT, R3, R233, PT ;  /* 0x000000e90300720c */ /* 0x000fe20003f64070 */
[----:B------:R-:W-:Y:S02]  /*c8f0*/  IMAD.MOV R8, RZ, RZ, -R8 ;  /* 0x000000ffff087224 */ /* 0x000fe400078e0a08 */
[----:B------:R-:W-:Y:S01]  /*c900*/  @!P1 IMAD.MOV R229, RZ, RZ, -R229 ;  /* 0x000000ffffe59224 */ /* 0x000fe200078e0ae5 */
[----:B------:R-:W-:Y:S01]  /*c910*/  ISETP.GE.AND P1, PT, R7, RZ, PT ;  /* 0x000000ff0700720c */ /* 0x000fe20003f26270 */
[----:B------:R-:W-:Y:S01]  /*c920*/  IMAD R234, R3, R8, R234 ;  /* 0x0000000803ea7224 */ /* 0x000fe200078e02ea */
[C---:B------:R-:W-:Y:S01]  /*c930*/  LOP3.LUT R8, R5.reuse, 0x2a, RZ, 0xfc, !PT ;  /* 0x0000002a05087812 */ /* 0x040fe200078efcff */
[----:B------:R-:W-:Y:S01]  /*c940*/  @!P0 IMAD.IADD R230, R230, 0x1, -R3 ;  /* 0x00000001e6e68824 */ /* 0x000fe200078e0a03 */
[----:B------:R-:W-:-:S02]  /*c950*/  LOP3.LUT R7, R5, 0x26, RZ, 0xfc, !PT ;  /* 0x0000002605077812 */ /* 0x000fc400078efcff */
[----:B------:R-:W-:Y:S01]  /*c960*/  IABS R236, R8 ;  /* 0x0000000800ec7213 */ /* 0x000fe20000000000 */
[--C-:B------:R-:W-:Y:S01]  /*c970*/  @!P2 IMAD.IADD R231, R231, 0x1, -R3.reuse ;  /* 0x00000001e7e7a824 */ /* 0x100fe200078e0a03 */
[----:B------:R-:W-:Y:S01]  /*c980*/  ISETP.GT.U32.AND P2, PT, R3, R234, PT ;  /* 0x000000ea0300720c */ /* 0x000fe20003f44070 */
[----:B------:R-:W-:Y:S01]  /*c990*/  @!P3 IMAD.IADD R233, R233, 0x1, -R3 ;  /* 0x00000001e9e9b824 */ /* 0x000fe200078e0a03 */
[----:B------:R-:W-:Y:S01]  /*c9a0*/  ISETP.GE.AND P3, PT, R235, RZ, PT ;  /* 0x000000ffeb00720c */ /* 0x000fe20003f66270 */
[----:B------:R-:W-:Y:S01]  /*c9b0*/  IMAD.MOV.U32 R235, RZ, RZ, R236 ;  /* 0x000000ffffeb7224 */ /* 0x000fe200078e00ec */
[----:B------:R-:W-:Y:S01]  /*c9c0*/  ISETP.GE.AND P0, PT, R8, RZ, PT ;  /* 0x000000ff0800720c */ /* 0x000fe20003f06270 */
[----:B------:R-:W-:Y:S01]  /*c9d0*/  @!P5 IMAD.MOV R230, RZ, RZ, -R230 ;  /* 0x000000ffffe6d224 */ /* 0x000fe200078e0ae6 */
[----:B------:R-:W-:Y:S01]  /*c9e0*/  ISETP.GT.U32.AND P5, PT, R3, R233, PT ;  /* 0x000000e90300720c */ /* 0x000fe20003fa4070 */
[----:B------:R-:W-:Y:S01]  /*c9f0*/  IMAD.HI.U32 R240, R2, R235, RZ ;  /* 0x000000eb02f07227 */ /* 0x000fe200078e00ff */
[----:B------:R-:W-:-:S02]  /*ca00*/  IABS R237, R7 ;  /* 0x0000000700ed7213 */ /* 0x000fc40000000000 */
[----:B------:R-:W-:Y:S01]  /*ca10*/  IABS R8, R252 ;  /* 0x000000fc00087213 */ /* 0x000fe20000000000 */
[----:B------:R-:W-:Y:S02]  /*ca20*/  IMAD.MOV R240, RZ, RZ, -R240 ;  /* 0x000000fffff07224 */ /* 0x000fe400078e0af0 */
[----:B------:R-:W-:Y:S02]  /*ca30*/  @!P2 IMAD.IADD R234, R234, 0x1, -R3 ;  /* 0x00000001eaeaa824 */ /* 0x000fe400078e0a03 */
[C---:B------:R-:W-:Y:S01]  /*ca40*/  IMAD R235, R3.reuse, R240, R235 ;  /* 0x000000f003eb7224 */ /* 0x040fe200078e02eb */
[----:B------:R-:W-:Y:S01]  /*ca50*/  IABS R240, R251 ;  /* 0x000000fb00f07213 */ /* 0x000fe20000000000 */
[----:B------:R-:W-:Y:S01]  /*ca60*/  IMAD.MOV.U32 R236, RZ, RZ, R238 ;  /* 0x000000ffffec7224 */ /* 0x000fe200078e00ee */
[----:B------:R-:W-:Y:S01]  /*ca70*/  ISETP.GT.U32.AND P2, PT, R3, R234, PT ;  /* 0x000000ea0300720c */ /* 0x000fe20003f44070 */
[----:B------:R-:W-:Y:S01]  /*ca80*/  @!P5 IMAD.IADD R233, R233, 0x1, -R3 ;  /* 0x00000001e9e9d824 */ /* 0x000fe200078e0a03 */
[----:B------:R-:W-:Y:S01]  /*ca90*/  ISETP.GT.U32.AND P5, PT, R3, R235, PT ;  /* 0x000000eb0300720c */ /* 0x000fe20003fa4070 */
[----:B------:R-:W-:-:S04]  /*caa0*/  IMAD.HI.U32 R239, R2, R236, RZ ;  /* 0x000000ec02ef7227 */ /* 0x000fc800078e00ff */
[----:B------:R-:W-:Y:S02]  /*cab0*/  IMAD.MOV R239, RZ, RZ, -R239 ;  /* 0x000000ffffef7224 */ /* 0x000fe400078e0aef */
[----:B------:R-:W-:Y:S01]  /*cac0*/  @!P6 IMAD.MOV R231, RZ, RZ, -R231 ;  /* 0x000000ffffe7e224 */ /* 0x000fe200078e0ae7 */
[----:B------:R-:W-:Y:S01]  /*cad0*/  ISETP.GE.AND P6, PT, R7, RZ, PT ;  /* 0x000000ff0700720c */ /* 0x000fe20003fc6270 */
[----:B------:R-:W-:Y:S01]  /*cae0*/  IMAD R236, R3, R239, R236 ;  /* 0x000000ef03ec7224 */ /* 0x000fe200078e02ec */
[----:B------:R-:W-:Y:S01]  /*caf0*/  LOP3.LUT R239, R5, 0x22, RZ, 0xfc, !PT ;  /* 0x0000002205ef7812 */ /* 0x000fe200078efcff */
[--C-:B------:R-:W-:Y:S01]  /*cb00*/  @!P2 IMAD.IADD R234, R234, 0x1, -R3.reuse ;  /* 0x00000001eaeaa824 */ /* 0x100fe200078e0a03 */
[----:B------:R-:W-:Y:S01]  /*cb10*/  ISETP.GE.AND P2, PT, R243, RZ, PT ;  /* 0x000000fff300720c */ /* 0x000fe20003f46270 */
[----:B------:R-:W-:Y:S01]  /*cb20*/  @!P5 IMAD.IADD R235, R235, 0x1, -R3 ;  /* 0x00000001ebebd824 */ /* 0x000fe200078e0a03 */
[----:B------:R-:W-:Y:S01]  /*cb30*/  IABS R243, R243 ;  /* 0x000000f300f37213 */ /* 0x000fe20000000000 */
[----:B------:R-:W-:Y:S01]  /*cb40*/  @!P1 IMAD.MOV R234, RZ, RZ, -R234 ;  /* 0x000000ffffea9224 */ /* 0x000fe200078e0aea */
[C---:B------:R-:W-:Y:S01]  /*cb50*/  ISETP.GT.U32.AND P1, PT, R3.reuse, R236, PT ;  /* 0x000000ec0300720c */ /* 0x040fe20003f24070 */
[----:B------:R-:W-:Y:S01]  /*cb60*/  IMAD.HI.U32 R238, R2, R237, RZ ;  /* 0x000000ed02ee7227 */ /* 0x000fe200078e00ff */
[----:B------:R-:W-:-:S03]  /*cb70*/  ISETP.GT.U32.AND P5, PT, R3, R235, PT ;  /* 0x000000eb0300720c */ /* 0x000fc60003fa4070 */
[----:B------:R-:W-:-:S04]  /*cb80*/  IMAD.HI.U32 R7, R2, R8, RZ ;  /* 0x0000000802077227 */ /* 0x000fc800078e00ff */
[----:B------:R-:W-:Y:S02]  /*cb90*/  IMAD.MOV R238, RZ, RZ, -R238 ;  /* 0x000000ffffee7224 */ /* 0x000fe400078e0aee */
[----:B------:R-:W-:Y:S02]  /*cba0*/  IMAD.MOV R7, RZ, RZ, -R7 ;  /* 0x000000ffff077224 */ /* 0x000fe400078e0a07 */
[C---:B------:R-:W-:Y:S01]  /*cbb0*/  IMAD R237, R3.reuse, R238, R237 ;  /* 0x000000ee03ed7224 */ /* 0x040fe200078e02ed */
[----:B------:R-:W-:Y:S01]  /*cbc0*/  IABS R238, R5 ;  /* 0x0000000500ee7213 */ /* 0x000fe20000000000 */
[----:B------:R-:W-:Y:S02]  /*cbd0*/  IMAD R8, R3, R7, R8 ;  /* 0x0000000703087224 */ /* 0x000fe400078e0208 */
[--C-:B------:R-:W-:Y:S01]  /*cbe0*/  @!P5 IMAD.IADD R235, R235, 0x1, -R3.reuse ;  /* 0x00000001ebebd824 */ /* 0x100fe200078e0a03 */
[----:B------:R-:W-:Y:S01]  /*cbf0*/  ISETP.GT.U32.AND P5, PT, R3, R237, PT ;  /* 0x000000ed0300720c */ /* 0x000fe20003fa4070 */
[----:B------:R-:W-:-:S02]  /*cc00*/  @!P1 IMAD.IADD R236, R236, 0x1, -R3 ;  /* 0x00000001ecec9824 */ /* 0x000fc400078e0a03 */
        /* <DEDUP_REMOVED lines=9> */
[----:B------:R-:W-:-:S04]  /*cca0*/  IMAD.HI.U32 R245, R2, R240, RZ ;  /* 0x000000f002f57227 */ /* 0x000fc800078e00ff */
[--C-:B------:R-:W-:Y:S01]  /*ccb0*/  @!P1 IMAD.IADD R236, R236, 0x1, -R3.reuse ;  /* 0x00000001ecec9824 */ /* 0x100fe200078e0a03 */
[----:B------:R-:W-:Y:S01]  /*ccc0*/  ISETP.GT.U32.AND P1, PT, R3, R238, PT ;  /* 0x000000ee0300720c */ /* 0x000fe20003f24070 */
[----:B------:R-:W-:Y:S02]  /*ccd0*/  @!P0 IMAD.IADD R8, R8, 0x1, -R3 ;  /* 0x0000000108088824 */ /* 0x000fe400078e0a03 */
[----:B------:R-:W-:-:S03]  /*cce0*/  IMAD.HI.U32 R7, R2, R239, RZ ;  /* 0x000000ef02077227 */ /* 0x000fc600078e00ff */
[----:B------:R-:W-:Y:S01]  /*ccf0*/  ISETP.GT.U32.AND P0, PT, R3, R8, PT ;  /* 0x000000080300720c */ /* 0x000fe20003f04070 */
[----:B------:R-:W-:-:S04]  /*cd00*/  IMAD.HI.U32 R246, R2, R243, RZ ;  /* 0x000000f302f67227 */ /* 0x000fc800078e00ff */
[----:B------:R-:W-:Y:S02]  /*cd10*/  IMAD.MOV R241, RZ, RZ, -R245 ;  /* 0x000000fffff17224 */ /* 0x000fe400078e0af5 */
[----:B------:R-:W-:Y:S02]  /*cd20*/  IMAD.MOV R7, RZ, RZ, -R7 ;  /* 0x000000ffff077224 */ /* 0x000fe400078e0a07 */
[----:B------:R-:W-:Y:S01]  /*cd30*/  IMAD.MOV R245, RZ, RZ, -R246 ;  /* 0x000000fffff57224 */ /* 0x000fe200078e0af6 */
[----:B------:R-:W-:Y:S01]  /*cd40*/  IABS R246, R14 ;  /* 0x0000000e00f67213 */ /* 0x000fe20000000000 */
[----:B------:R-:W-:Y:S02]  /*cd50*/  @!P5 IMAD.IADD R237, R237, 0x1, -R3 ;  /* 0x00000001ededd824 */ /* 0x000fe400078e0a03 */
[C---:B------:R-:W-:Y:S02]  /*cd60*/  IMAD R240, R3.reuse, R241, R240 ;  /* 0x000000f103f07224 */ /* 0x040fe400078e02f0 */
[C---:B------:R-:W-:Y:S01]  /*cd70*/  IMAD R239, R3.reuse, R7, R239 ;  /* 0x0000000703ef7224 */ /* 0x040fe200078e02ef */
[C---:B------:R-:W-:Y:S01]  /*cd80*/  ISETP.GT.U32.AND P5, PT, R3.reuse, R237, PT ;  /* 0x000000ed0300720c */ /* 0x040fe20003fa4070 */
[C---:B------:R-:W-:Y:S01]  /*cd90*/  IMAD R241, R3.reuse, R245, R243 ;  /* 0x000000f503f17224 */ /* 0x040fe200078e02f3 */
[----:B------:R-:W-:Y:S01]  /*cda0*/  IABS R243, R4 ;  /* 0x0000000400f37213 */ /* 0x000fe20000000000 */
[--C-:B------:R-:W-:Y:S01]  /*cdb0*/  @!P1 IMAD.IADD R238, R238, 0x1, -R3.reuse ;  /* 0x00000001eeee9824 */ /* 0x100fe200078e0a03 */
[----:B------:R-:W-:Y:S01]  /*cdc0*/  IABS R245, R16 ;  /* 0x0000001000f57213 */ /* 0x000fe20000000000 */
[----:B------:R-:W-:Y:S01]  /*cdd0*/  IMAD.MOV R7, RZ, RZ, -R244 ;  /* 0x000000ffff077224 */ /* 0x000fe200078e0af4 */
[----:B------:R-:W-:Y:S01]  /*cde0*/  IABS R244, R125 ;  /* 0x0000007d00f47213 */ /* 0x000fe20000000000 */
[----:B------:R-:W-:Y:S01]  /*cdf0*/  @!P0 IMAD.IADD R8, R8, 0x1, -R3 ;  /* 0x0000000108088824 */ /* 0x000fe200078e0a03 */
[C---:B------:R-:W-:Y:S01]  /*ce00*/  ISETP.GT.U32.AND P1, PT, R3.reuse, R238, PT ;  /* 0x000000ee0300720c */ /* 0x040fe20003f24070 */
[C---:B------:R-:W-:Y:S01]  /*ce10*/  IMAD R242, R3.reuse, R7, R242 ;  /* 0x0000000703f27224 */ /* 0x040fe200078e02f2 */
[----:B------:R-:W-:Y:S01]  /*ce20*/  ISETP.GT.U32.AND P0, PT, R3, R240, PT ;  /* 0x000000f00300720c */ /* 0x000fe20003f04070 */
[----:B------:R-:W-:-:S04]  /*ce30*/  IMAD.HI.U32 R7, R2, R243, RZ ;  /* 0x000000f302077227 */ /* 0x000fc800078e00ff */
[----:B------:R-:W-:Y:S02]  /*ce40*/  IMAD.MOV R7, RZ, RZ, -R7 ;  /* 0x000000ffff077224 */ /* 0x000fe400078e0a07 */
[----:B------:R-:W-:Y:S01]  /*ce50*/  @!P5 IMAD.IADD R237, R237, 0x1, -R3 ;  /* 0x00000001ededd824 */ /* 0x000fe200078e0a03 */
[C---:B------:R-:W-:Y:S01]  /*ce60*/  ISETP.GT.U32.AND P5, PT, R3.reuse, R239, PT ;  /* 0x000000ef0300720c */ /* 0x040fe20003fa4070 */
[C---:B------:R-:W-:Y:S02]  /*ce70*/  IMAD R243, R3.reuse, R7, R243 ;  /* 0x0000000703f37224 */ /* 0x040fe400078e02f3 */
[--C-:B------:R-:W-:Y:S01]  /*ce80*/  @!P1 IMAD.IADD R238, R238, 0x1, -R3.reuse ;  /* 0x00000001eeee9824 */ /* 0x100fe200078e0a03 */
[C---:B------:R-:W-:Y:S01]  /*ce90*/  ISETP.GT.U32.AND P1, PT, R3.reuse, R241, PT ;  /* 0x000000f10300720c */ /* 0x040fe20003f24070 */
[----:B------:R-:W-:Y:S01]  /*cea0*/  @!P0 IMAD.IADD R240, R240, 0x1, -R3 ;  /* 0x00000001f0f08824 */ /* 0x000fe200078e0a03 */
[----:B------:R-:W-:Y:S01]  /*ceb0*/  ISETP.GT.U32.AND P0, PT, R3, R243, PT ;  /* 0x000000f30300720c */ /* 0x000fe20003f04070 */
[----:B------:R-:W-:-:S04]  /*cec0*/  IMAD.HI.U32 R247, R2, R245, RZ ;  /* 0x000000f502f77227 */ /* 0x000fc800078e00ff */
[----:B------:R-:W-:-:S04]  /*ced0*/  IMAD.HI.U32 R248, R2, R244, RZ ;  /* 0x000000f402f87227 */ /* 0x000fc800078e00ff */
[--C-:B------:R-:W-:Y:S02]  /*cee0*/  @!P5 IMAD.IADD R239, R239, 0x1, -R3.reuse ;  /* 0x00000001efefd824 */ /* 0x100fe400078e0a03 */
[--C-:B------:R-:W-:Y:S01]  /*cef0*/  @!P1 IMAD.IADD R241, R241, 0x1, -R3.reuse ;  /* 0x00000001f1f19824 */ /* 0x100fe200078e0a03 */
[----:B------:R-:W-:Y:S01]  /*cf00*/  ISETP.GE.AND P1, PT, R5, RZ, PT ;  /* 0x000000ff0500720c */ /* 0x000fe20003f26270 */
[----:B------:R-:W-:Y:S01]  /*cf10*/  @!P0 IMAD.IADD R243, R243, 0x1, -R3 ;  /* 0x00000001f3f38824 */ /* 0x000fe200078e0a03 */
[C---:B------:R-:W-:Y:S01]  /*cf20*/  ISETP.GT.U32.AND P0, PT, R3.reuse, R240, PT ;  /* 0x000000f00300720c */ /* 0x040fe20003f04070 */
[----:B------:R-:W-:Y:S01]  /*cf30*/  IMAD.MOV R247, RZ, RZ, -R247 ;  /* 0x000000fffff77224 */ /* 0x000fe200078e0af7 */
[----:B------:R-:W-:Y:S01]  /*cf40*/  ISETP.GT.U32.AND P5, PT, R3, R239, PT ;  /* 0x000000ef0300720c */ /* 0x000fe20003fa4070 */
[----:B------:R-:W-:-:S04]  /*cf50*/  IMAD.HI.U32 R249, R2, R246, RZ ;  /* 0x000000f602f97227 */ /* 0x000fc800078e00ff */
[----:B------:R-:W-:Y:S02]  /*cf60*/  IMAD.MOV R7, RZ, RZ, -R248 ;  /* 0x000000ffff077224 */ /* 0x000fe400078e0af8 */
[C---:B------:R-:W-:Y:S01]  /*cf70*/  IMAD R245, R3.reuse, R247, R245 ;  /* 0x000000f703f57224 */ /* 0x040fe200078e02f5 */
[----:B------:R-:W-:Y:S01]  /*cf80*/  IABS R247, R13 ;  /* 0x0000000d00f77213 */ /* 0x000fe20000000000 */
[----:B------:R-:W-:Y:S01]  /*cf90*/  IMAD.MOV R248, RZ, RZ, -R249 ;  /* 0x000000fffff87224 */ /* 0x000fe200078e0af9 */
[----:B------:R-:W-:Y:S01]  /*cfa0*/  IABS R249, R15 ;  /* 0x0000000f00f97213 */ /* 0x000fe20000000000 */
[----:B------:R-:W-:Y:S01]  /*cfb0*/  @!P1 IMAD.MOV R238, RZ, RZ, -R238 ;  /* 0x000000ffffee9224 */ /* 0x000fe200078e0aee */
[C---:B------:R-:W-:Y:S01]  /*cfc0*/  ISETP.GT.U32.AND P1, PT, R3.reuse, R243, PT ;  /* 0x000000f30300720c */ /* 0x040fe20003f24070 */
[----:B------:R-:W-:Y:S01]  /*cfd0*/  IMAD R246, R3, R248, R246 ;  /* 0x000000f803f67224 */ /* 0x000fe200078e02f6 */
[----:B------:R-:W-:Y:S01]  /*cfe0*/  IABS R248, R11 ;  /* 0x0000000b00f87213 */ /* 0x000fe20000000000 */
[----:B------:R-:W-:-:S04]  /*cff0*/  IMAD.HI.U32 R6, R2, R247, RZ ;  /* 0x000000f702067227 */ /* 0x000fc800078e00ff */
[--C-:B------:R-:W-:Y:S01]  /*d000*/  @!P0 IMAD.IADD R240, R240, 0x1, -R3.reuse ;  /* 0x00000001f0f08824 */ /* 0x100fe200078e0a03 */
[C---:B------:R-:W-:Y:S01]  /*d010*/  ISETP.GT.U32.AND P0, PT, R3.reuse, R245, PT ;  /* 0x000000f50300720c */ /* 0x040fe20003f04070 */
[----:B------:R-:W-:Y:S02]  /*d020*/  IMAD R244, R3, R7, R244 ;  /* 0x0000000703f47224 */ /* 0x000fe400078e02f4 */
[----:B------:R-:W-:Y:S02]  /*d030*/  IMAD.MOV R6, RZ, RZ, -R6 ;  /* 0x000000ffff067224 */ /* 0x000fe400078e0a06 */
[----:B------:R-:W-:Y:S01]  /*d040*/  @!P5 IMAD.IADD R239, R239, 0x1, -R3 ;  /* 0x00000001efefd824 */ /* 0x000fe200078e0a03 */
[----:B------:R-:W-:Y:S01]  /*d050*/  ISETP.GT.U32.AND P5, PT, R3, R242, PT ;  /* 0x000000f20300720c */ /* 0x000fe20003fa4070 */
[----:B------:R-:W-:-:S04]  /*d060*/  IMAD.HI.U32 R7, R2, R248, RZ ;  /* 0x000000f802077227 */ /* 0x000fc800078e00ff */
[----:B------:R-:W-:Y:S02]  /*d070*/  IMAD R247, R3, R6, R247 ;  /* 0x0000000603f77224 */ /* 0x000fe400078e02f7 */
[----:B------:R-:W-:Y:S02]  /*d080*/  IMAD.MOV R6, RZ, RZ, -R7 ;  /* 0x000000ffff067224 */ /* 0x000fe400078e0a07 */
[--C-:B------:R-:W-:Y:S01]  /*d090*/  @!P1 IMAD.IADD R243, R243, 0x1, -R3.reuse ;  /* 0x00000001f3f39824 */ /* 0x100fe200078e0a03 */
[----:B------:R-:W-:Y:S01]  /*d0a0*/  ISETP.GE.AND P1, PT, R251, RZ, PT ;  /* 0x000000fffb00720c */ /* 0x000fe20003f26270 */
[----:B------:R-:W-:Y:S02]  /*d0b0*/  IMAD R248, R3, R6, R248 ;  /* 0x0000000603f87224 */ /* 0x000fe400078e02f8 */
[--C-:B------:R-:W-:Y:S02]  /*d0c0*/  @!P0 IMAD.IADD R245, R245, 0x1, -R3.reuse ;  /* 0x00000001f5f58824 */ /* 0x100fe400078e0a03 */
[----:B------:R-:W-:Y:S01]  /*d0d0*/  @!P5 IMAD.IADD R242, R242, 0x1, -R3 ;  /* 0x00000001f2f2d824 */ /* 0x000fe200078e0a03 */
[C---:B------:R-:W-:Y:S01]  /*d0e0*/  ISETP.GT.U32.AND P0, PT, R3.reuse, R248, PT ;  /* 0x000000f80300720c */ /* 0x040fe20003f04070 */
[----:B------:R-:W-:Y:S01]  /*d0f0*/  IMAD.HI.U32 R251, R2, R249, RZ ;  /* 0x000000f902fb7227 */ /* 0x000fe200078e00ff */
[----:B------:R-:W-:-:S03]  /*d100*/  ISETP.GT.U32.AND P5, PT, R3, R244, PT ;  /* 0x000000f40300720c */ /* 0x000fc60003fa4070 */
[----:B------:R-:W-:Y:S01]  /*d110*/  @!P3 IMAD.MOV R236, RZ, RZ, -R236 ;  /* 0x000000ffffecb224 */ /* 0x000fe200078e0aec */
[----:B------:R-:W-:Y:S01]  /*d120*/  ISETP.GT.U32.AND P3, PT, R3, R241, PT ;  /* 0x000000f10300720c */ /* 0x000fe20003f64070 */
[----:B------:R-:W-:Y:S02]  /*d130*/  IMAD.MOV R251, RZ, RZ, -R251 ;  /* 0x000000fffffb7224 */ /* 0x000fe400078e0afb */
[----:B------:R-:W-:-:S04]  /*d140*/  IMAD.HI.U32 R7, R2, R250, RZ ;  /* 0x000000fa02077227 */ /* 0x000fc800078e00ff */
[C---:B------:R-:W-:Y:S01]  /*d150*/  IMAD R249, R3.reuse, R251, R249 ;  /* 0x000000fb03f97224 */ /* 0x040fe200078e02f9 */
[----:B------:R-:W-:Y:S01]  /*d160*/  IABS R251, R9 ;  /* 0x0000000900fb7213 */ /* 0x000fe20000000000 */
[--C-:B------:R-:W-:Y:S02]  /*d170*/  @!P0 IMAD.IADD R248, R248, 0x1, -R3.reuse ;  /* 0x00000001f8f88824 */ /* 0x100fe400078e0a03 */
[----:B------:R-:W-:Y:S01]  /*d180*/  @!P5 IMAD.IADD R244, R244, 0x1, -R3 ;  /* 0x00000001f4f4d824 */ /* 0x000fe200078e0a03 */
[C---:B------:R-:W-:Y:S01]  /*d190*/  ISETP.GT.U32.AND P0, PT, R3.reuse, R249, PT ;  /* 0x000000f90300720c */ /* 0x040fe20003f04070 */
[----:B------:R-:W-:Y:S01]  /*d1a0*/  @!P6 IMAD.MOV R237, RZ, RZ, -R237 ;  /* 0x000000ffffede224 */ /* 0x000fe200078e0aed */
[----:B------:R-:W-:Y:S01]  /*d1b0*/  ISETP.GT.U32.AND P6, PT, R3, R242, PT ;  /* 0x000000f20300720c */ /* 0x000fe20003fc4070 */
[----:B------:R-:W-:Y:S01]  /*d1c0*/  @!P3 IMAD.IADD R241, R241, 0x1, -R3 ;  /* 0x00000001f1f1b824 */ /* 0x000fe200078e0a03 */
[C---:B------:R-:W-:Y:S01]  /*d1d0*/  ISETP.GT.U32.AND P3, PT, R3.reuse, R246, PT ;  /* 0x000000f60300720c */ /* 0x040fe20003f64070 */
[----:B------:R-:W-:Y:S01]  /*d1e0*/  IMAD.MOV R6, RZ, RZ, -R7 ;  /* 0x000000ffff067224 */ /* 0x000fe200078e0a07 */
[----:B------:R-:W-:Y:S01]  /*d1f0*/  ISETP.GT.U32.AND P5, PT, R3, R244, PT ;  /* 0x000000f40300720c */ /* 0x000fe20003fa4070 */
[----:B------:R-:W-:-:S02]  /*d200*/  @!P1 IMAD.MOV R240, RZ, RZ, -R240 ;  /* 0x000000fffff09224 */ /* 0x000fc400078e0af0 */
[----:B------:R-:W-:Y:S02]  /*d210*/  IMAD R250, R3, R6, R250 ;  /* 0x0000000603fa7224 */ /* 0x000fe400078e02fa */
[----:B--2---:R-:W-:-:S04]  /*d220*/  IMAD.HI.U32 R21, R2, R251, RZ ;  /* 0x000000fb02157227 */ /* 0x004fc800078e00ff */
[--C-:B------:R-:W-:Y:S01]  /*d230*/  @!P0 IMAD.IADD R249, R249, 0x1, -R3.reuse ;  /* 0x00000001f9f98824 */ /* 0x100fe200078e0a03 */
[C---:B------:R-:W-:Y:S01]  /*d240*/  ISETP.GT.U32.AND P0, PT, R3.reuse, R250, PT ;  /* 0x000000fa0300720c */ /* 0x040fe20003f04070 */
[--C-:B------:R-:W-:Y:S01]  /*d250*/  @!P6 IMAD.IADD R242, R242, 0x1, -R3.reuse ;  /* 0x00000001f2f2e824 */ /* 0x100fe200078e0a03 */
[----:B------:R-:W-:Y:S01]  /*d260*/  ISETP.GT.U32.AND P6, PT, R3, R247, PT ;  /* 0x000000f70300720c */ /* 0x000fe20003fc4070 */
[--C-:B------:R-:W-:Y:S01]  /*d270*/  @!P3 IMAD.IADD R246, R246, 0x1, -R3.reuse ;  /* 0x00000001f6f6b824 */ /* 0x100fe200078e0a03 */
[----:B------:R-:W-:Y:S01]  /*d280*/  ISETP.GE.AND P3, PT, R4, RZ, PT ;  /* 0x000000ff0400720c */ /* 0x000fe20003f66270 */
[----:B------:R-:W-:Y:S01]  /*d290*/  @!P5 IMAD.IADD R244, R244, 0x1, -R3 ;  /* 0x00000001f4f4d824 */ /* 0x000fe200078e0a03 */
[----:B------:R-:W-:Y:S01]  /*d2a0*/  ISETP.GE.AND P5, PT, R0, RZ, PT ;  /* 0x000000ff0000720c */ /* 0x000fe20003fa6270 */
[----:B------:R-:W-:Y:S01]  /*d2b0*/  @!P2 IMAD.MOV R241, RZ, RZ, -R241 ;  /* 0x000000fffff1a224 */ /* 0x000fe200078e0af1 */
[C---:B------:R-:W-:Y:S01]  /*d2c0*/  LOP3.LUT R4, R5.reuse, 0x8, RZ, 0xfc, !PT ;  /* 0x0000000805047812 */ /* 0x040fe200078efcff */
[----:B------:R-:W-:Y:S01]  /*d2d0*/  @!P4 IMAD.MOV R239, RZ, RZ, -R239 ;  /* 0x000000ffffefc224 */ /* 0x000fe200078e0aef */
[----:B------:R-:W-:Y:S01]  /*d2e0*/  LOP3.LUT R0, R5, 0x6, RZ, 0xfc, !PT ;  /* 0x0000000605007812 */ /* 0x000fe200078efcff */
[----:B------:R-:W-:Y:S01]  /*d2f0*/  IMAD.MOV R21, RZ, RZ, -R21 ;  /* 0x000000ffff157224 */ /* 0x000fe200078e0a15 */
[----:B------:R-:W-:-:S02]  /*d300*/  IABS R7, R4 ;  /* 0x0000000400077213 */ /* 0x000fc40000000000 */
[----:B------:R-:W-:Y:S01]  /*d310*/  IABS R6, R0 ;  /* 0x0000000000067213 */ /* 0x000fe20000000000 */
[----:B------:R-:W-:Y:S01]  /*d320*/  @!P0 IMAD.IADD R250, R250, 0x1, -R3 ;  /* 0x00000001fafa8824 */ /* 0x000fe200078e0a03 */
[C---:B------:R-:W-:Y:S01]  /*d330*/  ISETP.GT.U32.AND P0, PT, R3.reuse, R245, PT ;  /* 0x000000f50300720c */ /* 0x040fe20003f04070 */
[----:B------:R-:W-:Y:S01]  /*d340*/  IMAD.HI.U32 R20, R2, R7, RZ ;  /* 0x0000000702147227 */ /* 0x000fe200078e00ff */
[----:B------:R-:W-:-:S03]  /*d350*/  ISETP.GT.U32.AND P1, PT, R3, R246, PT ;  /* 0x000000f60300720c */ /* 0x000fc60003f24070 */
[----:B------:R-:W-:Y:S01]  /*d360*/  @!P6 IMAD.IADD R247, R247, 0x1, -R3 ;  /* 0x00000001f7f7e824 */ /* 0x000fe200078e0a03 */
[----:B------:R-:W-:Y:S01]  /*d370*/  ISETP.GE.AND P6, PT, R125, RZ, PT ;  /* 0x000000ff7d00720c */ /* 0x000fe20003fc6270 */
[----:B------:R-:W-:Y:S01]  /*d380*/  IMAD.HI.U32 R19, R2, R6, RZ ;  /* 0x0000000602137227 */ /* 0x000fe200078e00ff */
[----:B------:R-:W-:Y:S02]  /*d390*/  LOP3.LUT R125, R5, 0x2, RZ, 0xfc, !PT ;  /* 0x00000002057d7812 */ /* 0x000fe400078efcff */
[----:B------:R-:W-:Y:S01]  /*d3a0*/  IABS R5, R12 ;  /* 0x0000000c00057213 */ /* 0x000fe20000000000 */
[----:B------:R-:W-:Y:S01]  /*d3b0*/  IMAD.MOV R20, RZ, RZ, -R20 ;  /* 0x000000ffff147224 */ /* 0x000fe200078e0a14 */
[----:B------:R-:W-:Y:S01]  /*d3c0*/  IABS R17, R125 ;  /* 0x0000007d00117213 */ /* 0x000fe20000000000 */
[----:B------:R-:W-:Y:S01]  /*d3d0*/  IMAD.MOV R19, RZ, RZ, -R19 ;  /* 0x000000ffff137224 */ /* 0x000fe200078e0a13 */
[C---:B------:R-:W-:Y:S01]  /*d3e0*/  ISETP.GT.U32.AND P2, PT, R3.reuse, R247, PT ;  /* 0x000000f70300720c */ /* 0x040fe20003f44070 */
[----:B------:R-:W-:-:S02]  /*d3f0*/  IMAD R7, R3, R20, R7 ;  /* 0x0000001403077224 */ /* 0x000fc400078e0207 */
[C---:B------:R-:W-:Y:S01]  /*d400*/  IMAD R6, R3.reuse, R19, R6 ;  /* 0x0000001303067224 */ /* 0x040fe200078e0206 */
[----:B------:R-:W-:Y:S01]  /*d410*/  ISETP.GT.U32.AND P4, PT, R3, R248, PT ;  /* 0x000000f80300720c */ /* 0x000fe20003f84070 */
[----:B------:R-:W-:-:S04]  /*d420*/  IMAD.HI.U32 R18, R2, R5, RZ ;  /* 0x0000000502127227 */ /* 0x000fc800078e00ff */
[----:B------:R-:W-:Y:S01]  /*d430*/  @!P3 IMAD.MOV R243, RZ, RZ, -R243 ;  /* 0x000000fffff3b224 */ /* 0x000fe200078e0af3 */
[----:B------:R-:W-:Y:S01]  /*d440*/  ISETP.GT.U32.AND P3, PT, R3, R249, PT ;  /* 0x000000f90300720c */ /* 0x000fe20003f64070 */
[----:B------:R-:W-:-:S04]  /*d450*/  IMAD.HI.U32 R2, R2, R17, RZ ;  /* 0x0000001102027227 */ /* 0x000fc800078e00ff */
[--C-:B------:R-:W-:Y:S01]  /*d460*/  @!P0 IMAD.IADD R245, R245, 0x1, -R3.reuse ;  /* 0x00000001f5f58824 */ /* 0x100fe200078e0a03 */
[C---:B------:R-:W-:Y:S01]  /*d470*/  ISETP.GT.U32.AND P0, PT, R3.reuse, R7, PT ;  /* 0x000000070300720c */ /* 0x040fe20003f04070 */
[----:B------:R-:W-:Y:S01]  /*d480*/  @!P1 IMAD.IADD R246, R246, 0x1, -R3 ;  /* 0x00000001f6f69824 */ /* 0x000fe200078e0a03 */
[C---:B------:R-:W-:Y:S01]  /*d490*/  ISETP.GT.U32.AND P1, PT, R3.reuse, R6, PT ;  /* 0x000000060300720c */ /* 0x040fe20003f24070 */
[----:B------:R-:W-:Y:S02]  /*d4a0*/  IMAD.MOV R18, RZ, RZ, -R18 ;  /* 0x000000ffff127224 */ /* 0x000fe400078e0a12 */
[----:B------:R-:W-:Y:S02]  /*d4b0*/  IMAD.MOV R2, RZ, RZ, -R2 ;  /* 0x000000ffff027224 */ /* 0x000fe400078e0a02 */
[C---:B------:R-:W-:Y:S02]  /*d4c0*/  IMAD R251, R3.reuse, R21, R251 ;  /* 0x0000001503fb7224 */ /* 0x040fe400078e02fb */
[C---:B------:R-:W-:Y:S01]  /*d4d0*/  IMAD R5, R3.reuse, R18, R5 ;  /* 0x0000001203057224 */ /* 0x040fe200078e0205 */
[----:B------:R-:W2:Y:S01]  /*d4e0*/  LDL.LU R21, [R1+0x1094] ;  /* 0x0010940001157983 */ /* 0x000ea20000300800 */
[----:B------:R-:W-:-:S02]  /*d4f0*/  IMAD R2, R3, R2, R17 ;  /* 0x0000000203027224 */ /* 0x000fc400078e0211 */
[----:B------:R-:W-:Y:S01]  /*d500*/  @!P6 IMAD.MOV R244, RZ, RZ, -R244 ;  /* 0x000000fffff4e224 */ /* 0x000fe200078e0af4 */
[----:B------:R-:W-:Y:S01]  /*d510*/  ISETP.GT.U32.AND P6, PT, R3, R251, PT ;  /* 0x000000fb0300720c */ /* 0x000fe20003fc4070 */
[--C-:B------:R-:W-:Y:S01]  /*d520*/  @!P2 IMAD.IADD R247, R247, 0x1, -R3.reuse ;  /* 0x00000001f7f7a824 */ /* 0x100fe200078e0a03 */
[C---:B------:R-:W-:Y:S01]  /*d530*/  ISETP.GT.U32.AND P2, PT, R3.reuse, R5, PT ;  /* 0x000000050300720c */ /* 0x040fe20003f44070 */
[----:B------:R-:W-:Y:S01]  /*d540*/  @!P5 IMAD.MOV R242, RZ, RZ, -R242 ;  /* 0x000000fffff2d224 */ /* 0x000fe200078e0af2 */
[C---:B------:R-:W-:Y:S01]  /*d550*/  ISETP.GT.U32.AND P5, PT, R3.reuse, R250, PT ;  /* 0x000000fa0300720c */ /* 0x040fe20003fa4070 */
[--C-:B------:R-:W-:Y:S01]  /*d560*/  @!P4 IMAD.IADD R248, R248, 0x1, -R3.reuse ;  /* 0x00000001f8f8c824 */ /* 0x100fe200078e0a03 */
[----:B------:R-:W-:Y:S01]  /*d570*/  ISETP.GT.U32.AND P4, PT, R3, R2, PT ;  /* 0x000000020300720c */ /* 0x000fe20003f84070 */
[--C-:B------:R-:W-:Y:S01]  /*d580*/  @!P3 IMAD.IADD R249, R249, 0x1, -R3.reuse ;  /* 0x00000001f9f9b824 */ /* 0x100fe200078e0a03 */
[----:B------:R-:W-:Y:S01]  /*d590*/  ISETP.GE.AND P3, PT, R16, RZ, PT ;  /* 0x000000ff1000720c */ /* 0x000fe20003f66270 */
[--C-:B------:R-:W-:Y:S01]  /*d5a0*/  @!P0 IMAD.IADD R7, R7, 0x1, -R3.reuse ;  /* 0x0000000107078824 */ /* 0x100fe200078e0a03 */
[----:B------:R-:W-:Y:S01]  /*d5b0*/  ISETP.GE.AND P0, PT, R13, RZ, PT ;  /* 0x000000ff0d00720c */ /* 0x000fe20003f06270 */
[--C-:B------:R-:W-:Y:S01]  /*d5c0*/  @!P1 IMAD.IADD R6, R6, 0x1, -R3.reuse ;  /* 0x0000000106069824 */ /* 0x100fe200078e0a03 */
[----:B------:R-:W-:Y:S01]  /*d5d0*/  ISETP.GE.AND P1, PT, R11, RZ, PT ;  /* 0x000000ff0b00720c */ /* 0x000fe20003f26270 */
[--C-:B------:R-:W-:Y:S01]  /*d5e0*/  @!P6 IMAD.IADD R251, R251, 0x1, -R3.reuse ;  /* 0x00000001fbfbe824 */ /* 0x100fe200078e0a03 */
[----:B------:R-:W3:Y:S01]  /*d5f0*/  LDL.LU R20, [R1+0x1090] ;  /* 0x0010900001147983 */ /* 0x000ee20000300800 */
[--C-:B------:R-:W-:Y:S01]  /*d600*/  @!P2 IMAD.IADD R5, R5, 0x1, -R3.reuse ;  /* 0x000000010505a824 */ /* 0x100fe200078e0a03 */
[----:B------:R-:W-:Y:S01]  /*d610*/  ISETP.GE.AND P2, PT, R10, RZ, PT ;  /* 0x000000ff0a00720c */ /* 0x000fe20003f46270 */
[--C-:B------:R-:W-:Y:S01]  /*d620*/  @!P5 IMAD.IADD R250, R250, 0x1, -R3.reuse ;  /* 0x00000001fafad824 */ /* 0x100fe200078e0a03 */
[----:B------:R-:W-:Y:S01]  /*d630*/  ISETP.GE.AND P5, PT, R15, RZ, PT ;  /* 0x000000ff0f00720c */ /* 0x000fe20003fa6270 */
[----:B------:R-:W-:Y:S01]  /*d640*/  @!P4 IMAD.IADD R2, R2, 0x1, -R3 ;  /* 0x000000010202c824 */ /* 0x000fe200078e0a03 */
[C---:B------:R-:W-:Y:S01]  /*d650*/  ISETP.GT.U32.AND P4, PT, R3.reuse, R7, PT ;  /* 0x000000070300720c */ /* 0x040fe20003f84070 */
[----:B------:R-:W-:Y:S01]  /*d660*/  @!P3 IMAD.MOV R245, RZ, RZ, -R245 ;  /* 0x000000fffff5b224 */ /* 0x000fe200078e0af5 */
[C---:B------:R-:W-:Y:S01]  /*d670*/  ISETP.GT.U32.AND P3, PT, R3.reuse, R251, PT ;  /* 0x000000fb0300720c */ /* 0x040fe20003f64070 */
[----:B------:R-:W-:Y:S01]  /*d680*/  @!P0 IMAD.MOV R247, RZ, RZ, -R247 ;  /* 0x000000fffff78224 */ /* 0x000fe200078e0af7 */
[C---:B------:R-:W-:Y:S01]  /*d690*/  ISETP.GT.U32.AND P0, PT, R3.reuse, R6, PT ;  /* 0x000000060300720c */ /* 0x040fe20003f04070 */
[----:B------:R-:W-:Y:S01]  /*d6a0*/  @!P1 IMAD.MOV R248, RZ, RZ, -R248 ;  /* 0x000000fffff89224 */ /* 0x000fe200078e0af8 */
[----:B------:R-:W-:Y:S01]  /*d6b0*/  ISETP.GT.U32.AND P1, PT, R3, R5, PT ;  /* 0x000000050300720c */ /* 0x000fe20003f24070 */
[----:B------:R-:W4:Y:S01]  /*d6c0*/  LDL.LU R19, [R1+0x108c] ;  /* 0x00108c0001137983 */ /* 0x000f220000300800 */
[----:B------:R-:W-:-:S03]  /*d6d0*/  ISETP.GE.AND P6, PT, R14, RZ, PT ;  /* 0x000000ff0e00720c */ /* 0x000fc60003fc6270 */
[----:B------:R-:W2:Y:S04]  /*d6e0*/  LDL.LU R18, [R1+0x1088] ;  /* 0x0010880001127983 */ /* 0x000ea80000300800 */
[----:B------:R-:W3:Y:S04]  /*d6f0*/  LDL.LU R17, [R1+0x1084] ;  /* 0x0010840001117983 */ /* 0x000ee80000300800 */
[----:B------:R-:W4:Y:S01]  /*d700*/  LDL.LU R16, [R1+0x1080] ;  /* 0x0010800001107983 */ /* 0x000f220000300800 */
[----:B------:R-:W-:-:S03]  /*d710*/  @!P2 IMAD.MOV R250, RZ, RZ, -R250 ;  /* 0x000000fffffaa224 */ /* 0x000fc600078e0afa */
[----:B------:R-:W2:Y:S01]  /*d720*/  LDL.LU R15, [R1+0x107c] ;  /* 0x00107c00010f7983 */ /* 0x000ea20000300800 */
[----:B------:R-:W-:-:S03]  /*d730*/  @!P5 IMAD.MOV R249, RZ, RZ, -R249 ;  /* 0x000000fffff9d224 */ /* 0x000fc600078e0af9 */
[----:B------:R-:W3:Y:S01]  /*d740*/  LDL.LU R14, [R1+0x1078] ;  /* 0x00107800010e7983 */ /* 0x000ee20000300800 */
[----:B------:R-:W-:-:S03]  /*d750*/  ISETP.GE.AND P2, PT, R9, RZ, PT ;  /* 0x000000ff0900720c */ /* 0x000fc60003f46270 */
[----:B------:R-:W4:Y:S01]  /*d760*/  LDL.LU R13, [R1+0x1074] ;  /* 0x00107400010d7983 */ /* 0x000f220000300800 */
[----:B------:R-:W-:Y:S01]  /*d770*/  ISETP.GE.AND P5, PT, R252, RZ, PT ;  /* 0x000000fffc00720c */ /* 0x000fe20003fa6270 */
[--C-:B------:R-:W-:Y:S01]  /*d780*/  @!P4 IMAD.IADD R7, R7, 0x1, -R3.reuse ;  /* 0x000000010707c824 */ /* 0x100fe200078e0a03 */
[----:B------:R-:W-:Y:S01]  /*d790*/  ISETP.GE.AND P4, PT, R0, RZ, PT ;  /* 0x000000ff0000720c */ /* 0x000fe20003f86270 */
[----:B------:R-:W2:Y:S01]  /*d7a0*/  LDL.LU R11, [R1+0x20] ;  /* 0x00002000010b7983 */ /* 0x000ea20000300800 */
[--C-:B------:R-:W-:Y:S01]  /*d7b0*/  @!P3 IMAD.IADD R251, R251, 0x1, -R3.reuse ;  /* 0x00000001fbfbb824 */ /* 0x100fe200078e0a03 */
[----:B------:R-:W-:Y:S01]  /*d7c0*/  ISETP.GE.AND P3, PT, R4, RZ, PT ;  /* 0x000000ff0400720c */ /* 0x000fe20003f66270 */
[--C-:B------:R-:W-:Y:S01]  /*d7d0*/  @!P0 IMAD.IADD R6, R6, 0x1, -R3.reuse ;  /* 0x0000000106068824 */ /* 0x100fe200078e0a03 */
[----:B------:R-:W3:Y:S01]  /*d7e0*/  LDL.LU R10, [R1+0x1c] ;  /* 0x00001c00010a7983 */ /* 0x000ee20000300800 */
[----:B------:R-:W-:Y:S01]  /*d7f0*/  ISETP.GE.AND P0, PT, R12, RZ, PT ;  /* 0x000000ff0c00720c */ /* 0x000fe20003f06270 */
[----:B------:R-:W-:-:S02]  /*d800*/  @!P1 IMAD.IADD R5, R5, 0x1, -R3 ;  /* 0x0000000105059824 */ /* 0x000fc400078e0a03 */
[----:B------:R-:W4:Y:S01]  /*d810*/  LDL.LU R9, [R1+0x18] ;  /* 0x0000180001097983 */ /* 0x000f220000300800 */
[----:B------:R-:W-:Y:S01]  /*d820*/  ISETP.GE.AND P1, PT, R125, RZ, PT ;  /* 0x000000ff7d00720c */ /* 0x000fe20003f26270 */
[----:B------:R-:W-:Y:S01]  /*d830*/  @!P6 IMAD.MOV R246, RZ, RZ, -R246 ;  /* 0x000000fffff6e224 */ /* 0x000fe200078e0af6 */
[----:B------:R-:W-:Y:S01]  /*d840*/  ISETP.GT.U32.AND P6, PT, R3, R2, PT ;  /* 0x000000020300720c */ /* 0x000fe20003fc4070 */
[----:B------:R-:W4:Y:S04]  /*d850*/  LDL.LU R252, [R1+0x14] ;  /* 0x0000140001fc7983 */ /* 0x000f280000300800 */
[----:B------:R-:W4:Y:S04]  /*d860*/  LDL.LU R0, [R1+0x10] ;  /* 0x0000100001007983 */ /* 0x000f280000300800 */
[----:B------:R-:W4:Y:S04]  /*d870*/  LDL.LU R4, [R1+0xc] ;  /* 0x00000c0001047983 */ /* 0x000f280000300800 */
[----:B------:R-:W4:Y:S04]  /*d880*/  LDL.LU R12, [R1+0x1070] ;  /* 0x00107000010c7983 */ /* 0x000f280000300800 */
[----:B------:R-:W2:Y:S01]  /*d890*/  LDL.LU R125, [R1+0x106c] ;  /* 0x00106c00017d7983 */ /* 0x000ea20000300800 */
[----:B------:R-:W-:Y:S01]  /*d8a0*/  LOP3.LUT R232, R232, 0x3f, RZ, 0xc0, !PT ;  /* 0x0000003fe8e87812 */ /* 0x000fe200078ec0ff */
[----:B------:R-:W-:-:S04]  /*d8b0*/  @!P2 IMAD.MOV R251, RZ, RZ, -R251 ;  /* 0x000000fffffba224 */ /* 0x000fc800078e0afb */
[----:B------:R-:W-:Y:S02]  /*d8c0*/  IMAD R232, R232, UR34, RZ ;  /* 0x00000022e8e87c24 */ /* 0x000fe4000f8e02ff */
[----:B------:R-:W-:-:S03]  /*d8d0*/  @!P6 IMAD.IADD R2, R2, 0x1, -R3 ;  /* 0x000000010202e824 */ /* 0x000fc600078e0a03 */
[----:B------:R-:W-:Y:S02]  /*d8e0*/  IADD3 R3, P6, R232, UR6, RZ ;  /* 0x00000006e8037c10 */ /* 0x000fe4000ffde0ff */
[----:B--2---:R-:W-:Y:S01]  /*d8f0*/  ISETP.NE.AND P2, PT, R125, RZ, PT ;  /* 0x000000ff7d00720c */ /* 0x004fe20003f45270 */
[----:B------:R-:W-:Y:S01]  /*d900*/  @!P1 IMAD.MOV R2, RZ, RZ, -R2 ;  /* 0x000000ffff029224 */ /* 0x000fe200078e0a02 */
[----:B------:R-:W-:Y:S01]  /*d910*/  LOP3.LUT R125, RZ, R125, RZ, 0x33, !PT ;  /* 0x0000007dff7d7212 */ /* 0x000fe200078e33ff */
[----:B------:R0:W-:Y:S01]  /*d920*/  STL [R1+0x1038], R3 ;  /* 0x0010380301007387 */ /* 0x0001e20000100800 */
[----:B------:R-:W-:Y:S02]  /*d930*/  ULDC UR6, c[0x0][0x240] ;  /* 0x0000900000067ab9 */ /* 0x000fe40000000800 */
[C---:B------:R-:W-:Y:S02]  /*d940*/  SEL R11, R125.reuse, R11, !P2 ;  /* 0x0000000b7d0b7207 */ /* 0x040fe40005000000 */
[----:B---3--:R-:W-:-:S02]  /*d950*/  SEL R10, R125, R10, !P2 ;  /* 0x0000000a7d0a7207 */ /* 0x008fc40005000000 */
[C---:B----4-:R-:W-:Y:S01]  /*d960*/  SEL R9, R125.reuse, R9, !P2 ;  /* 0x000000097d097207 */ /* 0x050fe20005000000 */
[----:B0-----:R-:W2:Y:S01]  /*d970*/  LDL.LU R3, [R1+0x8] ;  /* 0x0000080001037983 */ /* 0x001ea20000300800 */
[----:B------:R-:W-:-:S03]  /*d980*/  SEL R252, R125, R252, !P2 ;  /* 0x000000fc7dfc7207 */ /* 0x000fc60005000000 */
[----:B------:R0:W-:Y:S01]  /*d990*/  STL [R1+0xd0], R11 ;  /* 0x0000d00b01007387 */ /* 0x0001e20000100800 */
[C---:B------:R-:W-:Y:S02]  /*d9a0*/  SEL R0, R125.reuse, R0, !P2 ;  /* 0x000000007d007207 */ /* 0x040fe40005000000 */
[C---:B------:R-:W-:Y:S01]  /*d9b0*/  SEL R4, R125.reuse, R4, !P2 ;  /* 0x000000047d047207 */ /* 0x040fe20005000000 */
[----:B0-----:R-:W3:Y:S04]  /*d9c0*/  LDL.LU R11, [R1+0x1068] ;  /* 0x00106800010b7983 */ /* 0x001ee80000300800 */
[----:B------:R0:W-:Y:S04]  /*d9d0*/  STL [R1+0xcc], R10 ;  /* 0x0000cc0a01007387 */ /* 0x0001e80000100800 */
[----:B0-----:R-:W4:Y:S04]  /*d9e0*/  LDL.LU R10, [R1+0x1064] ;  /* 0x00106400010a7983 */ /* 0x001f280000300800 */
[----:B------:R0:W-:Y:S04]  /*d9f0*/  STL [R1+0xc8], R9 ;  /* 0x0000c80901007387 */ /* 0x0001e80000100800 */
[----:B0-----:R-:W3:Y:S04]  /*da00*/  LDL.LU R9, [R1+0x1060] ;  /* 0x0010600001097983 */ /* 0x001ee80000300800 */
[----:B------:R0:W-:Y:S04]  /*da10*/  STL [R1+0xc4], R252 ;  /* 0x0000c4fc01007387 */ /* 0x0001e80000100800 */
[----:B0-----:R-:W4:Y:S04]  /*da20*/  LDL.LU R252, [R1+0x105c] ;  /* 0x00105c0001fc7983 */ /* 0x001f280000300800 */
[----:B------:R0:W-:Y:S04]  /*da30*/  STL [R1+0xc0], R0 ;  /* 0x0000c00001007387 */ /* 0x0001e80000100800 */
[----:B0-----:R-:W4:Y:S04]  /*da40*/  LDL.LU R0, [R1+0x1058] ;  /* 0x0010580001007983 */ /* 0x001f280000300800 */
[----:B------:R0:W-:Y:S04]  /*da50*/  STL [R1+0xbc], R4 ;  /* 0x0000bc0401007387 */ /* 0x0001e80000100800 */
[----:B0-----:R-:W4:Y:S01]  /*da60*/  LDL.LU R4, [R1+0x1054] ;  /* 0x0010540001047983 */ /* 0x001f220000300800 */
[----:B--2---:R-:W-:-:S05]  /*da70*/  SEL R3, R125, R3, !P2 ;  /* 0x000000037d037207 */ /* 0x004fca0005000000 */
[----:B------:R4:W-:Y:S01]  /*da80*/  STL [R1+0xb8], R3 ;  /* 0x0000b80301007387 */ /* 0x0009e20000100800 */
[C---:B---3--:R-:W-:Y:S02]  /*da90*/  SEL R9, R125.reuse, R9, !P2 ;  /* 0x000000097d097207 */ /* 0x048fe40005000000 */
[C---:B----4-:R-:W-:Y:S02]  /*daa0*/  SEL R3, R125.reuse, R4, !P2 ;  /* 0x000000047d037207 */ /* 0x050fe40005000000 */
[----:B------:R-:W2:Y:S04]  /*dab0*/  LDL.LU R4, [R1+0x1050] ;  /* 0x0010500001047983 */ /* 0x000ea80000300800 */
[----:B------:R0:W-:Y:S02]  /*dac0*/  STL [R1+0xb4], R3 ;  /* 0x0000b40301007387 */ /* 0x0001e40000100800 */
[----:B0-----:R-:W-:-:S02]  /*dad0*/  SEL R3, R125, R0, !P2 ;  /* 0x000000007d037207 */ /* 0x001fc40005000000 */
[----:B------:R-:W-:-:S03]  /*dae0*/  SEL R0, R125, R252, !P2 ;  /* 0x000000fc7d007207 */ /* 0x000fc60005000000 */
[----:B------:R0:W-:Y:S04]  /*daf0*/  STL [R1+0xb0], R3 ;  /* 0x0000b00301007387 */ /* 0x0001e80000100800 */
[----:B------:R1:W-:Y:S01]  /*db00*/  STL [R1+0xac], R0 ;  /* 0x0000ac0001007387 */ /* 0x0003e20000100800 */
[----:B0-----:R-:W-:-:S03]  /*db10*/  SEL R3, R125, R10, !P2 ;  /* 0x0000000a7d037207 */ /* 0x001fc60005000000 */
[----:B------:R0:W-:Y:S01]  /*db20*/  STL [R1+0xa8], R9 ;  /* 0x0000a80901007387 */ /* 0x0001e20000100800 */
[----:B-1----:R-:W-:-:S03]  /*db30*/  SEL R0, R125, R11, !P2 ;  /* 0x0000000b7d007207 */ /* 0x002fc60005000000 */
[----:B------:R1:W-:Y:S04]  /*db40*/  STL [R1+0xa4], R3 ;  /* 0x0000a40301007387 */ /* 0x0003e80000100800 */
[----:B------:R3:W-:Y:S01]  /*db50*/  STL [R1+0xa0], R0 ;  /* 0x0000a00001007387 */ /* 0x0007e20000100800 */
[C---:B0-----:R-:W-:Y:S02]  /*db60*/  SEL R9, R125.reuse, R12, !P2 ;  /* 0x0000000c7d097207 */ /* 0x041fe40005000000 */
[----:B-1----:R-:W-:-:S03]  /*db70*/  SEL R3, R125, R13, !P2 ;  /* 0x0000000d7d037207 */ /* 0x002fc60005000000 */
[----:B------:R0:W-:Y:S01]  /*db80*/  STL [R1+0x9c], R9 ;  /* 0x00009c0901007387 */ /* 0x0001e20000100800 */
[----:B---3--:R-:W-:-:S03]  /*db90*/  SEL R0, R125, R14, !P2 ;  /* 0x0000000e7d007207 */ /* 0x008fc60005000000 */
        /* <DEDUP_REMOVED lines=46> */
[----:B------:R-:W-:Y:S01]  /*de80*/  STL [R1+0x3c], R9 ;  /* 0x00003c0901007387 */ /* 0x000fe20000100800 */
[----:B---3--:R-:W-:-:S03]  /*de90*/  SEL R0, R125, R38, !P2 ;  /* 0x000000267d007207 */ /* 0x008fc60005000000 */
[----:B------:R0:W-:Y:S01]  /*dea0*/  STL [R1+0x38], R3 ;  /* 0x0000380301007387 */ /* 0x0001e20000100800 */
[----:B------:R-:W-:-:S03]  /*deb0*/  SEL R38, R125, R40, !P2 ;  /* 0x000000287d267207 */ /* 0x000fc60005000000 */
[----:B------:R1:W-:Y:S01]  /*dec0*/  STL [R1+0x34], R0 ;  /* 0x0000340001007387 */ /* 0x0003e20000100800 */
[C---:B------:R-:W-:Y:S02]  /*ded0*/  SEL R40, R125.reuse, R72, !P2 ;  /* 0x000000487d287207 */ /* 0x040fe40005000000 */
[C---:B0-----:R-:W-:Y:S02]  /*dee0*/  SEL R3, R125.reuse, R70, !P2 ;  /* 0x000000467d037207 */ /* 0x041fe40005000000 */
[----:B-1----:R-:W-:-:S03]  /*def0*/  SEL R0, R125, R71, !P2 ;  /* 0x000000477d007207 */ /* 0x002fc60005000000 */
[----:B------:R0:W-:Y:S04]  /*df00*/  STL [R1+0x30], R3 ;  /* 0x0000300301007387 */ /* 0x0001e80000100800 */
[----:B------:R1:W-:Y:S01]  /*df10*/  STL [R1+0x2c], R0 ;  /* 0x00002c0001007387 */ /* 0x0003e20000100800 */
[----:B0-----:R-:W-:-:S03]  /*df20*/  SEL R3, R125, R73, !P2 ;  /* 0x000000497d037207 */ /* 0x001fc60005000000 */
[----:B------:R0:W-:Y:S01]  /*df30*/  STL [R1+0x28], R40 ;  /* 0x0000282801007387 */ /* 0x0001e20000100800 */
[----:B-1----:R-:W-:-:S03]  /*df40*/  SEL R0, R125, R74, !P2 ;  /* 0x0000004a7d007207 */ /* 0x002fc60005000000 */
[----:B------:R1:W-:Y:S01]  /*df50*/  STL [R1+0x24], R3 ;  /* 0x0000240301007387 */ /* 0x0003e20000100800 */
[----:B0-----:R-:W-:-:S03]  /*df60*/  SEL R40, R125, R75, !P2 ;  /* 0x0000004b7d287207 */ /* 0x001fc60005000000 */
[----:B------:R0:W-:Y:S01]  /*df70*/  STL [R1+0x20], R0 ;  /* 0x0000200001007387 */ /* 0x0001e20000100800 */
[----:B-1----:R-:W-:-:S03]  /*df80*/  SEL R3, R125, R76, !P2 ;  /* 0x0000004c7d037207 */ /* 0x002fc60005000000 */
[----:B------:R1:W-:Y:S01]  /*df90*/  STL [R1], R40 ;  /* 0x0000002801007387 */ /* 0x0003e20000100800 */
[----:B0-----:R-:W-:-:S03]  /*dfa0*/  SEL R0, R125, R77, !P2 ;  /* 0x0000004d7d007207 */ /* 0x001fc60005000000 */
[----:B------:R0:W-:Y:S01]  /*dfb0*/  STL [R1+0xc], R3 ;  /* 0x00000c0301007387 */ /* 0x0001e20000100800 */
[----:B-1----:R-:W-:-:S03]  /*dfc0*/  SEL R40, R125, R78, !P2 ;  /* 0x0000004e7d287207 */ /* 0x002fc60005000000 */
[----:B------:R1:W-:Y:S01]  /*dfd0*/  STL [R1+0x18], R0 ;  /* 0x0000180001007387 */ /* 0x0003e20000100800 */
[C---:B------:R-:W-:Y:S02]  /*dfe0*/  SEL R30, R125.reuse, R48, !P2 ;  /* 0x000000307d1e7207 */ /* 0x040fe40005000000 */
[C---:B0-----:R-:W-:Y:S01]  /*dff0*/  SEL R3, R125.reuse, R79, !P2 ;  /* 0x0000004f7d037207 */ /* 0x041fe20005000000 */
[----:B------:R0:W-:Y:S01]  /*e000*/  STL [R1+0x1c], R40 ;  /* 0x00001c2801007387 */ /* 0x0001e20000100800 */
[----:B-1----:R-:W-:-:S03]  /*e010*/  SEL R0, R125, R80, !P2 ;  /* 0x000000507d007207 */ /* 0x002fc60005000000 */
[----:B------:R-:W3:Y:S01]  /*e020*/  LDL.LU R48, [R1+0xd0] ;  /* 0x0000d00001307983 */ /* 0x000ee20000300800 */
[----:B------:R-:W-:-:S03]  /*e030*/  SEL R31, R125, R47, !P2 ;  /* 0x0000002f7d1f7207 */ /* 0x000fc60005000000 */
[----:B------:R1:W-:Y:S01]  /*e040*/  STL [R1+0x14], R3 ;  /* 0x0000140301007387 */ /* 0x0003e20000100800 */
[----:B------:R-:W-:-:S03]  /*e050*/  SEL R32, R125, R46, !P2 ;  /* 0x0000002e7d207207 */ /* 0x000fc60005000000 */
[----:B------:R-:W4:Y:S01]  /*e060*/  LDL.LU R47, [R1+0xcc] ;  /* 0x0000cc00012f7983 */ /* 0x000f220000300800 */
[----:B------:R-:W-:-:S03]  /*e070*/  SEL R33, R125, R45, !P2 ;  /* 0x0000002d7d217207 */ /* 0x000fc60005000000 */
[----:B------:R1:W-:Y:S01]  /*e080*/  STL [R1+0x10], R0 ;  /* 0x0000100001007387 */ /* 0x0003e20000100800 */
[----:B------:R-:W-:-:S03]  /*e090*/  SEL R34, R125, R44, !P2 ;  /* 0x0000002c7d227207 */ /* 0x000fc60005000000 */
[----:B------:R-:W4:Y:S01]  /*e0a0*/  LDL.LU R46, [R1+0xc8] ;  /* 0x0000c800012e7983 */ /* 0x000f220000300800 */
[----:B------:R-:W-:-:S03]  /*e0b0*/  SEL R35, R125, R43, !P2 ;  /* 0x0000002b7d237207 */ /* 0x000fc60005000000 */
[----:B------:R-:W4:Y:S01]  /*e0c0*/  LDL.LU R45, [R1+0xc4] ;  /* 0x0000c400012d7983 */ /* 0x000f220000300800 */
[----:B------:R-:W-:-:S03]  /*e0d0*/  SEL R36, R125, R42, !P2 ;  /* 0x0000002a7d247207 */ /* 0x000fc60005000000 */
[----:B------:R-:W4:Y:S01]  /*e0e0*/  LDL.LU R44, [R1+0xc0] ;  /* 0x0000c000012c7983 */ /* 0x000f220000300800 */
[----:B------:R-:W-:-:S03]  /*e0f0*/  SEL R37, R125, R41, !P2 ;  /* 0x000000297d257207 */ /* 0x000fc60005000000 */
[----:B------:R-:W4:Y:S04]  /*e100*/  LDL.LU R43, [R1+0xbc] ;  /* 0x0000bc00012b7983 */ /* 0x000f280000300800 */
[----:B------:R-:W4:Y:S04]  /*e110*/  LDL.LU R42, [R1+0xb8] ;  /* 0x0000b800012a7983 */ /* 0x000f280000300800 */
[----:B------:R-:W4:Y:S04]  /*e120*/  LDL.LU R41, [R1+0xb4] ;  /* 0x0000b40001297983 */ /* 0x000f280000300800 */
[----:B0-----:R-:W4:Y:S01]  /*e130*/  LDL.LU R40, [R1+0xb0] ;  /* 0x0000b00001287983 */ /* 0x001f220000300800 */
[----:B-1----:R-:W-:-:S02]  /*e140*/  SEL R3, R125, R81, !P2 ;  /* 0x000000517d037207 */ /* 0x002fc40005000000 */
[C---:B------:R-:W-:Y:S02]  /*e150*/  SEL R0, R125.reuse, R82, !P2 ;  /* 0x000000527d007207 */ /* 0x040fe40005000000 */
[C---:B------:R-:W-:Y:S02]  /*e160*/  SEL R252, R125.reuse, R83, !P2 ;  /* 0x000000537dfc7207 */ /* 0x040fe40005000000 */
[C---:B------:R-:W-:Y:S02]  /*e170*/  SEL R84, R125.reuse, R84, !P2 ;  /* 0x000000547d547207 */ /* 0x040fe40005000000 */
[C---:B------:R-:W-:Y:S01]  /*e180*/  SEL R83, R125.reuse, R2, !P2 ;  /* 0x000000027d537207 */ /* 0x040fe20005000000 */
[----:B------:R-:W-:Y:S01]  /*e190*/  STL [R1+0x103c], R3 ;  /* 0x00103c0301007387 */ /* 0x000fe20000100800 */
[C---:B------:R-:W-:Y:S02]  /*e1a0*/  SEL R85, R125.reuse, R85, !P2 ;  /* 0x000000557d557207 */ /* 0x040fe40005000000 */
[----:B------:R-:W-:Y:S01]  /*e1b0*/  LEA.HI.X.SX32 R2, R232, UR7, 0x1, P6 ;  /* 0x00000007e8027c11 */ /* 0x000fe2000b0f0eff */
[----:B------:R-:W-:Y:S04]  /*e1c0*/  STL [R1+0x1040], R0 ;  /* 0x0010400001007387 */ /* 0x000fe80000100800 */
[----:B------:R-:W-:Y:S01]  /*e1d0*/  STL [R1+0x1044], R252 ;  /* 0x001044fc01007387 */ /* 0x000fe20000100800 */
[----:B------:R-:W-:-:S03]  /*e1e0*/  SEL R9, R125, R69, !P2 ;  /* 0x000000457d097207 */ /* 0x000fc60005000000 */
[----:B------:R-:W-:Y:S01]  /*e1f0*/  STL [R1+0x1048], R84 ;  /* 0x0010485401007387 */ /* 0x000fe20000100800 */
[----:B--2---:R-:W-:-:S03]  /*e200*/  IMAD R232, R4, UR5, RZ ;  /* 0x0000000504e87c24 */ /* 0x004fc6000f8e02ff */
[----:B------:R0:W-:Y:S01]  /*e210*/  STL [R1+0x104c], R85 ;  /* 0x00104c5501007387 */ /* 0x0001e20000100800 */
[----:B------:R-:W-:-:S03]  /*e220*/  SEL R10, R125, R68, !P2 ;  /* 0x000000447d0a7207 */ /* 0x000fc60005000000 */
[----:B------:R1:W-:Y:S01]  /*e230*/  STL [R1+0x1034], R232 ;  /* 0x001034e801007387 */ /* 0x0003e20000100800 */
[----:B------:R-:W-:-:S03]  /*e240*/  SEL R11, R125, R67, !P2 ;  /* 0x000000437d0b7207 */ /* 0x000fc60005000000 */
[----:B------:R-:W2:Y:S01]  /*e250*/  LDL.LU R70, [R1+0xac] ;  /* 0x0000ac0001467983 */ /* 0x000ea20000300800 */
        /* <DEDUP_REMOVED lines=35> */
[----:B------:R-:W2:Y:S04]  /*e490*/  LDL.LU R52, [R1+0x64] ;  /* 0x0000640001347983 */ /* 0x000ea80000300800 */
[----:B------:R-:W2:Y:S04]  /*e4a0*/  LDL.LU R51, [R1+0x60] ;  /* 0x0000600001337983 */ /* 0x000ea80000300800 */
[----:B------:R-:W2:Y:S01]  /*e4b0*/  LDL.LU R50, [R1+0x5c] ;  /* 0x00005c0001327983 */ /* 0x000ea20000300800 */
[----:B------:R-:W-:-:S03]  /*e4c0*/  @!P3 IMAD.MOV R7, RZ, RZ, -R7 ;  /* 0x000000ffff07b224 */ /* 0x000fc600078e0a07 */
[----:B------:R-:W2:Y:S01]  /*e4d0*/  LDL.LU R49, [R1+0x58] ;  /* 0x0000580001317983 */ /* 0x000ea20000300800 */
[----:B------:R-:W-:Y:S01]  /*e4e0*/  @!P4 IMAD.MOV R6, RZ, RZ, -R6 ;  /* 0x000000ffff06c224 */ /* 0x000fe200078e0a06 */
[C---:B------:R-:W-:Y:S01]  /*e4f0*/  SEL R72, R125.reuse, R245, !P2 ;  /* 0x000000f57d487207 */ /* 0x040fe20005000000 */
[----:B------:R-:W-:Y:S01]  /*e500*/  @!P0 IMAD.MOV R5, RZ, RZ, -R5 ;  /* 0x000000ffff058224 */ /* 0x000fe200078e0a05 */
[C---:B------:R-:W-:Y:S01]  /*e510*/  SEL R74, R125.reuse, R247, !P2 ;  /* 0x000000f77d4a7207 */ /* 0x040fe20005000000 */
[----:B------:R-:W-:Y:S01]  /*e520*/  @!P5 IMAD.MOV R8, RZ, RZ, -R8 ;  /* 0x000000ffff08d224 */ /* 0x000fe200078e0a08 */
[C---:B------:R-:W-:Y:S02]  /*e530*/  SEL R76, R125.reuse, R249, !P2 ;  /* 0x000000f97d4c7207 */ /* 0x040fe40005000000 */
[C---:B------:R-:W-:Y:S02]  /*e540*/  SEL R78, R125.reuse, R251, !P2 ;  /* 0x000000fb7d4e7207 */ /* 0x040fe40005000000 */
[----:B------:R-:W-:-:S02]  /*e550*/  SEL R39, R125, R39, !P2 ;  /* 0x000000277d277207 */ /* 0x000fc40005000000 */
[C---:B------:R-:W-:Y:S02]  /*e560*/  SEL R86, R125.reuse, R86, !P2 ;  /* 0x000000567d567207 */ /* 0x040fe40005000000 */
[C---:B------:R-:W-:Y:S02]  /*e570*/  SEL R87, R125.reuse, R87, !P2 ;  /* 0x000000577d577207 */ /* 0x040fe40005000000 */
[C---:B------:R-:W-:Y:S02]  /*e580*/  SEL R88, R125.reuse, R88, !P2 ;  /* 0x000000587d587207 */ /* 0x040fe40005000000 */
        /* <DEDUP_REMOVED lines=56> */
[----:B------:R-:W-:Y:S01]  /*e910*/  SEL R146, R125, R146, !P2 ;  /* 0x000000927d927207 */ /* 0x000fe20005000000 */
[----:B---3--:R-:W-:-:S02]  /*e920*/  IMAD R79, R48, UR6, RZ ;  /* 0x00000006304f7c24 */ /* 0x008fc4000f8e02ff */
[----:B------:R-:W3:Y:S01]  /*e930*/  LDL.LU R48, [R1+0x54] ;  /* 0x0000540001307983 */ /* 0x000ee20000300800 */
[----:B----4-:R-:W-:-:S03]  /*e940*/  IMAD R77, R47, UR6, RZ ;  /* 0x000000062f4d7c24 */ /* 0x010fc6000f8e02ff */
[----:B------:R-:W4:Y:S01]  /*e950*/  LDL.LU R47, [R1+0x50] ;  /* 0x00005000012f7983 */ /* 0x000f220000300800 */
[----:B------:R-:W-:-:S03]  /*e960*/  IMAD R75, R46, UR6, RZ ;  /* 0x000000062e4b7c24 */ /* 0x000fc6000f8e02ff */
[----:B------:R-:W4:Y:S01]  /*e970*/  LDL.LU R46, [R1+0x4c] ;  /* 0x00004c00012e7983 */ /* 0x000f220000300800 */
[----:B------:R-:W-:-:S03]  /*e980*/  IMAD R73, R45, UR6, RZ ;  /* 0x000000062d497c24 */ /* 0x000fc6000f8e02ff */
[----:B------:R-:W4:Y:S01]  /*e990*/  LDL.LU R45, [R1+0x48] ;  /* 0x00004800012d7983 */ /* 0x000f220000300800 */
[----:B------:R-:W-:-:S03]  /*e9a0*/  IMAD R71, R44, UR6, RZ ;  /* 0x000000062c477c24 */ /* 0x000fc6000f8e02ff */
[----:B------:R-:W4:Y:S01]  /*e9b0*/  LDL.LU R44, [R1+0x44] ;  /* 0x00004400012c7983 */ /* 0x000f220000300800 */
[----:B------:R-:W-:-:S03]  /*e9c0*/  IMAD R245, R43, UR6, RZ ;  /* 0x000000062bf57c24 */ /* 0x000fc6000f8e02ff */
[----:B------:R-:W4:Y:S01]  /*e9d0*/  LDL.LU R43, [R1+0x40] ;  /* 0x00004000012b7983 */ /* 0x000f220000300800 */
[----:B------:R-:W-:Y:S01]  /*e9e0*/  IMAD R247, R42, UR6, RZ ;  /* 0x000000062af77c24 */ /* 0x000fe2000f8e02ff */
[C---:B------:R-:W-:Y:S02]  /*e9f0*/  SEL R147, R125.reuse, R147, !P2 ;  /* 0x000000937d937207 */ /* 0x040fe40005000000 */
[----:B------:R-:W4:Y:S01]  /*ea00*/  LDL.LU R42, [R1+0x3c] ;  /* 0x00003c00012a7983 */ /* 0x000f220000300800 */
[----:B------:R-:W-:Y:S01]  /*ea10*/  SEL R148, R125, R148, !P2 ;  /* 0x000000947d947207 */ /* 0x000fe20005000000 */
[----:B------:R-:W-:Y:S01]  /*ea20*/  IMAD R249, R41, UR6, RZ ;  /* 0x0000000629f97c24 */ /* 0x000fe2000f8e02ff */
[C---:B------:R-:W-:Y:S01]  /*ea30*/  SEL R149, R125.reuse, R149, !P2 ;  /* 0x000000957d957207 */ /* 0x040fe20005000000 */
[----:B------:R-:W4:Y:S01]  /*ea40*/  LDL.LU R41, [R1+0x38] ;  /* 0x0000380001297983 */ /* 0x000f220000300800 */
[C---:B------:R-:W-:Y:S01]  /*ea50*/  SEL R150, R125.reuse, R150, !P2 ;  /* 0x000000967d967207 */ /* 0x040fe20005000000 */
[----:B------:R-:W-:Y:S01]  /*ea60*/  IMAD R251, R40, UR6, RZ ;  /* 0x0000000628fb7c24 */ /* 0x000fe2000f8e02ff */
[C---:B------:R-:W-:Y:S01]  /*ea70*/  SEL R151, R125.reuse, R151, !P2 ;  /* 0x000000977d977207 */ /* 0x040fe20005000000 */
[----:B------:R-:W4:Y:S01]  /*ea80*/  LDL.LU R40, [R1+0x34] ;  /* 0x0000340001287983 */ /* 0x000f220000300800 */
        /* <DEDUP_REMOVED lines=98> */
[----:B------:R-:W-:Y:S02]  /*f0b0*/  SEL R125, R125, R8, !P2 ;  /* 0x000000087d7d7207 */ /* 0x000fe40005000000 */
[----:B------:R-:W4:Y:S04]  /*f0c0*/  LDL.LU R8, [R1+0x30] ;  /* 0x0000300001087983 */ /* 0x000f280000300800 */
[----:B------:R-:W4:Y:S04]  /*f0d0*/  LDL.LU R7, [R1+0x2c] ;  /* 0x00002c0001077983 */ /* 0x000f280000300800 */
[----:B------:R-:W4:Y:S04]  /*f0e0*/  LDL.LU R6, [R1+0x28] ;  /* 0x0000280001067983 */ /* 0x000f280000300800 */
[----:B------:R-:W4:Y:S04]  /*f0f0*/  LDL.LU R5, [R1+0x24] ;  /* 0x0000240001057983 */ /* 0x000f280000300800 */
[----:B------:R-:W4:Y:S04]  /*f100*/  LDL.LU R4, [R1+0x20] ;  /* 0x0000200001047983 */ /* 0x000f280000300800 */
[----:B0-----:R-:W2:Y:S04]  /*f110*/  LDL.LU R85, [R1] ;  /* 0x0000000001557983 */ /* 0x001ea80000300800 */
[----:B------:R-:W3:Y:S04]  /*f120*/  LDL.LU R84, [R1+0xc] ;  /* 0x00000c0001547983 */ /* 0x000ee80000300800 */
[----:B------:R-:W4:Y:S04]  /*f130*/  LDL.LU R252, [R1+0x18] ;  /* 0x0000180001fc7983 */ /* 0x000f280000300800 */
[----:B------:R-:W4:Y:S04]  /*f140*/  LDL.LU R0, [R1+0x1c] ;  /* 0x00001c0001007983 */ /* 0x000f280000300800 */
[----:B------:R-:W4:Y:S04]  /*f150*/  LDL.LU R3, [R1+0x14] ;  /* 0x0000140001037983 */ /* 0x000f280000300800 */
[----:B-1----:R-:W4:Y:S01]  /*f160*/  LDL.LU R232, [R1+0x10] ;  /* 0x0000100001e87983 */ /* 0x002f220000300800 */
[----:B--2---:R-:W-:-:S02]  /*f170*/  IMAD R85, R85, UR6, RZ ;  /* 0x0000000655557c24 */ /* 0x004fc4000f8e02ff */
[----:B---3--:R-:W-:-:S03]  /*f180*/  IMAD R84, R84, UR6, RZ ;  /* 0x0000000654547c24 */ /* 0x008fc6000f8e02ff */
[----:B------:R0:W-:Y:S01]  /*f190*/  STL [R1], R85 ;  /* 0x0000005501007387 */ /* 0x0001e20000100800 */
[----:B----4-:R-:W-:Y:S02]  /*f1a0*/  IMAD R252, R252, UR6, RZ ;  /* 0x00000006fcfc7c24 */ /* 0x010fe4000f8e02ff */
[----:B------:R-:W-:Y:S01]  /*f1b0*/  IMAD R0, R0, UR6, RZ ;  /* 0x0000000600007c24 */ /* 0x000fe2000f8e02ff */
[----:B0-----:R-:W2:Y:S01]  /*f1c0*/  LDL.LU R85, [R1+0x104c] ;  /* 0x00104c0001557983 */ /* 0x001ea20000300800 */
[----:B------:R-:W-:-:S03]  /*f1d0*/  IMAD R3, R3, UR6, RZ ;  /* 0x0000000603037c24 */ /* 0x000fc6000f8e02ff */
[----:B------:R0:W-:Y:S04]  /*f1e0*/  STL [R1+0xc], R84 ;  /* 0x00000c5401007387 */ /* 0x0001e80000100800 */
[----:B0-----:R-:W3:Y:S04]  /*f1f0*/  LDL.LU R84, [R1+0x1048] ;  /* 0x0010480001547983 */ /* 0x001ee80000300800 */
[----:B------:R0:W-:Y:S04]  /*f200*/  STL [R1+0x18], R252 ;  /* 0x000018fc01007387 */ /* 0x0001e80000100800 */
[----:B0-----:R-:W4:Y:S04]  /*f210*/  LDL.LU R252, [R1+0x1044] ;  /* 0x0010440001fc7983 */ /* 0x001f280000300800 */
[----:B------:R0:W-:Y:S04]  /*f220*/  STL [R1+0x1c], R0 ;  /* 0x00001c0001007387 */ /* 0x0001e80000100800 */
[----:B0-----:R-:W2:Y:S04]  /*f230*/  LDL.LU R0, [R1+0x1040] ;  /* 0x0010400001007983 */ /* 0x001ea80000300800 */
[----:B------:R0:W-:Y:S04]  /*f240*/  STL [R1+0x14], R3 ;  /* 0x0000140301007387 */ /* 0x0001e80000100800 */
[----:B0-----:R-:W3:Y:S01]  /*f250*/  LDL.LU R3, [R1+0x103c] ;  /* 0x00103c0001037983 */ /* 0x001ee20000300800 */
[----:B------:R-:W-:-:S05]  /*f260*/  IMAD R232, R232, UR6, RZ ;  /* 0x00000006e8e87c24 */ /* 0x000fca000f8e02ff */
[----:B------:R3:W-:Y:S02]  /*f270*/  STL [R1+0x10], R232 ;  /* 0x000010e801007387 */ /* 0x0007e40000100800 */
[----:B---3--:R-:W-:Y:S02]  /*f280*/  IMAD R232, R3, UR6, RZ ;  /* 0x0000000603e87c24 */ /* 0x008fe4000f8e02ff */
[----:B------:R-:W3:Y:S04]  /*f290*/  LDL.LU R3, [R1+0x1038] ;  /* 0x0010380001037983 */ /* 0x000ee80000300800 */
[----:B------:R2:W-:Y:S02]  /*f2a0*/  STL [R1+0x8], R232 ;  /* 0x000008e801007387 */ /* 0x0005e40000100800 */
[----:B--2---:R-:W-:-:S02]  /*f2b0*/  IMAD R232, R0, UR6, RZ ;  /* 0x0000000600e87c24 */ /* 0x004fc4000f8e02ff */
[----:B----4-:R-:W-:-:S03]  /*f2c0*/  IMAD R0, R252, UR6, RZ ;  /* 0x00000006fc007c24 */ /* 0x010fc6000f8e02ff */
[----:B------:R0:W-:Y:S04]  /*f2d0*/  STL [R1+0x4], R232 ;  /* 0x000004e801007387 */ /* 0x0001e80000100800 */
[----:B------:R1:W-:Y:S01]  /*f2e0*/  STL [R1+0x20], R0 ;  /* 0x0000200001007387 */ /* 0x0003e20000100800 */
[----:B0-----:R-:W-:Y:S02]  /*f2f0*/  IMAD R232, R237, UR6, RZ ;  /* 0x00000006ede87c24 */ /* 0x001fe4000f8e02ff */
[----:B-1----:R-:W-:Y:S02]  /*f300*/  IMAD R0, R235, UR6, RZ ;  /* 0x00000006eb007c24 */ /* 0x002fe4000f8e02ff */
[----:B------:R-:W-:-:S03]  /*f310*/  IMAD R235, R236, UR6, RZ ;  /* 0x00000006eceb7c24 */ /* 0x000fc6000f8e02ff */
[----:B------:R0:W-:Y:S04]  /*f320*/  STL [R1+0x24], R0 ;  /* 0x0000240001007387 */ /* 0x0001e80000100800 */
[----:B------:R1:W-:Y:S04]  /*f330*/  STL [R1+0x28], R235 ;  /* 0x000028eb01007387 */ /* 0x0003e80000100800 */
[----:B------:R2:W-:Y:S01]  /*f340*/  STL [R1+0x2c], R232 ;  /* 0x00002ce801007387 */ /* 0x0005e20000100800 */
[----:B0-----:R-:W-:Y:S02]  /*f350*/  IMAD R0, R238, UR6, RZ ;  /* 0x00000006ee007c24 */ /* 0x001fe4000f8e02ff */
[----:B-1----:R-:W-:-:S03]  /*f360*/  IMAD R235, R239, UR6, RZ ;  /* 0x00000006efeb7c24 */ /* 0x002fc6000f8e02ff */
[----:B------:R0:W-:Y:S01]  /*f370*/  STL [R1+0x30], R0 ;  /* 0x0000300001007387 */ /* 0x0001e20000100800 */
[----:B--2---:R-:W-:-:S03]  /*f380*/  IMAD R232, R240, UR6, RZ ;  /* 0x00000006f0e87c24 */ /* 0x004fc6000f8e02ff */
[----:B------:R1:W-:Y:S04]  /*f390*/  STL [R1+0x34], R235 ;  /* 0x000034eb01007387 */ /* 0x0003e80000100800 */
[----:B------:R2:W-:Y:S01]  /*f3a0*/  STL [R1+0x38], R232 ;  /* 0x000038e801007387 */ /* 0x0005e20000100800 */
[----:B0-----:R-:W-:Y:S02]  /*f3b0*/  IMAD R0, R241, UR6, RZ ;  /* 0x00000006f1007c24 */ /* 0x001fe4000f8e02ff */
[----:B-1----:R-:W-:-:S03]  /*f3c0*/  IMAD R235, R242, UR6, RZ ;  /* 0x00000006f2eb7c24 */ /* 0x002fc6000f8e02ff */
[----:B------:R0:W-:Y:S01]  /*f3d0*/  STL [R1+0x3c], R0 ;  /* 0x00003c0001007387 */ /* 0x0001e20000100800 */
[----:B--2---:R-:W-:-:S03]  /*f3e0*/  IMAD R232, R243, UR6, RZ ;  /* 0x00000006f3e87c24 */ /* 0x004fc6000f8e02ff */
[----:B------:R1:W-:Y:S01]  /*f3f0*/  STL [R1+0x40], R235 ;  /* 0x000040eb01007387 */ /* 0x0003e20000100800 */
[----:B------:R-:W-:Y:S02]  /*f400*/  IMAD R70, R70, UR6, RZ ;  /* 0x0000000646467c24 */ /* 0x000fe4000f8e02ff */
[----:B------:R-:W-:Y:S01]  /*f410*/  IMAD R69, R69, UR6, RZ ;  /* 0x0000000645457c24 */ /* 0x000fe2000f8e02ff */
[----:B------:R2:W-:Y:S01]  /*f420*/  STL [R1+0x44], R232 ;  /* 0x000044e801007387 */ /* 0x0005e20000100800 */
[----:B------:R-:W-:Y:S02]  /*f430*/  IMAD R68, R68, UR6, RZ ;  /* 0x0000000644447c24 */ /* 0x000fe4000f8e02ff */
[----:B0-----:R-:W-:Y:S02]  /*f440*/  IMAD R0, R244, UR6, RZ ;  /* 0x00000006f4007c24 */ /* 0x001fe4000f8e02ff */
[----:B------:R-:W-:Y:S02]  /*f450*/  IMAD R67, R67, UR6, RZ ;  /* 0x0000000643437c24 */ /* 0x000fe4000f8e02ff */
[----:B-1----:R-:W-:-:S02]  /*f460*/  IMAD R235, R248, UR6, RZ ;  /* 0x00000006f8eb7c24 */ /* 0x002fc4000f8e02ff */
[----:B--2---:R-:W-:Y:S01]  /*f470*/  IMAD R232, R246, UR6, RZ ;  /* 0x00000006f6e87c24 */ /* 0x004fe2000f8e02ff */
[----:B------:R0:W-:Y:S01]  /*f480*/  STL [R1+0x48], R0 ;  /* 0x0000480001007387 */ /* 0x0001e20000100800 */
[----:B------:R-:W-:-:S03]  /*f490*/  IMAD R66, R66, UR6, RZ ;  /* 0x0000000642427c24 */ /* 0x000fc6000f8e02ff */
[----:B------:R1:W-:Y:S01]  /*f4a0*/  STL [R1+0x50], R235 ;  /* 0x000050eb01007387 */ /* 0x0003e20000100800 */
[----:B------:R-:W-:Y:S02]  /*f4b0*/  IMAD R65, R65, UR6, RZ ;  /* 0x0000000641417c24 */ /* 0x000fe4000f8e02ff */
[----:B0-----:R-:W-:Y:S02]  /*f4c0*/  IMAD R0, R250, UR6, RZ ;  /* 0x00000006fa007c24 */ /* 0x001fe4000f8e02ff */
[----:B------:R-:W-:Y:S02]  /*f4d0*/  IMAD R64, R64, UR6, RZ ;  /* 0x0000000640407c24 */ /* 0x000fe4000f8e02ff */
[----:B------:R-:W-:Y:S02]  /*f4e0*/  IMAD R63, R63, UR6, RZ ;  /* 0x000000063f3f7c24 */ /* 0x000fe4000f8e02ff */
[----:B------:R-:W-:Y:S02]  /*f4f0*/  IMAD R62, R62, UR6, RZ ;  /* 0x000000063e3e7c24 */ /* 0x000fe4000f8e02ff */
[----:B------:R-:W-:-:S02]  /*f500*/  IMAD R61, R61, UR6, RZ ;  /* 0x000000063d3d7c24 */ /* 0x000fc4000f8e02ff */
[----:B------:R-:W-:Y:S02]  /*f510*/  IMAD R60, R60, UR6, RZ ;  /* 0x000000063c3c7c24 */ /* 0x000fe4000f8e02ff */
[----:B------:R-:W-:Y:S02]  /*f520*/  IMAD R59, R59, UR6, RZ ;  /* 0x000000063b3b7c24 */ /* 0x000fe4000f8e02ff */
        /* <DEDUP_REMOVED lines=32> */
[----:B------:R-:W-:Y:S01]  /*f730*/  IMAD R26, R26, UR6, RZ ;  /* 0x000000061a1a7c24 */ /* 0x000fe2000f8e02ff */
[-C--:B---3--:R-:W-:Y:S02]  /*f740*/  IADD3 R238, P3, R77, R3.reuse, RZ ;  /* 0x000000034dee7210 */ /* 0x088fe40007f7e0ff */
[----:B------:R-:W-:-:S02]  /*f750*/  IADD3 R240, P2, R75, R3, RZ ;  /* 0x000000034bf07210 */ /* 0x000fc40007f5e0ff */
[-C--:B------:R-:W-:Y:S02]  /*f760*/  IADD3 R242, P1, R73, R3.reuse, RZ ;  /* 0x0000000349f27210 */ /* 0x080fe40007f3e0ff */
[-C--:B------:R-:W-:Y:S02]  /*f770*/  IADD3 R244, P0, R71, R3.reuse, RZ ;  /* 0x0000000347f47210 */ /* 0x080fe40007f1e0ff */
[-C--:B------:R-:W-:Y:S02]  /*f780*/  IADD3 R246, P4, R245, R3.reuse, RZ ;  /* 0x00000003f5f67210 */ /* 0x080fe40007f9e0ff */
[----:B------:R-:W-:Y:S02]  /*f790*/  IADD3 R236, P5, R79, R3, RZ ;  /* 0x000000034fec7210 */ /* 0x000fe40007fbe0ff */
[-C--:B------:R-:W-:Y:S02]  /*f7a0*/  LEA.HI.X.SX32 R237, R77, R2.reuse, 0x1, P3 ;  /* 0x000000024ded7211 */ /* 0x080fe400018f0eff */
[----:B------:R-:W-:-:S02]  /*f7b0*/  LEA.HI.X.SX32 R239, R75, R2, 0x1, P2 ;  /* 0x000000024bef7211 */ /* 0x000fc400010f0eff */
[-C--:B------:R-:W-:Y:S02]  /*f7c0*/  IADD3 R77, P2, R70, R3.reuse, RZ ;  /* 0x00000003464d7210 */ /* 0x080fe40007f5e0ff */
[-C--:B------:R-:W-:Y:S02]  /*f7d0*/  LEA.HI.X.SX32 R241, R73, R2.reuse, 0x1, P1 ;  /* 0x0000000249f17211 */ /* 0x080fe400008f0eff */
[-C--:B------:R-:W-:Y:S02]  /*f7e0*/  IADD3 R75, P1, R69, R3.reuse, RZ ;  /* 0x00000003454b7210 */ /* 0x080fe40007f3e0ff */
[-C--:B------:R-:W-:Y:S02]  /*f7f0*/  LEA.HI.X.SX32 R243, R71, R2.reuse, 0x1, P0 ;  /* 0x0000000247f37211 */ /* 0x080fe400000f0eff */
[----:B------:R-:W-:Y:S02]  /*f800*/  IADD3 R73, P0, R68, R3, RZ ;  /* 0x0000000344497210 */ /* 0x000fe40007f1e0ff */
[----:B------:R-:W-:-:S02]  /*f810*/  LEA.HI.X.SX32 R245, R245, R2, 0x1, P4 ;  /* 0x00000002f5f57211 */ /* 0x000fc400020f0eff */
[-C--:B------:R-:W-:Y:S02]  /*f820*/  IADD3 R248, P6, R247, R3.reuse, RZ ;  /* 0x00000003f7f87210 */ /* 0x080fe40007fde0ff */
[-C--:B-1----:R-:W-:Y:S02]  /*f830*/  LEA.HI.X.SX32 R235, R79, R2.reuse, 0x1, P5 ;  /* 0x000000024feb7211 */ /* 0x082fe400028f0eff */
[-C--:B------:R-:W-:Y:S01]  /*f840*/  IADD3 R71, P4, R67, R3.reuse, RZ ;  /* 0x0000000343477210 */ /* 0x080fe20007f9e0ff */
[----:B------:R-:W-:Y:S01]  /*f850*/  STL [R1+0x604], R77 ;  /* 0x0006044d01007387 */ /* 0x000fe20000100800 */
[-C--:B------:R-:W-:Y:S02]  /*f860*/  IADD3 R250, P5, R249, R3.reuse, RZ ;  /* 0x00000003f9fa7210 */ /* 0x080fe40007fbe0ff */
[----:B------:R-:W-:Y:S01]  /*f870*/  LEA.HI.X.SX32 R247, R247, R2, 0x1, P6 ;  /* 0x00000002f7f77211 */ /* 0x000fe200030f0eff */
[----:B------:R-:W-:Y:S01]  /*f880*/  STL [R1+0x60c], R75 ;  /* 0x00060c4b01007387 */ /* 0x000fe20000100800 */
[----:B------:R-:W-:-:S02]  /*f890*/  IADD3 R252, P3, R251, R3, RZ ;  /* 0x00000003fbfc7210 */ /* 0x000fc40007f7e0ff */
[-C--:B------:R-:W-:Y:S01]  /*f8a0*/  LEA.HI.X.SX32 R249, R249, R2.reuse, 0x1, P5 ;  /* 0x00000002f9f97211 */ /* 0x080fe200028f0eff */
[----:B------:R0:W-:Y:S04]  /*f8b0*/  STL [R1+0x614], R73 ;  /* 0x0006144901007387 */ /* 0x0001e80000100800 */
[----:B------:R1:W-:Y:S01]  /*f8c0*/  STL [R1+0x61c], R71 ;  /* 0x00061c4701007387 */ /* 0x0003e20000100800 */
[----:B------:R-:W-:Y:S02]  /*f8d0*/  LEA.HI.X.SX32 R251, R251, R2, 0x1, P3 ;  /* 0x00000002fbfb7211 */ /* 0x000fe400018f0eff */
[-C--:B0-----:R-:W-:Y:S02]  /*f8e0*/  IADD3 R73, P6, R66, R3.reuse, RZ ;  /* 0x0000000342497210 */ /* 0x081fe40007fde0ff */
[----:B-1----:R-:W-:-:S03]  /*f8f0*/  IADD3 R71, P5, R65, R3, RZ ;  /* 0x0000000341477210 */ /* 0x002fc60007fbe0ff */
[----:B------:R0:W-:Y:S01]  /*f900*/  STL [R1+0x624], R73 ;  /* 0x0006244901007387 */ /* 0x0001e20000100800 */
[----:B------:R-:W-:-:S03]  /*f910*/  IADD3 R75, P3, R64, R3, RZ ;  /* 0x00000003404b7210 */ /* 0x000fc60007f7e0ff */
[----:B------:R1:W-:Y:S01]  /*f920*/  STL [R1+0x62c], R71 ;  /* 0x00062c4701007387 */ /* 0x0003e20000100800 */
[-C--:B------:R-:W-:Y:S02]  /*f930*/  LEA.HI.X.SX32 R68, R68, R2.reuse, 0x1, P0 ;  /* 0x0000000244447211 */ /* 0x080fe400000f0eff */
[-C--:B0-----:R-:W-:Y:S02]  /*f940*/  LEA.HI.X.SX32 R73, R70, R2.reuse, 0x1, P2 ;  /* 0x0000000246497211 */ /* 0x081fe400010f0eff */
[----:B------:R-:W-:Y:S02]  /*f950*/  LEA.HI.X.SX32 R70, R69, R2, 0x1, P1 ;  /* 0x0000000245467211 */ /* 0x000fe400008f0eff */
[-C--:B-1----:R-:W-:Y:S01]  /*f960*/  IADD3 R71, P2, R63, R3.reuse, RZ ;  /* 0x000000033f477210 */ /* 0x082fe20007f5e0ff */
[----:B------:R-:W-:Y:S01]  /*f970*/  STL [R1+0x634], R75 ;  /* 0x0006344b01007387 */ /* 0x000fe20000100800 */
[----:B------:R-:W-:-:S03]  /*f980*/  IADD3 R69, P1, R62, R3, RZ ;  /* 0x000000033e457210 */ /* 0x000fc60007f3e0ff */
[----:B------:R-:W-:Y:S04]  /*f990*/  STL [R1+0x600], R73 ;  /* 0x0006004901007387 */ /* 0x000fe80000100800 */
[----:B------:R-:W-:Y:S04]  /*f9a0*/  STL [R1+0x63c], R71 ;  /* 0x00063c4701007387 */ /* 0x000fe80000100800 */
[----:B------:R0:W-:Y:S04]  /*f9b0*/  STL [R1+0x608], R70 ;  /* 0x0006084601007387 */ /* 0x0001e80000100800 */
[----:B------:R1:W-:Y:S04]  /*f9c0*/  STL [R1+0x644], R69 ;  /* 0x0006444501007387 */ /* 0x0003e80000100800 */
[----:B------:R2:W-:Y:S01]  /*f9d0*/  STL [R1+0x610], R68 ;  /* 0x0006104401007387 */ /* 0x0005e20000100800 */
[----:B0-----:R-:W-:-:S02]  /*f9e0*/  IADD3 R70, P0, R61, R3, RZ ;  /* 0x000000033d467210 */ /* 0x001fc40007f1e0ff */
[-C--:B-1----:R-:W-:Y:S02]  /*f9f0*/  LEA.HI.X.SX32 R69, R67, R2.reuse, 0x1, P4 ;  /* 0x0000000243457211 */ /* 0x082fe400020f0eff */
[-C--:B------:R-:W-:Y:S02]  /*fa00*/  LEA.HI.X.SX32 R67, R66, R2.reuse, 0x1, P6 ;  /* 0x0000000242437211 */ /* 0x080fe400030f0eff */
[-C--:B--2---:R-:W-:Y:S01]  /*fa10*/  IADD3 R68, P4, R60, R3.reuse, RZ ;  /* 0x000000033c447210 */ /* 0x084fe20007f9e0ff */
[----:B------:R-:W-:Y:S01]  /*fa20*/  STL [R1+0x64c], R70 ;  /* 0x00064c4601007387 */ /* 0x000fe20000100800 */
[-C--:B------:R-:W-:Y:S02]  /*fa30*/  IADD3 R66, P6, R59, R3.reuse, RZ ;  /* 0x000000033b427210 */ /* 0x080fe40007fde0ff */
[----:B------:R-:W-:Y:S01]  /*fa40*/  LEA.HI.X.SX32 R65, R65, R2, 0x1, P5 ;  /* 0x0000000241417211 */ /* 0x000fe200028f0eff */
        /* <DEDUP_REMOVED lines=118> */
[----:B------:R-:W-:Y:S02]  /*101b0*/  IADD3 R36, P3, R29, R3, RZ ;  /* 0x000000031d247210 */ /* 0x000fe40007f7e0ff */
[----:B------:R-:W-:Y:S01]  /*101c0*/  LEA.HI.X.SX32 R35, R35, R2, 0x1, P2 ;  /* 0x0000000223237211 */ /* 0x000fe200010f0eff */
[----:B------:R-:W-:Y:S04]  /*101d0*/  STL [R1+0x708], R39 ;  /* 0x0007082701007387 */ /* 0x000fe80000100800 */
[----:B------:R-:W-:Y:S04]  /*101e0*/  STL [R1+0x744], R38 ;  /* 0x0007442601007387 */ /* 0x000fe80000100800 */
[----:B------:R0:W-:Y:S04]  /*101f0*/  STL [R1+0x710], R37 ;  /* 0x0007102501007387 */ /* 0x0001e80000100800 */
[----:B------:R1:W-:Y:S01]  /*10200*/  STL [R1+0x74c], R36 ;  /* 0x00074c2401007387 */ /* 0x0003e20000100800 */
[----:B------:R-:W-:-:S03]  /*10210*/  IMAD R25, R25, UR6, RZ ;  /* 0x0000000619197c24 */ /* 0x000fc6000f8e02ff */
[----:B------:R2:W-:Y:S01]  /*10220*/  STL [R1+0x718], R35 ;  /* 0x0007182301007387 */ /* 0x0005e20000100800 */
[-C--:B0-----:R-:W-:Y:S02]  /*10230*/  IADD3 R37, P2, R28, R3.reuse, RZ ;  /* 0x000000031c257210 */ /* 0x081fe40007f5e0ff */
[-C--:B-1----:R-:W-:Y:S02]  /*10240*/  LEA.HI.X.SX32 R36, R34, R2.reuse, 0x1, P1 ;  /* 0x0000000222247211 */ /* 0x082fe400008f0eff */
[-C--:B------:R-:W-:Y:S02]  /*10250*/  LEA.HI.X.SX32 R34, R33, R2.reuse, 0x1, P0 ;  /* 0x0000000221227211 */ /* 0x080fe400000f0eff */
[-C--:B--2---:R-:W-:Y:S01]  /*10260*/  IADD3 R35, P1, R27, R3.reuse, RZ ;  /* 0x000000031b237210 */ /* 0x084fe20007f3e0ff */
[----:B------:R-:W-:Y:S01]  /*10270*/  STL [R1+0x754], R37 ;  /* 0x0007542501007387 */ /* 0x000fe20000100800 */
[----:B------:R-:W-:Y:S01]  /*10280*/  IADD3 R33, P0, R26, R3, RZ ;  /* 0x000000031a217210 */ /* 0x000fe20007f1e0ff */
[----:B------:R-:W-:Y:S01]  /*10290*/  IMAD R24, R24, UR6, RZ ;  /* 0x0000000618187c24 */ /* 0x000fe2000f8e02ff */
[----:B------:R-:W-:Y:S01]  /*102a0*/  LEA.HI.X.SX32 R32, R32, R2, 0x1, P4 ;  /* 0x0000000220207211 */ /* 0x000fe200020f0eff */
[----:B------:R-:W-:Y:S01]  /*102b0*/  STL [R1+0x720], R36 ;  /* 0x0007202401007387 */ /* 0x000fe20000100800 */
[----:B------:R-:W-:-:S03]  /*102c0*/  IMAD R23, R23, UR6, RZ ;  /* 0x0000000617177c24 */ /* 0x000fc6000f8e02ff */
        /* <DEDUP_REMOVED lines=43> */
[----:B------:R-:W-:Y:S04]  /*10580*/  STL [R1+0x768], R27 ;  /* 0x0007681b01007387 */ /* 0x000fe80000100800 */
[----:B------:R-:W-:Y:S04]  /*10590*/  STL [R1+0x7a4], R26 ;  /* 0x0007a41a01007387 */ /* 0x000fe80000100800 */
[----:B------:R0:W-:Y:S01]  /*105a0*/  STL [R1+0x770], R25 ;  /* 0x0007701901007387 */ /* 0x0001e20000100800 */
[----:B------:R-:W-:-:S03]  /*105b0*/  IMAD R14, R14, UR6, RZ ;  /* 0x000000060e0e7c24 */ /* 0x000fc6000f8e02ff */
[----:B------:R1:W-:Y:S04]  /*105c0*/  STL [R1+0x7ac], R24 ;  /* 0x0007ac1801007387 */ /* 0x0003e80000100800 */
[----:B------:R2:W-:Y:S01]  /*105d0*/  STL [R1+0x778], R23 ;  /* 0x0007781701007387 */ /* 0x0005e20000100800 */
[----:B0-----:R-:W-:Y:S02]  /*105e0*/  IADD3 R25, P5, R16, R3, RZ ;  /* 0x0000000310197210 */ /* 0x001fe40007fbe0ff */
[----:B-1----:R-:W-:-:S03]  /*105f0*/  LEA.HI.X.SX32 R24, R22, R2, 0x1, P3 ;  /* 0x0000000216187211 */ /* 0x002fc600018f0eff */
[----:B------:R-:W-:Y:S01]  /*10600*/  STL [R1+0x7b4], R25 ;  /* 0x0007b41901007387 */ /* 0x000fe20000100800 */
[----:B------:R-:W-:Y:S02]  /*10610*/  LEA.HI.X.SX32 R22, R21, R2, 0x1, P2 ;  /* 0x0000000215167211 */ /* 0x000fe400010f0eff */
[-C--:B--2---:R-:W-:Y:S01]  /*10620*/  IADD3 R23, P3, R15, R3.reuse, RZ ;  /* 0x000000030f177210 */ /* 0x084fe20007f7e0ff */
[----:B------:R-:W-:Y:S01]  /*10630*/  STL [R1+0x780], R24 ;  /* 0x0007801801007387 */ /* 0x000fe20000100800 */
[----:B------:R-:W-:-:S03]  /*10640*/  IADD3 R21, P2, R14, R3, RZ ;  /* 0x000000030e157210 */ /* 0x000fc60007f5e0ff */
[----:B------:R-:W2:Y:S01]  /*10650*/  LDL.LU R67, [R1] ;  /* 0x0000000001437983 */ /* 0x000ea20000300800 */
[----:B------:R-:W-:-:S03]  /*10660*/  IMAD R13, R13, UR6, RZ ;  /* 0x000000060d0d7c24 */ /* 0x000fc6000f8e02ff */
[----:B------:R-:W-:Y:S01]  /*10670*/  STL [R1+0x7bc], R23 ;  /* 0x0007bc1701007387 */ /* 0x000fe20000100800 */
[----:B------:R-:W-:-:S03]  /*10680*/  LEA.HI.X.SX32 R20, R20, R2, 0x1, P1 ;  /* 0x0000000214147211 */ /* 0x000fc600008f0eff */
[----:B------:R-:W-:Y:S04]  /*10690*/  STL [R1+0x788], R22 ;  /* 0x0007881601007387 */ /* 0x000fe80000100800 */
[----:B------:R-:W3:Y:S04]  /*106a0*/  LDL.LU R68, [R1+0xc] ;  /* 0x00000c0001447983 */ /* 0x000ee80000300800 */
[----:B------:R0:W-:Y:S04]  /*106b0*/  STL [R1+0x7c4], R21 ;  /* 0x0007c41501007387 */ /* 0x0001e80000100800 */
[----:B------:R-:W4:Y:S01]  /*106c0*/  LDL.LU R69, [R1+0x18] ;  /* 0x0000180001457983 */ /* 0x000f220000300800 */
[----:B------:R-:W-:-:S03]  /*106d0*/  IMAD R12, R12, UR6, RZ ;  /* 0x000000060c0c7c24 */ /* 0x000fc6000f8e02ff */
[----:B------:R1:W-:Y:S01]  /*106e0*/  STL [R1+0x790], R20 ;  /* 0x0007901401007387 */ /* 0x0003e20000100800 */
[----:B0-----:R-:W-:-:S03]  /*106f0*/  IADD3 R21, P1, R13, R3, RZ ;  /* 0x000000030d157210 */ /* 0x001fc60007f3e0ff */
[----:B------:R-:W4:Y:S04]  /*10700*/  LDL.LU R70, [R1+0x1c] ;  /* 0x00001c0001467983 */ /* 0x000f280000300800 */
[----:B------:R-:W-:Y:S01]  /*10710*/  STL [R1+0x7cc], R21 ;  /* 0x0007cc1501007387 */ /* 0x000fe20000100800 */
[----:B-1----:R-:W-:-:S03]  /*10720*/  LEA.HI.X.SX32 R20, R19, R2, 0x1, P0 ;  /* 0x0000000213147211 */ /* 0x002fc600000f0eff */
[----:B------:R-:W4:Y:S01]  /*10730*/  LDL.LU R71, [R1+0x14] ;  /* 0x0000140001477983 */ /* 0x000f220000300800 */
[----:B------:R-:W-:Y:S01]  /*10740*/  IADD3 R19, P0, R12, R3, RZ ;  /* 0x000000030c137210 */ /* 0x000fe20007f1e0ff */
[----:B------:R-:W-:Y:S02]  /*10750*/  IMAD R11, R11, UR6, RZ ;  /* 0x000000060b0b7c24 */ /* 0x000fe4000f8e02ff */
[----:B------:R-:W-:Y:S01]  /*10760*/  STL [R1+0x798], R20 ;  /* 0x0007981401007387 */ /* 0x000fe20000100800 */
[----:B------:R-:W-:-:S03]  /*10770*/  LEA.HI.X.SX32 R18, R18, R2, 0x1, P4 ;  /* 0x0000000212127211 */ /* 0x000fc600020f0eff */
[----:B------:R-:W4:Y:S04]  /*10780*/  LDL.LU R73, [R1+0x10] ;  /* 0x0000100001497983 */ /* 0x000f280000300800 */
[----:B------:R0:W-:Y:S04]  /*10790*/  STL [R1+0x7d4], R19 ;  /* 0x0007d41301007387 */ /* 0x0001e80000100800 */
[----:B------:R-:W4:Y:S04]  /*107a0*/  LDL.LU R75, [R1+0x8] ;  /* 0x00000800014b7983 */ /* 0x000f280000300800 */
[----:B------:R1:W-:Y:S01]  /*107b0*/  STL [R1+0x7a0], R18 ;  /* 0x0007a01201007387 */ /* 0x0003e20000100800 */
[----:B0-----:R-:W-:-:S03]  /*107c0*/  IADD3 R19, P4, R11, R3, RZ ;  /* 0x000000030b137210 */ /* 0x001fc60007f9e0ff */
[----:B------:R-:W4:Y:S04]  /*107d0*/  LDL.LU R77, [R1+0x4] ;  /* 0x00000400014d7983 */ /* 0x000f280000300800 */
[----:B------:R-:W-:Y:S04]  /*107e0*/  STL [R1+0x7dc], R19 ;  /* 0x0007dc1301007387 */ /* 0x000fe80000100800 */
[----:B------:R-:W4:Y:S01]  /*107f0*/  LDL.LU R79, [R1+0x20] ;  /* 0x00002000014f7983 */ /* 0x000f220000300800 */
[----:B------:R-:W-:Y:S01]  /*10800*/  IMAD R10, R10, UR6, RZ ;  /* 0x000000060a0a7c24 */ /* 0x000fe2000f8e02ff */
[----:B-1----:R-:W-:Y:S01]  /*10810*/  LEA.HI.X.SX32 R18, R17, R2, 0x1, P6 ;  /* 0x0000000211127211 */ /* 0x002fe200030f0eff */
[----:B------:R-:W-:-:S03]  /*10820*/  IMAD R9, R9, UR6, RZ ;  /* 0x0000000609097c24 */ /* 0x000fc6000f8e02ff */
[----:B------:R-:W-:Y:S01]  /*10830*/  IADD3 R17, P6, R10, R3, RZ ;  /* 0x000000030a117210 */ /* 0x000fe20007fde0ff */
[----:B------:R-:W-:Y:S01]  /*10840*/  IMAD R8, R8, UR6, RZ ;  /* 0x0000000608087c24 */ /* 0x000fe2000f8e02ff */
[----:B------:R0:W-:Y:S01]  /*10850*/  STL [R1+0x7a8], R18 ;  /* 0x0007a81201007387 */ /* 0x0001e20000100800 */
[----:B------:R-:W-:-:S03]  /*10860*/  IMAD R7, R7, UR6, RZ ;  /* 0x0000000607077c24 */ /* 0x000fc6000f8e02ff */
[----:B------:R1:W-:Y:S01]  /*10870*/  STL [R1+0x7e4], R17 ;  /* 0x0007e41101007387 */ /* 0x0003e20000100800 */
[-C--:B0-----:R-:W-:Y:S02]  /*10880*/  LEA.HI.X.SX32 R18, R16, R2.reuse, 0x1, P5 ;  /* 0x0000000210127211 */ /* 0x081fe400028f0eff */
[-C--:B------:R-:W-:Y:S02]  /*10890*/  IADD3 R16, P5, R9, R3.reuse, RZ ;  /* 0x0000000309107210 */ /* 0x080fe40007fbe0ff */
[----:B-1----:R-:W-:Y:S01]  /*108a0*/  LEA.HI.X.SX32 R17, R15, R2, 0x1, P3 ;  /* 0x000000020f117211 */ /* 0x002fe200018f0eff */
[----:B------:R-:W-:Y:S01]  /*108b0*/  STL [R1+0x7b0], R18 ;  /* 0x0007b01201007387 */ /* 0x000fe20000100800 */
[----:B------:R-:W-:Y:S01]  /*108c0*/  IADD3 R15, P3, R8, R3, RZ ;  /* 0x00000003080f7210 */ /* 0x000fe20007f7e0ff */
[----:B------:R-:W-:Y:S02]  /*108d0*/  IMAD R6, R6, UR6, RZ ;  /* 0x0000000606067c24 */ /* 0x000fe4000f8e02ff */
[----:B------:R0:W-:Y:S01]  /*108e0*/  STL [R1+0x7ec], R16 ;  /* 0x0007ec1001007387 */ /* 0x0001e20000100800 */
[----:B------:R-:W-:-:S03]  /*108f0*/  IMAD R5, R5, UR6, RZ ;  /* 0x0000000605057c24 */ /* 0x000fc6000f8e02ff */
[----:B------:R-:W-:Y:S04]  /*10900*/  STL [R1+0x7b8], R17 ;  /* 0x0007b81101007387 */ /* 0x000fe80000100800 */
[----:B------:R1:W-:Y:S01]  /*10910*/  STL [R1+0x7f4], R15 ;  /* 0x0007f40f01007387 */ /* 0x0003e20000100800 */
[-C--:B0-----:R-:W-:Y:S02]  /*10920*/  LEA.HI.X.SX32 R16, R14, R2.reuse, 0x1, P2 ;  /* 0x000000020e107211 */ /* 0x081fe400010f0eff */
[----:B------:R-:W-:Y:S01]  /*10930*/  IADD3 R14, P2, R7, R3, RZ ;  /* 0x00000003070e7210 */ /* 0x000fe20007f5e0ff */
[----:B------:R-:W-:Y:S02]  /*10940*/  IMAD R4, R4, UR6, RZ ;  /* 0x0000000604047c24 */ /* 0x000fe4000f8e02ff */
[----:B------:R-:W-:Y:S01]  /*10950*/  STL [R1+0x7c0], R16 ;  /* 0x0007c01001007387 */ /* 0x000fe20000100800 */
[----:B-1----:R-:W-:-:S02]  /*10960*/  LEA.HI.X.SX32 R15, R13, R2, 0x1, P1 ;  /* 0x000000020d0f7211 */ /* 0x002fc400008f0eff */
[----:B------:R-:W-:Y:S01]  /*10970*/  IADD3 R13, P1, R6, R3, RZ ;  /* 0x00000003060d7210 */ /* 0x000fe20007f3e0ff */
[----:B------:R0:W-:Y:S04]  /*10980*/  STL [R1+0x7fc], R14 ;  /* 0x0007fc0e01007387 */ /* 0x0001e80000100800 */
[----:B------:R-:W-:Y:S04]  /*10990*/  STL [R1+0x7c8], R15 ;  /* 0x0007c80f01007387 */ /* 0x000fe80000100800 */
[----:B------:R1:W-:Y:S01]  /*109a0*/  STL [R1+0x804], R13 ;  /* 0x0008040d01007387 */ /* 0x0003e20000100800 */
[----:B0-----:R-:W-:-:S02]  /*109b0*/  LEA.HI.X.SX32 R14, R12, R2, 0x1, P0 ;  /* 0x000000020c0e7211 */ /* 0x001fc400000f0eff */
[----:B------:R-:W-:-:S03]  /*109c0*/  IADD3 R12, P0, R5, R3, RZ ;  /* 0x00000003050c7210 */ /* 0x000fc60007f1e0ff */
[----:B------:R-:W-:Y:S01]  /*109d0*/  STL [R1+0x7d0], R14 ;  /* 0x0007d00e01007387 */ /* 0x000fe20000100800 */
[-C--:B-1----:R-:W-:Y:S02]  /*109e0*/  LEA.HI.X.SX32 R13, R11, R2.reuse, 0x1, P4 ;  /* 0x000000020b0d7211 */ /* 0x082fe400020f0eff */
[----:B------:R-:W-:Y:S01]  /*109f0*/  IADD3 R11, P4, R4, R3, RZ ;  /* 0x00000003040b7210 */ /* 0x000fe20007f9e0ff */
[----:B------:R0:W-:Y:S04]  /*10a00*/  STL [R1+0x80c], R12 ;  /* 0x00080c0c01007387 */ /* 0x0001e80000100800 */
[----:B------:R-:W-:Y:S04]  /*10a10*/  STL [R1+0x7d8], R13 ;  /* 0x0007d80d01007387 */ /* 0x000fe80000100800 */
[----:B------:R1:W-:Y:S01]  /*10a20*/  STL [R1+0x814], R11 ;  /* 0x0008140b01007387 */ /* 0x0003e20000100800 */
[----:B0-----:R-:W-:-:S05]  /*10a30*/  LEA.HI.X.SX32 R12, R10, R2, 0x1, P6 ;  /* 0x000000020a0c7211 */ /* 0x001fca00030f0eff */
[----:B------:R-:W-:Y:S01]  /*10a40*/  STL [R1+0x7e0], R12 ;  /* 0x0007e00c01007387 */ /* 0x000fe20000100800 */
[----:B-1----:R-:W-:Y:S01]  /*10a50*/  LEA.HI.X.SX32 R11, R9, R2, 0x1, P5 ;  /* 0x00000002090b7211 */ /* 0x002fe200028f0eff */
        /* <DEDUP_REMOVED lines=19> */
[----:B------:R-:W-:Y:S01]  /*10b90*/  IMAD R103, R103, UR6, RZ ;  /* 0x0000000667677c24 */ /* 0x000fe2000f8e02ff */
[----:B--2---:R-:W-:-:S05]  /*10ba0*/  IADD3 R10, P6, R67, R3, RZ ;  /* 0x00000003430a7210 */ /* 0x004fca0007fde0ff */
[----:B------:R0:W-:Y:S01]  /*10bb0*/  STL [R1+0x81c], R10 ;  /* 0x00081c0a01007387 */ /* 0x0001e20000100800 */
[----:B---3--:R-:W-:-:S03]  /*10bc0*/  IADD3 R9, P5, R68, R3, RZ ;  /* 0x0000000344097210 */ /* 0x008fc60007fbe0ff */
[----:B------:R-:W-:Y:S01]  /*10bd0*/  STL [R1+0x7e8], R11 ;  /* 0x0007e80b01007387 */ /* 0x000fe20000100800 */
[----:B0-----:R-:W-:-:S03]  /*10be0*/  LEA.HI.X.SX32 R10, R8, R2, 0x1, P3 ;  /* 0x00000002080a7211 */ /* 0x001fc600018f0eff */
[----:B------:R0:W-:Y:S01]  /*10bf0*/  STL [R1+0x824], R9 ;  /* 0x0008240901007387 */ /* 0x0001e20000100800 */
[----:B----4-:R-:W-:-:S03]  /*10c00*/  IADD3 R8, P3, R69, R3, RZ ;  /* 0x0000000345087210 */ /* 0x010fc60007f7e0ff */
[----:B------:R-:W-:Y:S01]  /*10c10*/  STL [R1+0x7f0], R10 ;  /* 0x0007f00a01007387 */ /* 0x000fe20000100800 */
[-C--:B0-----:R-:W-:Y:S02]  /*10c20*/  LEA.HI.X.SX32 R9, R7, R2.reuse, 0x1, P2 ;  /* 0x0000000207097211 */ /* 0x081fe400010f0eff */
        /* <DEDUP_REMOVED lines=12> */
[----:B0-----:R-:W-:-:S02]  /*10cf0*/  LEA.HI.X.SX32 R6, R4, R2, 0x1, P4 ;  /* 0x0000000204067211 */ /* 0x001fc400020f0eff */
[----:B------:R-:W-:-:S03]  /*10d00*/  IADD3 R4, P4, R75, R3, RZ ;  /* 0x000000034b047210 */ /* 0x000fc60007f9e0ff */
[----:B------:R0:W-:Y:S01]  /*10d10*/  STL [R1+0x810], R6 ;  /* 0x0008100601007387 */ /* 0x0001e20000100800 */
[----:B-1----:R-:W-:-:S03]  /*10d20*/  LEA.HI.X.SX32 R5, R67, R2, 0x1, P6 ;  /* 0x0000000243057211 */ /* 0x002fc600030f0eff */
[----:B------:R1:W-:Y:S04]  /*10d30*/  STL [R1+0x84c], R4 ;  /* 0x00084c0401007387 */ /* 0x0003e80000100800 */
[----:B------:R2:W-:Y:S01]  /*10d40*/  STL [R1+0x818], R5 ;  /* 0x0008180501007387 */ /* 0x0005e20000100800 */
[----:B0-----:R-:W-:Y:S02]  /*10d50*/  IADD3 R6, P6, R77, R3, RZ ;  /* 0x000000034d067210 */ /* 0x001fe40007fde0ff */
[----:B-1----:R-:W-:-:S03]  /*10d60*/  LEA.HI.X.SX32 R4, R68, R2, 0x1, P5 ;  /* 0x0000000244047211 */ /* 0x002fc600028f0eff */
[----:B------:R0:W-:Y:S01]  /*10d70*/  STL [R1+0x854], R6 ;  /* 0x0008540601007387 */ /* 0x0001e20000100800 */
[----:B--2---:R-:W-:-:S03]  /*10d80*/  IADD3 R5, P5, R79, R3, RZ ;  /* 0x000000034f057210 */ /* 0x004fc60007fbe0ff */
[----:B------:R1:W-:Y:S04]  /*10d90*/  STL [R1+0x820], R4 ;  /* 0x0008200401007387 */ /* 0x0003e80000100800 */
[----:B------:R2:W-:Y:S01]  /*10da0*/  STL [R1+0x85c], R5 ;  /* 0x00085c0501007387 */ /* 0x0005e20000100800 */
[----:B0-----:R-:W-:Y:S02]  /*10db0*/  LEA.HI.X.SX32 R6, R69, R2, 0x1, P3 ;  /* 0x0000000245067211 */ /* 0x001fe400018f0eff */
[----:B-1----:R-:W-:-:S03]  /*10dc0*/  IADD3 R4, P3, R84, R3, RZ ;  /* 0x0000000354047210 */ /* 0x002fc60007f7e0ff */
[----:B------:R0:W-:Y:S01]  /*10dd0*/  STL [R1+0x828], R6 ;  /* 0x0008280601007387 */ /* 0x0001e20000100800 */
[----:B--2---:R-:W-:-:S03]  /*10de0*/  LEA.HI.X.SX32 R5, R70, R2, 0x1, P2 ;  /* 0x0000000246057211 */ /* 0x004fc600010f0eff */
        /* <DEDUP_REMOVED lines=66> */
[----:B------:R1:W-:Y:S01]  /*11210*/  STL [R1+0x8b0], R4 ;  /* 0x0008b00401007387 */ /* 0x0003e20000100800 */
[----:B------:R-:W-:-:S03]  /*11220*/  IMAD R104, R104, UR6, RZ ;  /* 0x0000000668687c24 */ /* 0x000fc6000f8e02ff */
[----:B------:R2:W-:Y:S01]  /*11230*/  STL [R1+0x8ec], R5 ;  /* 0x0008ec0501007387 */ /* 0x0005e20000100800 */
[----:B0-----:R-:W-:Y:S02]  /*11240*/  LEA.HI.X.SX32 R6, R95, R2, 0x1, P4 ;  /* 0x000000025f067211 */ /* 0x001fe400020f0eff */
[----:B-1----:R-:W-:-:S03]  /*11250*/  IADD3 R4, P4, R102, R3, RZ ;  /* 0x0000000366047210 */ /* 0x002fc60007f9e0ff */
[----:B------:R0:W-:Y:S01]  /*11260*/  STL [R1+0x8b8], R6 ;  /* 0x0008b80601007387 */ /* 0x0001e20000100800 */
[----:B--2---:R-:W-:-:S03]  /*11270*/  LEA.HI.X.SX32 R5, R96, R2, 0x1, P6 ;  /* 0x0000000260057211 */ /* 0x004fc600030f0eff */
[----:B------:R1:W-:Y:S01]  /*11280*/  STL [R1+0x8f4], R4 ;  /* 0x0008f40401007387 */ /* 0x0003e20000100800 */
[----:B------:R-:W-:-:S03]  /*11290*/  IMAD R105, R105, UR6, RZ ;  /* 0x0000000669697c24 */ /* 0x000fc6000f8e02ff */
[----:B------:R2:W-:Y:S01]  /*112a0*/  STL [R1+0x8c0], R5 ;  /* 0x0008c00501007387 */ /* 0x0005e20000100800 */
[----:B0-----:R-:W-:Y:S02]  /*112b0*/  IADD3 R6, P6, R103, R3, RZ ;  /* 0x0000000367067210 */ /* 0x001fe40007fde0ff */
[----:B-1----:R-:W-:-:S03]  /*112c0*/  LEA.HI.X.SX32 R4, R97, R2, 0x1, P5 ;  /* 0x0000000261047211 */ /* 0x002fc600028f0eff */
[----:B------:R0:W-:Y:S01]  /*112d0*/  STL [R1+0x8fc], R6 ;  /* 0x0008fc0601007387 */ /* 0x0001e20000100800 */
[-C--:B--2---:R-:W-:Y:S01]  /*112e0*/  IADD3 R5, P5, R104, R3.reuse, RZ ;  /* 0x0000000368057210 */ /* 0x084fe20007fbe0ff */
[----:B------:R-:W-:Y:S02]  /*112f0*/  IMAD R106, R106, UR6, RZ ;  /* 0x000000066a6a7c24 */ /* 0x000fe4000f8e02ff */
[----:B------:R1:W-:Y:S01]  /*11300*/  STL [R1+0x8c8], R4 ;  /* 0x0008c80401007387 */ /* 0x0003e20000100800 */
[----:B------:R-:W-:Y:S01]  /*11310*/  IMAD R107, R107, UR6, RZ ;  /* 0x000000066b6b7c24 */ /* 0x000fe2000f8e02ff */
[----:B0-----:R-:W-:Y:S02]  /*11320*/  LEA.HI.X.SX32 R6, R98, R2, 0x1, P3 ;  /* 0x0000000262067211 */ /* 0x001fe400018f0eff */
[----:B------:R0:W-:Y:S01]  /*11330*/  STL [R1+0x904], R5 ;  /* 0x0009040501007387 */ /* 0x0001e20000100800 */
[----:B-1----:R-:W-:-:S03]  /*11340*/  IADD3 R4, P3, R105, R3, RZ ;  /* 0x0000000369047210 */ /* 0x002fc60007f7e0ff */
[----:B------:R1:W-:Y:S01]  /*11350*/  STL [R1+0x8d0], R6 ;  /* 0x0008d00601007387 */ /* 0x0003e20000100800 */
[----:B0-----:R-:W-:-:S03]  /*11360*/  LEA.HI.X.SX32 R5, R99, R2, 0x1, P2 ;  /* 0x0000000263057211 */ /* 0x001fc600010f0eff */
[----:B------:R0:W-:Y:S01]  /*11370*/  STL [R1+0x90c], R4 ;  /* 0x00090c0401007387 */ /* 0x0001e20000100800 */
[----:B------:R-:W-:Y:S01]  /*11380*/  IMAD R108, R108, UR6, RZ ;  /* 0x000000066c6c7c24 */ /* 0x000fe2000f8e02ff */
[----:B-1----:R-:W-:Y:S02]  /*11390*/  IADD3 R6, P2, R106, R3, RZ ;  /* 0x000000036a067210 */ /* 0x002fe40007f5e0ff */
[----:B------:R1:W-:Y:S01]  /*113a0*/  STL [R1+0x8d8], R5 ;  /* 0x0008d80501007387 */ /* 0x0003e20000100800 */
[----:B0-----:R-:W-:-:S03]  /*113b0*/  LEA.HI.X.SX32 R4, R100, R2, 0x1, P1 ;  /* 0x0000000264047211 */ /* 0x001fc600008f0eff */
[----:B------:R0:W-:Y:S01]  /*113c0*/  STL [R1+0x914], R6 ;  /* 0x0009140601007387 */ /* 0x0001e20000100800 */
[----:B-1----:R-:W-:Y:S01]  /*113d0*/  IADD3 R5, P1, R107, R3, RZ ;  /* 0x000000036b057210 */ /* 0x002fe20007f3e0ff */
[----:B------:R-:W-:Y:S02]  /*113e0*/  IMAD R109, R109, UR6, RZ ;  /* 0x000000066d6d7c24 */ /* 0x000fe4000f8e02ff */
        /* <DEDUP_REMOVED lines=568> */
[----:B-1----:R-:W-:-:S03]  /*13770*/  IADD3 R5, P4, R222, R3, RZ ;  /* 0x00000003de057210 */ /* 0x002fc60007f9e0ff */
[----:B------:R1:W-:Y:S01]  /*13780*/  STL [R1+0xe88], R4 ;  /* 0x000e880401007387 */ /* 0x0003e20000100800 */
[----:B------:R-:W-:Y:S01]  /*13790*/  IMAD R224, R224, UR6, RZ ;  /* 0x00000006e0e07c24 */ /* 0x000fe2000f8e02ff */
[----:B0-----:R-:W-:Y:S02]  /*137a0*/  LEA.HI.X.SX32 R6, R216, R2, 0x1, P6 ;  /* 0x00000002d8067211 */ /* 0x001fe400030f0eff */
[----:B------:R0:W-:Y:S01]  /*137b0*/  STL [R1+0xec4], R5 ;  /* 0x000ec40501007387 */ /* 0x0001e20000100800 */
[----:B-1----:R-:W-:-:S03]  /*137c0*/  IADD3 R4, P6, R223, R3, RZ ;  /* 0x00000003df047210 */ /* 0x002fc60007fde0ff */
[----:B------:R-:W-:Y:S01]  /*137d0*/  STL [R1+0xe90], R6 ;  /* 0x000e900601007387 */ /* 0x000fe20000100800 */
[----:B0-----:R-:W-:-:S03]  /*137e0*/  LEA.HI.X.SX32 R5, R217, R2, 0x1, P5 ;  /* 0x00000002d9057211 */ /* 0x001fc600028f0eff */
[----:B------:R-:W2:Y:S04]  /*137f0*/  LDL.LU R65, [R1+0x24] ;  /* 0x0000240001417983 */ /* 0x000ea80000300800 */
[----:B------:R0:W-:Y:S04]  /*13800*/  STL [R1+0xecc], R4 ;  /* 0x000ecc0401007387 */ /* 0x0001e80000100800 */
[----:B------:R1:W-:Y:S04]  /*13810*/  STL [R1+0xe98], R5 ;  /* 0x000e980501007387 */ /* 0x0003e80000100800 */
[----:B------:R-:W3:Y:S01]  /*13820*/  LDL.LU R66, [R1+0x28] ;  /* 0x0000280001427983 */ /* 0x000ee20000300800 */
[----:B0-----:R-:W-:Y:S01]  /*13830*/  IADD3 R4, P5, R224, R3, RZ ;  /* 0x00000003e0047210 */ /* 0x001fe20007fbe0ff */
[----:B------:R-:W-:Y:S01]  /*13840*/  IMAD R225, R225, UR6, RZ ;  /* 0x00000006e1e17c24 */ /* 0x000fe2000f8e02ff */
[----:B-1----:R-:W-:-:S03]  /*13850*/  LEA.HI.X.SX32 R5, R218, R2, 0x1, P3 ;  /* 0x00000002da057211 */ /* 0x002fc600018f0eff */
[----:B------:R0:W-:Y:S01]  /*13860*/  STL [R1+0xed4], R4 ;  /* 0x000ed40401007387 */ /* 0x0001e20000100800 */
[----:B------:R-:W-:-:S03]  /*13870*/  IMAD R226, R226, UR6, RZ ;  /* 0x00000006e2e27c24 */ /* 0x000fc6000f8e02ff */
[----:B------:R-:W4:Y:S01]  /*13880*/  LDL.LU R67, [R1+0x2c] ;  /* 0x00002c0001437983 */ /* 0x000f220000300800 */
[----:B------:R-:W-:-:S03]  /*13890*/  LEA.HI.X.SX32 R6, R219, R2, 0x1, P2 ;  /* 0x00000002db067211 */ /* 0x000fc600010f0eff */
[----:B------:R1:W-:Y:S01]  /*138a0*/  STL [R1+0xea0], R5 ;  /* 0x000ea00501007387 */ /* 0x0003e20000100800 */
[----:B0-----:R-:W-:-:S03]  /*138b0*/  IADD3 R4, P3, R225, R3, RZ ;  /* 0x00000003e1047210 */ /* 0x001fc60007f7e0ff */
[----:B------:R-:W4:Y:S01]  /*138c0*/  LDL.LU R68, [R1+0x30] ;  /* 0x0000300001447983 */ /* 0x000f220000300800 */
[----:B------:R-:W-:-:S03]  /*138d0*/  IMAD R227, R227, UR6, RZ ;  /* 0x00000006e3e37c24 */ /* 0x000fc6000f8e02ff */
[----:B------:R0:W-:Y:S01]  /*138e0*/  STL [R1+0xedc], R4 ;  /* 0x000edc0401007387 */ /* 0x0001e20000100800 */
[----:B-1----:R-:W-:-:S03]  /*138f0*/  IADD3 R5, P2, R226, R3, RZ ;  /* 0x00000003e2057210 */ /* 0x002fc60007f5e0ff */
[----:B------:R-:W-:Y:S04]  /*13900*/  STL [R1+0xea8], R6 ;  /* 0x000ea80601007387 */ /* 0x000fe80000100800 */
[----:B------:R-:W4:Y:S01]  /*13910*/  LDL.LU R69, [R1+0x34] ;  /* 0x0000340001457983 */ /* 0x000f220000300800 */
[----:B0-----:R-:W-:-:S03]  /*13920*/  LEA.HI.X.SX32 R4, R220, R2, 0x1, P1 ;  /* 0x00000002dc047211 */ /* 0x001fc600008f0eff */
[----:B------:R0:W-:Y:S01]  /*13930*/  STL [R1+0xee4], R5 ;  /* 0x000ee40501007387 */ /* 0x0001e20000100800 */
[----:B------:R-:W-:-:S03]  /*13940*/  IMAD R228, R228, UR6, RZ ;  /* 0x00000006e4e47c24 */ /* 0x000fc6000f8e02ff */
[----:B------:R1:W-:Y:S04]  /*13950*/  STL [R1+0xeb0], R4 ;  /* 0x000eb00401007387 */ /* 0x0003e80000100800 */
[----:B------:R-:W4:Y:S01]  /*13960*/  LDL.LU R70, [R1+0x38] ;  /* 0x0000380001467983 */ /* 0x000f220000300800 */
[----:B0-----:R-:W-:Y:S02]  /*13970*/  IADD3 R5, P1, R227, R3, RZ ;  /* 0x00000003e3057210 */ /* 0x001fe40007f3e0ff */
[----:B-1----:R-:W-:-:S03]  /*13980*/  LEA.HI.X.SX32 R4, R221, R2, 0x1, P0 ;  /* 0x00000002dd047211 */ /* 0x002fc600000f0eff */
[----:B------:R0:W-:Y:S04]  /*13990*/  STL [R1+0xeec], R5 ;  /* 0x000eec0501007387 */ /* 0x0001e80000100800 */
[----:B------:R-:W4:Y:S04]  /*139a0*/  LDL.LU R71, [R1+0x3c] ;  /* 0x00003c0001477983 */ /* 0x000f280000300800 */
[----:B------:R1:W-:Y:S01]  /*139b0*/  STL [R1+0xeb8], R4 ;  /* 0x000eb80401007387 */ /* 0x0003e20000100800 */
[----:B0-----:R-:W-:-:S03]  /*139c0*/  IADD3 R5, P0, R228, R3, RZ ;  /* 0x00000003e4057210 */ /* 0x001fc60007f1e0ff */
[----:B------:R-:W4:Y:S01]  /*139d0*/  LDL.LU R73, [R1+0x40] ;  /* 0x0000400001497983 */ /* 0x000f220000300800 */
[----:B------:R-:W-:Y:S01]  /*139e0*/  IMAD R229, R229, UR6, RZ ;  /* 0x00000006e5e57c24 */ /* 0x000fe2000f8e02ff */
[----:B-1----:R-:W-:Y:S02]  /*139f0*/  LEA.HI.X.SX32 R4, R222, R2, 0x1, P4 ;  /* 0x00000002de047211 */ /* 0x002fe400020f0eff */
[----:B------:R0:W-:Y:S01]  /*13a00*/  STL [R1+0xef4], R5 ;  /* 0x000ef40501007387 */ /* 0x0001e20000100800 */
[----:B------:R-:W-:-:S03]  /*13a10*/  IMAD R230, R230, UR6, RZ ;  /* 0x00000006e6e67c24 */ /* 0x000fc6000f8e02ff */
[----:B------:R-:W4:Y:S04]  /*13a20*/  LDL.LU R75, [R1+0x44] ;  /* 0x00004400014b7983 */ /* 0x000f280000300800 */
[----:B------:R1:W-:Y:S04]  /*13a30*/  STL [R1+0xec0], R4 ;  /* 0x000ec00401007387 */ /* 0x0003e80000100800 */
[----:B------:R-:W4:Y:S01]  /*13a40*/  LDL.LU R77, [R1+0x48] ;  /* 0x00004800014d7983 */ /* 0x000f220000300800 */
[----:B0-----:R-:W-:Y:S01]  /*13a50*/  IADD3 R5, P4, R229, R3, RZ ;  /* 0x00000003e5057210 */ /* 0x001fe20007f9e0ff */
[----:B------:R-:W-:Y:S01]  /*13a60*/  IMAD R231, R231, UR6, RZ ;  /* 0x00000006e7e77c24 */ /* 0x000fe2000f8e02ff */
[----:B-1----:R-:W-:-:S02]  /*13a70*/  LEA.HI.X.SX32 R4, R223, R2, 0x1, P6 ;  /* 0x00000002df047211 */ /* 0x002fc400030f0eff */
[----:B------:R-:W-:Y:S01]  /*13a80*/  IADD3 R6, P6, R230, R3, RZ ;  /* 0x00000003e6067210 */ /* 0x000fe20007fde0ff */
[----:B------:R0:W-:Y:S04]  /*13a90*/  STL [R1+0xefc], R5 ;  /* 0x000efc0501007387 */ /* 0x0001e80000100800 */
[----:B------:R1:W-:Y:S04]  /*13aa0*/  STL [R1+0xec8], R4 ;  /* 0x000ec80401007387 */ /* 0x0003e80000100800 */
[----:B------:R1:W-:Y:S01]  /*13ab0*/  STL [R1+0xf04], R6 ;  /* 0x000f040601007387 */ /* 0x0003e20000100800 */
[----:B0-----:R-:W-:-:S02]  /*13ac0*/  LEA.HI.X.SX32 R5, R224, R2, 0x1, P5 ;  /* 0x00000002e0057211 */ /* 0x001fc400028f0eff */
[----:B-1----:R-:W-:-:S03]  /*13ad0*/  IADD3 R4, P5, R231, R3, RZ ;  /* 0x00000003e7047210 */ /* 0x002fc60007fbe0ff */
[----:B------:R0:W-:Y:S01]  /*13ae0*/  STL [R1+0xed0], R5 ;  /* 0x000ed00501007387 */ /* 0x0001e20000100800 */
[----:B------:R-:W-:-:S03]  /*13af0*/  LEA.HI.X.SX32 R6, R225, R2, 0x1, P3 ;  /* 0x00000002e1067211 */ /* 0x000fc600018f0eff */
[----:B------:R1:W-:Y:S04]  /*13b00*/  STL [R1+0xf0c], R4 ;  /* 0x000f0c0401007387 */ /* 0x0003e80000100800 */
[----:B------:R1:W-:Y:S04]  /*13b10*/  STL [R1+0xed8], R6 ;  /* 0x000ed80601007387 */ /* 0x0003e80000100800 */
[----:B------:R-:W4:Y:S01]  /*13b20*/  LDL.LU R79, [R1+0x50] ;  /* 0x00005000014f7983 */ /* 0x000f220000300800 */
[----:B------:R-:W-:Y:S02]  /*13b30*/  IMAD R233, R233, UR6, RZ ;  /* 0x00000006e9e97c24 */ /* 0x000fe4000f8e02ff */
[----:B------:R-:W-:-:S03]  /*13b40*/  IMAD R234, R234, UR6, RZ ;  /* 0x00000006eaea7c24 */ /* 0x000fc6000f8e02ff */
[-C--:B0-----:R-:W-:Y:S02]  /*13b50*/  IADD3 R5, P3, R233, R3.reuse, RZ ;  /* 0x00000003e9057210 */ /* 0x081fe40007f7e0ff */
[-C--:B-1----:R-:W-:Y:S02]  /*13b60*/  LEA.HI.X.SX32 R4, R226, R2.reuse, 0x1, P2 ;  /* 0x00000002e2047211 */ /* 0x082fe400010f0eff */
[----:B------:R-:W-:Y:S01]  /*13b70*/  IADD3 R6, P2, R234, R3, RZ ;  /* 0x00000003ea067210 */ /* 0x000fe20007f5e0ff */
[----:B------:R0:W-:Y:S04]  /*13b80*/  STL [R1+0xf14], R5 ;  /* 0x000f140501007387 */ /* 0x0001e80000100800 */
[----:B------:R-:W-:Y:S01]  /*13b90*/  STL [R1+0xee0], R4 ;  /* 0x000ee00401007387 */ /* 0x000fe20000100800 */
[----:B0-----:R-:W-:-:S03]  /*13ba0*/  LEA.HI.X.SX32 R5, R227, R2, 0x1, P1 ;  /* 0x00000002e3057211 */ /* 0x001fc600008f0eff */
[----:B------:R0:W-:Y:S04]  /*13bb0*/  STL [R1+0xf1c], R6 ;  /* 0x000f1c0601007387 */ /* 0x0001e80000100800 */
[----:B------:R3:W-:Y:S01]  /*13bc0*/  STL [R1+0xee8], R5 ;  /* 0x000ee80501007387 */ /* 0x0007e20000100800 */
[----:B0-----:R-:W-:Y:S01]  /*13bd0*/  LEA.HI.X.SX32 R6, R228, R2, 0x1, P0 ;  /* 0x00000002e4067211 */ /* 0x001fe200000f0eff */
        /* <DEDUP_REMOVED lines=8> */
[----:B------:R-:W-:Y:S01]  /*13c60*/  IMAD R83, R83, UR6, RZ ;  /* 0x0000000653537c24 */ /* 0x000fe2000f8e02ff */
[----:B--2---:R-:W-:-:S05]  /*13c70*/  IADD3 R4, P1, R65, R3, RZ ;  /* 0x0000000341047210 */ /* 0x004fca0007f3e0ff */
[----:B------:R0:W-:Y:S01]  /*13c80*/  STL [R1+0xf24], R4 ;  /* 0x000f240401007387 */ /* 0x0001e20000100800 */
[----:B---3--:R-:W-:-:S03]  /*13c90*/  IADD3 R5, P0, R66, R3, RZ ;  /* 0x0000000342057210 */ /* 0x008fc60007f1e0ff */
[----:B------:R4:W-:Y:S01]  /*13ca0*/  STL [R1+0xef0], R6 ;  /* 0x000ef00601007387 */ /* 0x0009e20000100800 */
[----:B0-----:R-:W-:-:S03]  /*13cb0*/  LEA.HI.X.SX32 R4, R229, R2, 0x1, P4 ;  /* 0x00000002e5047211 */ /* 0x001fc600020f0eff */
[----:B------:R0:W-:Y:S01]  /*13cc0*/  STL [R1+0xf2c], R5 ;  /* 0x000f2c0501007387 */ /* 0x0001e20000100800 */
[----:B----4-:R-:W-:-:S03]  /*13cd0*/  IADD3 R6, P4, R67, R3, RZ ;  /* 0x0000000343067210 */ /* 0x010fc60007f9e0ff */
[----:B------:R1:W-:Y:S01]  /*13ce0*/  STL [R1+0xef8], R4 ;  /* 0x000ef80401007387 */ /* 0x0003e20000100800 */
[----:B0-----:R-:W-:-:S03]  /*13cf0*/  LEA.HI.X.SX32 R5, R230, R2, 0x1, P6 ;  /* 0x00000002e6057211 */ /* 0x001fc600030f0eff */
[----:B------:R0:W-:Y:S04]  /*13d00*/  STL [R1+0xf34], R6 ;  /* 0x000f340601007387 */ /* 0x0001e80000100800 */
[----:B------:R2:W-:Y:S01]  /*13d10*/  STL [R1+0xf00], R5 ;  /* 0x000f000501007387 */ /* 0x0005e20000100800 */
[----:B-1----:R-:W-:Y:S02]  /*13d20*/  IADD3 R4, P6, R68, R3, RZ ;  /* 0x0000000344047210 */ /* 0x002fe40007fde0ff */
[----:B0-----:R-:W-:-:S03]  /*13d30*/  LEA.HI.X.SX32 R6, R231, R2, 0x1, P5 ;  /* 0x00000002e7067211 */ /* 0x001fc600028f0eff */
        /* <DEDUP_REMOVED lines=58> */
[-C--:B0-----:R-:W-:Y:S02]  /*140e0*/  IADD3 R4, P5, R80, R3.reuse, RZ ;  /* 0x0000000350047210 */ /* 0x081fe40007fbe0ff */
[----:B-1----:R-:W-:Y:S02]  /*140f0*/  LEA.HI.X.SX32 R6, R232, R2, 0x1, P3 ;  /* 0x00000002e8067211 */ /* 0x002fe400018f0eff */
[----:B------:R-:W3:Y:S01]  /*14100*/  LDL.LU R232, [R1+0x1034] ;  /* 0x0010340001e87983 */ /* 0x000ee20000300800 */
[----:B--2---:R-:W-:-:S03]  /*14110*/  IADD3 R5, P3, R81, R3, RZ ;  /* 0x0000000351057210 */ /* 0x004fc60007f7e0ff */
[----:B------:R0:W-:Y:S04]  /*14120*/  STL [R1+0xf9c], R4 ;  /* 0x000f9c0401007387 */ /* 0x0001e80000100800 */
[----:B------:R-:W-:Y:S04]  /*14130*/  STL [R1+0xf78], R6 ;  /* 0x000f780601007387 */ /* 0x000fe80000100800 */
[----:B------:R1:W-:Y:S01]  /*14140*/  STL [R1+0xfa0], R5 ;  /* 0x000fa00501007387 */ /* 0x0003e20000100800 */
[-C--:B0-----:R-:W-:Y:S02]  /*14150*/  LEA.HI.X.SX32 R4, R74, R2.reuse, 0x1, P2 ;  /* 0x000000024a047211 */ /* 0x081fe400010f0eff */
[----:B-1----:R-:W-:-:S02]  /*14160*/  LEA.HI.X.SX32 R5, R79, R2, 0x1, P1 ;  /* 0x000000024f057211 */ /* 0x002fc400008f0eff */
[----:B------:R-:W0:Y:S01]  /*14170*/  S2R R79, SR_TID.X ;  /* 0x00000000004f7919 */ /* 0x000e220000002100 */
[-C--:B------:R-:W-:Y:S01]  /*14180*/  IADD3 R6, P2, R82, R3.reuse, RZ ;  /* 0x0000000352067210 */ /* 0x080fe20007f5e0ff */
[----:B------:R1:W-:Y:S04]  /*14190*/  STL [R1+0xf80], R4 ;  /* 0x000f800401007387 */ /* 0x0003e80000100800 */
[----:B------:R-:W-:Y:S01]  /*141a0*/  STL [R1+0xfa4], R6 ;  /* 0x000fa40601007387 */ /* 0x000fe20000100800 */
[----:B-1----:R-:W-:Y:S02]  /*141b0*/  IADD3 R4, P1, R83, R3, RZ ;  /* 0x0000000353047210 */ /* 0x002fe40007f3e0ff */
[-C--:B------:R-:W-:Y:S01]  /*141c0*/  LEA.HI.X.SX32 R3, R76, R2.reuse, 0x1, P0 ;  /* 0x000000024c037211 */ /* 0x080fe200000f0eff */
[----:B------:R-:W-:Y:S04]  /*141d0*/  STL [R1+0xf88], R5 ;  /* 0x000f880501007387 */ /* 0x000fe80000100800 */
[----:B------:R1:W-:Y:S04]  /*141e0*/  STL [R1+0xbac], R4 ;  /* 0x000bac0401007387 */ /* 0x0003e80000100800 */
[----:B------:R2:W-:Y:S01]  /*141f0*/  STL [R1+0xb94], R3 ;  /* 0x000b940301007387 */ /* 0x0005e20000100800 */
[----:B-1----:R-:W-:-:S03]  /*14200*/  LEA.HI.X.SX32 R4, R0, R2, 0x1, P4 ;  /* 0x0000000200047211 */ /* 0x002fc600020f0eff */
[----:B------:R1:W5:Y:S01]  /*14210*/  LDL.LU R0, [R1+0x1030] ;  /* 0x0010300001007983 */ /* 0x0003620000300800 */
[-C--:B--2---:R-:W-:Y:S02]  /*14220*/  LEA.HI.X.SX32 R3, R78, R2.reuse, 0x1, P6 ;  /* 0x000000024e037211 */ /* 0x084fe400030f0eff */
[-C--:B------:R-:W-:Y:S01]  /*14230*/  LEA.HI.X.SX32 R5, R80, R2.reuse, 0x1, P5 ;  /* 0x0000000250057211 */ /* 0x080fe200028f0eff */
[----:B------:R2:W-:Y:S04]  /*14240*/  STL [R1+0xb98], R4 ;  /* 0x000b980401007387 */ /* 0x0005e80000100800 */
[----:B------:R4:W-:Y:S01]  /*14250*/  STL [R1+0xb9c], R3 ;  /* 0x000b9c0301007387 */ /* 0x0009e20000100800 */
[----:B--2---:R-:W-:-:S03]  /*14260*/  LEA.HI.X.SX32 R4, R81, R2, 0x1, P3 ;  /* 0x0000000251047211 */ /* 0x004fc600018f0eff */
[----:B------:R-:W-:Y:S01]  /*14270*/  STL [R1+0xba0], R5 ;  /* 0x000ba00501007387 */ /* 0x000fe20000100800 */
[-C--:B----4-:R-:W-:Y:S02]  /*14280*/  LEA.HI.X.SX32 R3, R82, R2.reuse, 0x1, P2 ;  /* 0x0000000252037211 */ /* 0x090fe400010f0eff */
[----:B------:R-:W-:Y:S01]  /*14290*/  LEA.HI.X.SX32 R2, R83, R2, 0x1, P1 ;  /* 0x0000000253027211 */ /* 0x000fe200008f0eff */
[----:B------:R-:W-:Y:S04]  /*142a0*/  STL [R1+0xba4], R4 ;  /* 0x000ba40401007387 */ /* 0x000fe80000100800 */
[----:B------:R2:W-:Y:S04]  /*142b0*/  STL [R1+0xba8], R3 ;  /* 0x000ba80301007387 */ /* 0x0005e80000100800 */
[----:B------:R0:W-:Y:S01]  /*142c0*/  STL [R1+0x998], R2 ;  /* 0x0009980201007387 */ /* 0x0001e20000100800 */
[----:B--2---:R-:W2:Y:S01]  /*142d0*/  LDC R3, c[0x0][0x238] ;  /* 0x00008e00ff037b82 */ /* 0x004ea20000000800 */
[----:B0-----:R-:W-:-:S05]  /*142e0*/  IMAD.SHL.U32 R2, R79, 0x8, RZ ;  /* 0x000000084f027824 */ /* 0x001fca00078e00ff */
[----:B------:R0:W-:Y:S04]  /*142f0*/  STL [R1+0x1028], R2 ;  /* 0x0010280201007387 */ /* 0x0001e80000100800 */
[----:B------:R-:W-:Y:S04]  /*14300*/  STL [R1+0x400], RZ ;  /* 0x000400ff01007387 */ /* 0x000fe80000100800 */
        /* <DEDUP_REMOVED lines=255> */
[----:B------:R-:W-:Y:S04]  /*15300*/  STL [R1], RZ ;  /* 0x000000ff01007387 */ /* 0x000fe80000100800 */
        /* <DEDUP_REMOVED lines=101> */
[----:B------:R-:W-:Y:S01]  /*15960*/  STL [R1+0x198], RZ ;  /* 0x000198ff01007387 */ /* 0x000fe20000100800 */
[----:B---3--:R-:W-:-:S03]  /*15970*/  IADD3 R9, P0, R232, UR8, RZ ;  /* 0x00000008e8097c10 */ /* 0x008fc6000ff1e0ff */
[----:B------:R-:W-:Y:S04]  /*15980*/  STL [R1+0x19c], RZ ;  /* 0x00019cff01007387 */ /* 0x000fe80000100800 */
[----:B------:R-:W-:Y:S04]  /*15990*/  STL [R1+0x1a0], RZ ;  /* 0x0001a0ff01007387 */ /* 0x000fe80000100800 */
[----:B------:R-:W-:Y:S04]  /*159a0*/  STL [R1+0x1a4], RZ ;  /* 0x0001a4ff01007387 */ /* 0x000fe80000100800 */
[----:B------:R-:W-:Y:S01]  /*159b0*/  STL [R1+0x1a8], RZ ;  /* 0x0001a8ff01007387 */ /* 0x000fe20000100800 */
[----:B------:R-:W-:-:S03]  /*159c0*/  LEA.HI.X.SX32 R8, R232, UR9, 0x1, P0 ;  /* 0x00000009e8087c11 */ /* 0x000fc600080f0eff */
[----:B------:R-:W-:Y:S04]  /*159d0*/  STL [R1+0x1ac], RZ ;  /* 0x0001acff01007387 */ /* 0x000fe80000100800 */
[----:B------:R-:W-:Y:S04]  /*159e0*/  STL [R1+0x1b0], RZ ;  /* 0x0001b0ff01007387 */ /* 0x000fe80000100800 */
[----:B------:R-:W-:Y:S04]  /*159f0*/  STL [R1+0x1b4], RZ ;  /* 0x0001b4ff01007387 */ /* 0x000fe80000100800 */
[----:B------:R-:W-:Y:S01]  /*15a00*/  STL [R1+0x1b8], RZ ;  /* 0x0001b8ff01007387 */ /* 0x000fe20000100800 */
[----:B------:R-:W3:Y:S03]  /*15a10*/  S2R R232, SR_TID.X ;  /* 0x0000000000e87919 */ /* 0x000ee60000002100 */
        /* <DEDUP_REMOVED lines=17> */
[----:B---3--:R-:W-:Y:S01]  /*15b30*/  LOP3.LUT R232, R232, 0x7f, RZ, 0xc0, !PT ;  /* 0x0000007fe8e87812 */ /* 0x008fe200078ec0ff */
[----:B------:R-:W-:Y:S01]  /*15b40*/  UIADD3 UR7, UR4, 0x8000, URZ ;  /* 0x0000800004077890 */ /* 0x000fe2000fffe03f */
[----:B------:R-:W-:Y:S01]  /*15b50*/  IMAD.MOV.U32 R234, RZ, RZ, RZ ;  /* 0x000000ffffea7224 */ /* 0x000fe200078e00ff */
[----:B------:R-:W-:-:S02]  /*15b60*/  CS2R R24, SRZ ;  /* 0x0000000000187805 */ /* 0x000fc4000001ff00 */
[C---:B------:R-:W-:Y:S02]  /*15b70*/  LOP3.LUT R155, R232.reuse, 0x10, RZ, 0x3c, !PT ;  /* 0x00000010e89b7812 */ /* 0x040fe400078e3cff */
[----:B------:R-:W-:Y:S02]  /*15b80*/  CS2R R26, SRZ ;  /* 0x00000000001a7805 */ /* 0x000fe4000001ff00 */
[C---:B------:R-:W-:Y:S02]  /*15b90*/  LOP3.LUT R154, R232.reuse, 0x20, RZ, 0x3c, !PT ;  /* 0x00000020e89a7812 */ /* 0x040fe400078e3cff */
[----:B------:R-:W-:Y:S02]  /*15ba0*/  CS2R R28, SRZ ;  /* 0x00000000001c7805 */ /* 0x000fe4000001ff00 */
[----:B------:R-:W-:Y:S02]  /*15bb0*/  LOP3.LUT R153, R232, 0x30, RZ, 0x3c, !PT ;  /* 0x00000030e8997812 */ /* 0x000fe400078e3cff */
[----:B------:R-:W-:-:S02]  /*15bc0*/  CS2R R30, SRZ ;  /* 0x00000000001e7805 */ /* 0x000fc4000001ff00 */
[----:B------:R-:W-:Y:S02]  /*15bd0*/  CS2R R32, SRZ ;  /* 0x0000000000207805 */ /* 0x000fe4000001ff00 */
[----:B------:R-:W-:Y:S02]  /*15be0*/  CS2R R34, SRZ ;  /* 0x0000000000227805 */ /* 0x000fe4000001ff00 */
[----:B------:R-:W-:Y:S02]  /*15bf0*/  CS2R R36, SRZ ;  /* 0x0000000000247805 */ /* 0x000fe4000001ff00 */
[----:B------:R-:W-:Y:S02]  /*15c00*/  CS2R R38, SRZ ;  /* 0x0000000000267805 */ /* 0x000fe4000001ff00 */
[----:B------:R-:W-:Y:S02]  /*15c10*/  CS2R R40, SRZ ;  /* 0x0000000000287805 */ /* 0x000fe4000001ff00 */
        /* <DEDUP_REMOVED lines=22> */
[----:B------:R-:W-:Y:S01]  /*15d80*/  CS2R R86, SRZ ;  /* 0x0000000000567805 */ /* 0x000fe2000001ff00 */
[----:B------:R-:W-:Y:S01]  /*15d90*/  IMAD.MOV.U32 R88, RZ, RZ, RZ ;  /* 0x000000ffff587224 */ /* 0x000fe200078e00ff */
[----:B------:R-:W-:Y:S01]  /*15da0*/  USHF.R.U32.HI UR22, URZ, 0x4, UR4 ;  /* 0x000000043f167899 */ /* 0x000fe20008011604 */
[----:B------:R-:W-:Y:S01]  /*15db0*/  UMOV UR5, URZ ;  /* 0x0000003f00057c82 */ /* 0x000fe20008000000 */
[----:B------:R-:W-:Y:S01]  /*15dc0*/  UMOV UR6, URZ ;  /* 0x0000003f00067c82 */ /* 0x000fe20008000000 */
[----:B------:R-:W-:-:S02]  /*15dd0*/  USHF.L.U32 UR34, UR34, 0x6, URZ ;  /* 0x0000000622227899 */ /* 0x000fc4000800063f */
[----:B------:R-:W-:Y:S01]  /*15de0*/  USHF.R.U32.HI UR7, URZ, 0x4, UR7 ;  /* 0x000000043f077899 */ /* 0x000fe20008011607 */
[----:B------:R-:W3:Y:S01]  /*15df0*/  LDL.LU R133, [R1+0x99c] ;  /* 0x00099c0001857983 */ /* 0x000ee20000300800 */
[----:B0-----:R-:W-:Y:S01]  /*15e00*/  LOP3.LUT R2, R2, 0x30, RZ, 0xc0, !PT ;  /* 0x0000003002027812 */ /* 0x001fe200078ec0ff */
[C---:B--2---:R-:W-:Y:S01]  /*15e10*/  IMAD R4, R3.reuse, 0x3f, RZ ;  /* 0x0000003f03047824 */ /* 0x044fe200078e02ff */
[----:B------:R-:W-:Y:S01]  /*15e20*/  USGXT.U32 UR22, UR22, 0xe ;  /* 0x0000000e1616789a */ /* 0x000fe20008000000 */
[C---:B------:R-:W-:Y:S02]  /*15e30*/  IMAD R5, R3.reuse, 0x3e, RZ ;  /* 0x0000003e03057824 */ /* 0x040fe400078e02ff */
[----:B------:R-:W-:Y:S02]  /*15e40*/  IMAD R2, R232, 0x40, R2 ;  /* 0x00000040e8027824 */ /* 0x000fe400078e0202 */
[----:B------:R-:W-:Y:S01]  /*15e50*/  IMAD R6, R3, 0x3d, RZ ;  /* 0x0000003d03067824 */ /* 0x000fe200078e02ff */
[----:B------:R-:W-:Y:S01]  /*15e60*/  IADD3 R134, P1, R5, R9, RZ ;  /* 0x0000000905867210 */ /* 0x000fe20007f3e0ff */
[----:B------:R-:W-:-:S02]  /*15e70*/  IMAD R7, R3, 0x3c, RZ ;  /* 0x0000003c03077824 */ /* 0x000fc400078e02ff */
[C---:B------:R-:W-:Y:S02]  /*15e80*/  IMAD R10, R3.reuse, 0x3b, RZ ;  /* 0x0000003b030a7824 */ /* 0x040fe400078e02ff */
[C---:B------:R-:W-:Y:S02]  /*15e90*/  IMAD R11, R3.reuse, 0x3a, RZ ;  /* 0x0000003a030b7824 */ /* 0x040fe400078e02ff */
[C---:B------:R-:W-:Y:S01]  /*15ea0*/  IMAD R12, R3.reuse, 0x39, RZ ;  /* 0x00000039030c7824 */ /* 0x040fe200078e02ff */
[----:B------:R-:W-:Y:S01]  /*15eb0*/  IADD3 R135, P4, R10, R9, RZ ;  /* 0x000000090a877210 */ /* 0x000fe20007f9e0ff */
[C---:B------:R-:W-:Y:S02]  /*15ec0*/  IMAD R13, R3.reuse, 0x38, RZ ;  /* 0x00000038030d7824 */ /* 0x040fe400078e02ff */
[----:B------:R-:W-:Y:S01]  /*15ed0*/  IMAD R14, R3, 0x37, RZ ;  /* 0x00000037030e7824 */ /* 0x000fe200078e02ff */
[----:B------:R-:W-:Y:S01]  /*15ee0*/  LEA.HI.X.SX32 R5, R5, R8, 0x1, P1 ;  /* 0x0000000805057211 */ /* 0x000fe200008f0eff */
[----:B------:R-:W-:-:S02]  /*15ef0*/  IMAD R15, R3, 0x36, RZ ;  /* 0x00000036030f7824 */ /* 0x000fc400078e02ff */
[C---:B------:R-:W-:Y:S02]  /*15f00*/  IMAD R16, R3.reuse, 0x35, RZ ;  /* 0x0000003503107824 */ /* 0x040fe400078e02ff */
[C---:B------:R-:W-:Y:S02]  /*15f10*/  IMAD R17, R3.reuse, 0x34, RZ ;  /* 0x0000003403117824 */ /* 0x040fe400078e02ff */
[C---:B------:R-:W-:Y:S02]  /*15f20*/  IMAD R18, R3.reuse, 0x33, RZ ;  /* 0x0000003303127824 */ /* 0x040fe400078e02ff */
[C---:B------:R-:W-:Y:S02]  /*15f30*/  IMAD R19, R3.reuse, 0x32, RZ ;  /* 0x0000003203137824 */ /* 0x040fe400078e02ff */
[C---:B------:R-:W-:Y:S02]  /*15f40*/  IMAD R20, R3.reuse, 0x31, RZ ;  /* 0x0000003103147824 */ /* 0x040fe400078e02ff */
        /* <DEDUP_REMOVED lines=16> */
[C---:B------:R-:W-:Y:S02]  /*16050*/  IMAD.SHL.U32 R102, R3.reuse, 0x20, RZ ;  /* 0x0000002003667824 */ /* 0x040fe400078e00ff */
        /* <DEDUP_REMOVED lines=15> */
[C---:B------:R-:W-:Y:S02]  /*16150*/  IMAD.SHL.U32 R118, R3.reuse, 0x10, RZ ;  /* 0x0000001003767824 */ /* 0x040fe400078e00ff */
[C---:B------:R-:W-:Y:S02]  /*16160*/  IMAD R119, R3.reuse, 0xf, RZ ;  /* 0x0000000f03777824 */ /* 0x040fe400078e02ff */
[C---:B------:R-:W-:Y:S02]  /*16170*/  IMAD R120, R3.reuse, 0xe, RZ ;  /* 0x0000000e03787824 */ /* 0x040fe400078e02ff */
[C---:B------:R-:W-:Y:S02]  /*16180*/  IMAD R121, R3.reuse, 0xd, RZ ;  /* 0x0000000d03797824 */ /* 0x040fe400078e02ff */
[----:B------:R-:W-:Y:S01]  /*16190*/  IMAD R122, R3, 0xc, RZ ;  /* 0x0000000c037a7824 */ /* 0x000fe200078e02ff */
[----:B---3--:R-:W-:-:S05]  /*161a0*/  SHF.R.S32.HI R133, RZ, 0x6, R133 ;  /* 0x00000006ff857819 */ /* 0x008fca0000011485 */
[----:B------:R0:W-:Y:S04]  /*161b0*/  STL [R1+0xfb4], R133 ;  /* 0x000fb48501007387 */ /* 0x0001e80000100800 */
[----:B------:R-:W-:Y:S01]  /*161c0*/  STL [R1+0xfb0], R2 ;  /* 0x000fb00201007387 */ /* 0x000fe20000100800 */
[----:B0-----:R-:W-:-:S05]  /*161d0*/  IADD3 R133, P0, R4, R9, RZ ;  /* 0x0000000904857210 */ /* 0x001fca0007f1e0ff */
[----:B------:R0:W-:Y:S04]  /*161e0*/  STL [R1+0x9a0], R133 ;  /* 0x0009a08501007387 */ /* 0x0001e80000100800 */
[----:B------:R2:W-:Y:S01]  /*161f0*/  STL [R1+0x9a8], R134 ;  /* 0x0009a88601007387 */ /* 0x0005e20000100800 */
[-C--:B0-----:R-:W-:Y:S02]  /*16200*/  IADD3 R133, P2, R6, R9.reuse, RZ ;  /* 0x0000000906857210 */ /* 0x081fe40007f5e0ff */
[----:B--2---:R-:W-:-:S03]  /*16210*/  IADD3 R134, P3, R7, R9, RZ ;  /* 0x0000000907867210 */ /* 0x004fc60007f7e0ff */
[----:B------:R0:W-:Y:S01]  /*16220*/  STL [R1+0x9b0], R133 ;  /* 0x0009b08501007387 */ /* 0x0001e20000100800 */
[----:B------:R-:W-:-:S03]  /*16230*/  LEA.HI.X.SX32 R4, R4, R8, 0x1, P0 ;  /* 0x0000000804047211 */ /* 0x000fc600000f0eff */
[----:B------:R2:W-:Y:S01]  /*16240*/  STL [R1+0x9b8], R134 ;  /* 0x0009b88601007387 */ /* 0x0005e20000100800 */
[----:B0-----:R-:W-:-:S03]  /*16250*/  IADD3 R133, P5, R11, R9, RZ ;  /* 0x000000090b857210 */ /* 0x001fc60007fbe0ff */
[----:B------:R-:W-:Y:S01]  /*16260*/  STL [R1+0x9c0], R135 ;  /* 0x0009c08701007387 */ /* 0x000fe20000100800 */
[----:B--2---:R-:W-:-:S03]  /*16270*/  IADD3 R134, P6, R12, R9, RZ ;  /* 0x000000090c867210 */ /* 0x004fc60007fde0ff */
[----:B------:R0:W-:Y:S04]  /*16280*/  STL [R1+0x9c8], R133 ;  /* 0x0009c88501007387 */ /* 0x0001e80000100800 */
[----:B------:R-:W-:Y:S04]  /*16290*/  STL [R1+0x9d0], R134 ;  /* 0x0009d08601007387 */ /* 0x000fe80000100800 */
[----:B------:R2:W-:Y:S01]  /*162a0*/  STL [R1+0x99c], R4 ;  /* 0x00099c0401007387 */ /* 0x0005e20000100800 */
[----:B0-----:R-:W-:Y:S02]  /*162b0*/  IADD3 R133, P0, R13, R9, RZ ;  /* 0x000000090d857210 */ /* 0x001fe40007f1e0ff */
[----:B------:R-:W-:-:S03]  /*162c0*/  LEA.HI.X.SX32 R6, R6, R8, 0x1, P2 ;  /* 0x0000000806067211 */ /* 0x000fc600010f0eff */
[----:B------:R-:W-:Y:S01]  /*162d0*/  STL [R1+0x9d8], R133 ;  /* 0x0009d88501007387 */ /* 0x000fe20000100800 */
[----:B--2---:R-:W-:-:S03]  /*162e0*/  IADD3 R4, P1, R14, R9, RZ ;  /* 0x000000090e047210 */ /* 0x004fc60007f3e0ff */
[----:B------:R0:W-:Y:S04]  /*162f0*/  STL [R1+0x9a4], R5 ;  /* 0x0009a40501007387 */ /* 0x0001e80000100800 */
[----:B------:R2:W-:Y:S01]  /*16300*/  STL [R1+0x9e0], R4 ;  /* 0x0009e00401007387 */ /* 0x0005e20000100800 */
[----:B0-----:R-:W-:-:S03]  /*16310*/  IADD3 R5, P2, R15, R9, RZ ;  /* 0x000000090f057210 */ /* 0x001fc60007f5e0ff */
[----:B------:R0:W-:Y:S01]  /*16320*/  STL [R1+0x9ac], R6 ;  /* 0x0009ac0601007387 */ /* 0x0001e20000100800 */
[----:B--2---:R-:W-:-:S03]  /*16330*/  LEA.HI.X.SX32 R4, R7, R8, 0x1, P3 ;  /* 0x0000000807047211 */ /* 0x004fc600018f0eff */
[----:B------:R2:W-:Y:S04]  /*16340*/  STL [R1+0x9e8], R5 ;  /* 0x0009e80501007387 */ /* 0x0005e80000100800 */
[----:B------:R3:W-:Y:S01]  /*16350*/  STL [R1+0x9b4], R4 ;  /* 0x0009b40401007387 */ /* 0x0007e20000100800 */
[----:B0-----:R-:W-:Y:S02]  /*16360*/  IADD3 R6, P3, R16, R9, RZ ;  /* 0x0000000910067210 */ /* 0x001fe40007f7e0ff */
[----:B--2---:R-:W-:-:S03]  /*16370*/  LEA.HI.X.SX32 R5, R10, R8, 0x1, P4 ;  /* 0x000000080a057211 */ /* 0x004fc600020f0eff */
[----:B------:R0:W-:Y:S01]  /*16380*/  STL [R1+0x9f0], R6 ;  /* 0x0009f00601007387 */ /* 0x0001e20000100800 */
[----:B---3--:R-:W-:-:S03]  /*16390*/  IADD3 R4, P4, R17, R9, RZ ;  /* 0x0000000911047210 */ /* 0x008fc60007f9e0ff */
[----:B------:R2:W-:Y:S04]  /*163a0*/  STL [R1+0x9bc], R5 ;  /* 0x0009bc0501007387 */ /* 0x0005e80000100800 */
[----:B------:R3:W-:Y:S01]  /*163b0*/  STL [R1+0x9f8], R4 ;  /* 0x0009f80401007387 */ /* 0x0007e20000100800 */
[----:B0-----:R-:W-:Y:S02]  /*163c0*/  LEA.HI.X.SX32 R6, R11, R8, 0x1, P5 ;  /* 0x000000080b067211 */ /* 0x001fe400028f0eff */
[----:B--2---:R-:W-:-:S03]  /*163d0*/  IADD3 R5, P5, R18, R9, RZ ;  /* 0x0000000912057210 */ /* 0x004fc60007fbe0ff */
[----:B------:R0:W-:Y:S01]  /*163e0*/  STL [R1+0x9c4], R6 ;  /* 0x0009c40601007387 */ /* 0x0001e20000100800 */
[----:B---3--:R-:W-:-:S03]  /*163f0*/  LEA.HI.X.SX32 R4, R12, R8, 0x1, P6 ;  /* 0x000000080c047211 */ /* 0x008fc600030f0eff */
        /* <DEDUP_REMOVED lines=150> */
[----:B------:R2:W-:Y:S01]  /*16d60*/  STL [R1+0xaf4], R5 ;  /* 0x000af40501007387 */ /* 0x0005e20000100800 */
[----:B------:R-:W-:-:S03]  /*16d70*/  IMAD R123, R3, 0xb, RZ ;  /* 0x0000000b037b7824 */ /* 0x000fc600078e02ff */
[----:B------:R3:W-:Y:S01]  /*16d80*/  STL [R1+0xb30], R4 ;  /* 0x000b300401007387 */ /* 0x0007e20000100800 */
[----:B0-----:R-:W-:Y:S01]  /*16d90*/  LEA.HI.X.SX32 R6, R115, R8, 0x1, P2 ;  /* 0x0000000873067211 */ /* 0x001fe200010f0eff */
[----:B------:R-:W-:Y:S01]  /*16da0*/  IMAD R124, R3, 0xa, RZ ;  /* 0x0000000a037c7824 */ /* 0x000fe200078e02ff */
[----:B--2---:R-:W-:-:S03]  /*16db0*/  IADD3 R5, P2, R122, R9, RZ ;  /* 0x000000097a057210 */ /* 0x004fc60007f5e0ff */
[----:B------:R0:W-:Y:S01]  /*16dc0*/  STL [R1+0xafc], R6 ;  /* 0x000afc0601007387 */ /* 0x0001e20000100800 */
[----:B---3--:R-:W-:-:S03]  /*16dd0*/  LEA.HI.X.SX32 R4, R116, R8, 0x1, P3 ;  /* 0x0000000874047211 */ /* 0x008fc600018f0eff */
[----:B------:R2:W-:Y:S01]  /*16de0*/  STL [R1+0xb38], R5 ;  /* 0x000b380501007387 */ /* 0x0005e20000100800 */
[----:B------:R-:W-:-:S03]  /*16df0*/  IMAD R125, R3, 0x9, RZ ;  /* 0x00000009037d7824 */ /* 0x000fc600078e02ff */
[----:B------:R3:W-:Y:S01]  /*16e00*/  STL [R1+0xb04], R4 ;  /* 0x000b040401007387 */ /* 0x0007e20000100800 */
[----:B0-----:R-:W-:Y:S02]  /*16e10*/  IADD3 R6, P3, R123, R9, RZ ;  /* 0x000000097b067210 */ /* 0x001fe40007f7e0ff */
[----:B--2---:R-:W-:-:S03]  /*16e20*/  LEA.HI.X.SX32 R5, R117, R8, 0x1, P4 ;  /* 0x0000000875057211 */ /* 0x004fc600020f0eff */
[----:B------:R0:W-:Y:S01]  /*16e30*/  STL [R1+0xb40], R6 ;  /* 0x000b400601007387 */ /* 0x0001e20000100800 */
[----:B---3--:R-:W-:-:S03]  /*16e40*/  IADD3 R4, P4, R124, R9, RZ ;  /* 0x000000097c047210 */ /* 0x008fc60007f9e0ff */
[----:B------:R2:W-:Y:S01]  /*16e50*/  STL [R1+0xb0c], R5 ;  /* 0x000b0c0501007387 */ /* 0x0005e20000100800 */
[----:B------:R-:W-:-:S03]  /*16e60*/  IMAD.SHL.U32 R126, R3, 0x8, RZ ;  /* 0x00000008037e7824 */ /* 0x000fc600078e00ff */
        /* <DEDUP_REMOVED lines=17> */
[----:B------:R-:W-:Y:S01]  /*16f80*/  IMAD.SHL.U32 R130, R3, 0x4, RZ ;  /* 0x0000000403827824 */ /* 0x000fe200078e00ff */
        /* <DEDUP_REMOVED lines=25> */
[-C--:B0-----:R-:W-:Y:S02]  /*17120*/  LEA.HI.X.SX32 R6, R127, R8.reuse, 0x1, P0 ;  /* 0x000000087f067211 */ /* 0x081fe400000f0eff */
[----:B--2---:R-:W-:-:S03]  /*17130*/  LEA.HI.X.SX32 R5, R128, R8, 0x1, P1 ;  /* 0x0000000880057211 */ /* 0x004fc600008f0eff */
[----:B------:R0:W-:Y:S01]  /*17140*/  STL [R1+0xb5c], R6 ;  /* 0x000b5c0601007387 */ /* 0x0001e20000100800 */
[----:B---3--:R-:W-:-:S03]  /*17150*/  LEA.HI.X.SX32 R4, R129, R8, 0x1, P2 ;  /* 0x0000000881047211 */ /* 0x008fc600010f0eff */
[----:B------:R2:W-:Y:S01]  /*17160*/  STL [R1+0xb64], R5 ;  /* 0x000b640501007387 */ /* 0x0005e20000100800 */
[C---:B------:R-:W-:Y:S01]  /*17170*/  IMAD.SHL.U32 R233, R3.reuse, 0x40, RZ ;  /* 0x0000004003e97824 */ /* 0x040fe200078e00ff */
[-C--:B------:R-:W-:Y:S02]  /*17180*/  LEA.HI.X.SX32 R3, R3, R8.reuse, 0x1, P6 ;  /* 0x0000000803037211 */ /* 0x080fe400030f0eff */
[----:B------:R3:W-:Y:S01]  /*17190*/  STL [R1+0xb6c], R4 ;  /* 0x000b6c0401007387 */ /* 0x0007e20000100800 */
[-C--:B0-----:R-:W-:Y:S02]  /*171a0*/  LEA.HI.X.SX32 R6, R130, R8.reuse, 0x1, P3 ;  /* 0x0000000882067211 */ /* 0x081fe400018f0eff */
[----:B--2---:R-:W-:-:S03]  /*171b0*/  LEA.HI.X.SX32 R5, R131, R8, 0x1, P4 ;  /* 0x0000000883057211 */ /* 0x004fc600020f0eff */
[----:B------:R-:W-:Y:S01]  /*171c0*/  STL [R1+0xb74], R6 ;  /* 0x000b740601007387 */ /* 0x000fe20000100800 */
[----:B---3--:R-:W-:-:S03]  /*171d0*/  LEA.HI.X.SX32 R4, R132, R8, 0x1, P5 ;  /* 0x0000000884047211 */ /* 0x008fc600028f0eff */
[----:B------:R-:W-:Y:S04]  /*171e0*/  STL [R1+0xb7c], R5 ;  /* 0x000b7c0501007387 */ /* 0x000fe80000100800 */
[----:B------:R0:W-:Y:S04]  /*171f0*/  STL [R1+0xb84], R4 ;  /* 0x000b840401007387 */ /* 0x0001e80000100800 */
[----:B------:R2:W-:Y:S01]  /*17200*/  STL [R1+0xb8c], R3 ;  /* 0x000b8c0301007387 */ /* 0x0005e20000100800 */
[C---:B0-----:R-:W-:Y:S02]  /*17210*/  LOP3.LUT R4, R2.reuse, 0x10, RZ, 0x3c, !PT ;  /* 0x0000001002047812 */ /* 0x041fe400078e3cff */
[----:B--2---:R-:W-:-:S02]  /*17220*/  LOP3.LUT R3, R2, 0x20, RZ, 0x3c, !PT ;  /* 0x0000002002037812 */ /* 0x004fc400078e3cff */
[----:B------:R-:W-:Y:S01]  /*17230*/  LOP3.LUT R2, R2, 0x30, RZ, 0x3c, !PT ;  /* 0x0000003002027812 */ /* 0x000fe200078e3cff */
[----:B------:R1:W-:Y:S04]  /*17240*/  STL [R1+0xfc0], R4 ;  /* 0x000fc00401007387 */ /* 0x0003e80000100800 */
[----:B------:R1:W-:Y:S04]  /*17250*/  STL [R1+0xfbc], R3 ;  /* 0x000fbc0301007387 */ /* 0x0003e80000100800 */
[----:B------:R1:W-:Y:S01]  /*17260*/  STL [R1+0xfb8], R2 ;  /* 0x000fb80201007387 */ /* 0x0003e20000100800 */
[----:B------:R-:W-:-:S02]  /*17270*/  USGXT.U32 UR20, UR7, 0xe ;  /* 0x0000000e0714789a */ /* 0x000fc40008000000 */
[----:B------:R-:W-:Y:S02]  /*17280*/  UIADD3 UR14, UP1, UR22, 0x2, URZ ;  /* 0x00000002160e7890 */ /* 0x000fe4000ff3e03f */
[----:B------:R-:W-:Y:S01]  /*17290*/  UIADD3 UR12, UP0, UR20, 0x2, URZ ;  /* 0x00000002140c7890 */ /* 0x000fe2000ff1e03f */
[----:B------:R-:W-:Y:S01]  /*172a0*/  IMAD.MOV.U32 R89, RZ, RZ, RZ ;  /* 0x000000ffff597224 */ /* 0x000fe200078e00ff */
[----:B------:R-:W-:Y:S01]  /*172b0*/  UIADD3.X UR15, UR6, -0x7fffffe0, URZ, UP1, !UPT ;  /* 0x80000020060f7890 */ /* 0x000fe20008ffe43f */
[----:B------:R-:W-:Y:S01]  /*172c0*/  CS2R R90, SRZ ;  /* 0x00000000005a7805 */ /* 0x000fe2000001ff00 */
[----:B------:R-:W-:Y:S01]  /*172d0*/  UIADD3.X UR13, UR5, -0x7fffffe0, URZ, UP0, !UPT ;  /* 0x80000020050d7890 */ /* 0x000fe200087fe43f */
        /* <DEDUP_REMOVED lines=30> */
[----:B------:R-:W-:Y:S01]  /*174c0*/  SHF.R.S32.HI R152, RZ, 0x1f, R233 ;  /* 0x0000001fff987819 */ /* 0x000fe200000114e9 */
[----:B------:R-:W-:Y:S02]  /*174d0*/  USHF.R.S32.HI UR5, URZ, 0x1f, UR34 ;  /* 0x0000001f3f057899 */ /* 0x000fe40008011422 */
[----:B------:R-:W-:Y:S02]  /*174e0*/  UIADD3.64 UR18, UR14, 0x3fe, URZ ;  /* 0x000003fe0e127897 */ /* 0x000fe4000fffe03f */
[----:B------:R-:W-:-:S02]  /*174f0*/  UIADD3.64 UR10, UR14, 0x400, URZ ;  /* 0x000004000e0a7897 */ /* 0x000fc4000fffe03f */
[----:B------:R-:W-:Y:S02]  /*17500*/  UIADD3.64 UR24, UR12, 0xfe, URZ ;  /* 0x000000fe0c187897 */ /* 0x000fe4000fffe03f */
[----:B------:R-:W-:Y:S01]  /*17510*/  UIADD3.64 UR28, UR12, 0x100, URZ ;  /* 0x000001000c1c7897 */ /* 0x000fe2000fffe03f */
[----:B------:R-:W-:Y:S01]  /*17520*/  UMOV UR23, 0x80000020 ;  /* 0x8000002000177882 */ /* 0x000fe20000000000 */
[----:B-1----:R-:W-:-:S10]  /*17530*/  UMOV UR21, 0x80000020 ;  /* 0x8000002000157882 */ /* 0x002fd40000000000 */
.L_x_2:
[----:B------:R-:W2:Y:S01]  /*17540*/  LDL R152, [R1+0xb90] ;  /* 0x000b900001987983 */ /* 0x000ea20000100800 */
[----:B------:R-:W0:Y:S03]  /*17550*/  LDC R2, c[0x0][0x230] ;  /* 0x00008c00ff027b82 */ /* 0x000e260000000800 */
[----:B------:R-:W3:Y:S04]  /*17560*/  LDL R233, [R1+0xb80] ;  /* 0x000b800001e97983 */ /* 0x000ee80000100800 */
[----:B------:R-:W4:Y:S04]  /*17570*/  LDL R154, [R1+0xb74] ;  /* 0x000b7400019a7983 */ /* 0x000f280000100800 */
[----:B------:R-:W4:Y:S04]  /*17580*/  LDL R153, [R1+0xb6c] ;  /* 0x000b6c0001997983 */ /* 0x000f280000100800 */
[----:B------:R1:W-:Y:S04]  /*17590*/  STL [R1+0x13b0], R37 ;  /* 0x0013b02501007387 */ /* 0x0003e80000100800 */
[----:B-1----:R-:W4:Y:S04]  /*175a0*/  LDL R37, [R1+0xb7c] ;  /* 0x000b7c0001257983 */ /* 0x002f280000100800 */
[----:B------:R1:W-:Y:S04]  /*175b0*/  STL [R1+0x13ac], R34 ;  /* 0x0013ac2201007387 */ /* 0x0003e80000100800 */
[----:B-1----:R-:W3:Y:S04]  /*175c0*/  LDL R34, [R1+0xb88] ;  /* 0x000b880001227983 */ /* 0x002ee80000100800 */
[----:B------:R1:W-:Y:S04]  /*175d0*/  STL [R1+0x13a8], R35 ;  /* 0x0013a82301007387 */ /* 0x0003e80000100800 */
[----:B-1----:R-:W4:Y:S04]  /*175e0*/  LDL R35, [R1+0xb84] ;  /* 0x000b840001237983 */ /* 0x002f280000100800 */
[----:B------:R1:W-:Y:S04]  /*175f0*/  STL [R1+0x13a4], R32 ;  /* 0x0013a42001007387 */ /* 0x0003e80000100800 */
[----:B-1----:R-:W3:Y:S01]  /*17600*/  LDL R32, [R1+0xb8c] ;  /* 0x000b8c0001207983 */ /* 0x002ee20000100800 */
[----:B0-----:R-:W-:Y:S01]  /*17610*/  IMAD R2, R234, -0x40, R2 ;  /* 0xffffffc0ea027824 */ /* 0x001fe200078e0202 */
[----:B------:R-:W-:-:S02]  /*17620*/  PRMT R201, RZ, 0x7610, R201 ;  /* 0x00007610ffc97816 */ /* 0x000fc400000000c9 */
[----:B------:R-:W-:Y:S02]  /*17630*/  STL [R1+0x13a0], R33 ;  /* 0x0013a02101007387 */ /* 0x000fe40000100800 */
[C---:B------:R-:W-:Y:S02]  /*17640*/  ISETP.GT.AND P0, PT, R2.reuse, RZ, PT ;  /* 0x000000ff0200720c */ /* 0x040fe40003f04270 */
[----:B------:R-:W-:Y:S01]  /*17650*/  STL [R1+0x139c], R30 ;  /* 0x00139c1e01007387 */ /* 0x000fe20000100800 */
[----:B------:R-:W-:-:S03]  /*17660*/  ISETP.GT.AND P1, PT, R2, 0x1, PT ;  /* 0x000000010200780c */ /* 0x000fc60003f24270 */
[----:B------:R-:W-:Y:S04]  /*17670*/  STL [R1+0x1398], R31 ;  /* 0x0013981f01007387 */ /* 0x000fe80000100800 */
[----:B------:R-:W-:Y:S03]  /*17680*/  STL [R1+0x1394], R28 ;  /* 0x0013941c01007387 */ /* 0x000fe60000100800 */
[----:B------:R-:W-:Y:S01]  /*17690*/  @P0 IMAD.MOV.U32 R4, RZ, RZ, R9 ;  /* 0x000000ffff040224 */ /* 0x000fe200078e0009 */
[----:B------:R-:W-:Y:S01]  /*176a0*/  STL [R1+0x1390], R29 ;  /* 0x0013901d01007387 */ /* 0x000fe20000100800 */
[----:B------:R-:W-:-:S03]  /*176b0*/  @P0 IMAD.MOV.U32 R5, RZ, RZ, R8 ;  /* 0x000000ffff050224 */ /* 0x000fc600078e0008 */
[----:B------:R-:W-:Y:S04]  /*176c0*/  STL [R1+0x138c], R26 ;  /* 0x00138c1a01007387 */ /* 0x000fe80000100800 */
        /* <DEDUP_REMOVED lines=36> */
[----:B-----5:R-:W-:Y:S04]  /*17910*/  STL [R1+0x1030], R0 ;  /* 0x0010300001007387 */ /* 0x020fe80000100800 */
[----:B------:R-:W-:Y:S04]  /*17920*/  STL [R1+0x1334], R234 ;  /* 0x001334ea01007387 */ /* 0x000fe80000100800 */
[----:B------:R0:W-:Y:S04]  /*17930*/  STL [R1+0x1330], R8 ;  /* 0x0013300801007387 */ /* 0x0001e80000100800 */
[----:B------:R2:W4:Y:S04]  /*17940*/  @P0 LDG.E.U8 R201, desc[UR32][R4.64] ;  /* 0x0000002004c90981 */ /* 0x000528000c1e1100 */
[----:B0-----:R-:W4:Y:S04]  /*17950*/  LDL.LU R8, [R1+0xb78] ;  /* 0x000b780001087983 */ /* 0x001f280000300800 */
[----:B------:R-:W4:Y:S04]  /*17960*/  LDL R33, [R1+0xb64] ;  /* 0x000b640001217983 */ /* 0x000f280000100800 */
[----:B------:R-:W4:Y:S04]  /*17970*/  LDL R26, [R1+0xb5c] ;  /* 0x000b5c00011a7983 */ /* 0x000f280000100800 */
[----:B------:R-:W4:Y:S01]  /*17980*/  LDL R24, [R1+0xb60] ;  /* 0x000b600001187983 */ /* 0x000f220000100800 */
[----:B--2---:R-:W-:-:S02]  /*17990*/  @P1 IMAD.MOV.U32 R4, RZ, RZ, R152 ;  /* 0x000000ffff041224 */ /* 0x004fc400078e0098 */
[----:B---3--:R-:W-:Y:S02]  /*179a0*/  @P1 IMAD.MOV.U32 R5, RZ, RZ, R32 ;  /* 0x000000ffff051224 */ /* 0x008fe400078e0020 */
[----:B------:R-:W2:Y:S04]  /*179b0*/  LDL R32, [R1+0xb68] ;  /* 0x000b680001207983 */ /* 0x000ea80000100800 */
[----:B------:R-:W3:Y:S01]  /*179c0*/  LDL.LU R152, [R1+0xb70] ;  /* 0x000b700001987983 */ /* 0x000ee20000300800 */
[----:B------:R-:W-:Y:S02]  /*179d0*/  ISETP.GT.AND P0, PT, R2, 0x2, PT ;  /* 0x000000020200780c */ /* 0x000fe40003f04270 */
[----:B------:R-:W-:Y:S01]  /*179e0*/  PRMT R3, RZ, 0x7610, R3 ;  /* 0x00007610ff037816 */ /* 0x000fe20000000003 */
[----:B------:R-:W2:Y:S04]  /*179f0*/  LDL R31, [R1+0xb58] ;  /* 0x000b5800011f7983 */ /* 0x000ea80000100800 */
[----:B------:R-:W2:Y:S04]  /*17a00*/  LDL R25, [R1+0xb4c] ;  /* 0x000b4c0001197983 */ /* 0x000ea80000100800 */
[----:B------:R0:W2:Y:S04]  /*17a10*/  @P1 LDG.E.U8 R3, desc[UR32][R4.64] ;  /* 0x0000002004031981 */ /* 0x0000a8000c1e1100 */
[----:B------:R-:W2:Y:S04]  /*17a20*/  LDL R0, [R1+0xb50] ;  /* 0x000b500001007983 */ /* 0x000ea80000100800 */
[----:B------:R-:W2:Y:S01]  /*17a30*/  LDL R30, [R1+0xb44] ;  /* 0x000b4400011e7983 */ /* 0x000ea20000100800 */
[----:B0-----:R-:W-:-:S03]  /*17a40*/  @P0 IMAD.MOV.U32 R4, RZ, RZ, R34 ;  /* 0x000000ffff040224 */ /* 0x001fc600078e0022 */
[----:B------:R-:W2:Y:S04]  /*17a50*/  LDL R34, [R1+0xb54] ;  /* 0x000b540001227983 */ /* 0x000ea80000100800 */
[----:B------:R-:W2:Y:S01]  /*17a60*/  LDL R29, [R1+0xb48] ;  /* 0x000b4800011d7983 */ /* 0x000ea20000100800 */
[C---:B------:R-:W-:Y:S01]  /*17a70*/  ISETP.GT.AND P1, PT, R2.reuse, 0x3, PT ;  /* 0x000000030200780c */ /* 0x040fe20003f24270 */
[----:B----4-:R-:W-:Y:S01]  /*17a80*/  @P0 IMAD.MOV.U32 R5, RZ, RZ, R35 ;  /* 0x000000ffff050224 */ /* 0x010fe200078e0023 */
[----:B------:R-:W-:Y:S01]  /*17a90*/  PRMT R200, RZ, 0x7610, R200 ;  /* 0x00007610ffc87816 */ /* 0x000fe200000000c8 */
[----:B------:R-:W4:Y:S01]  /*17aa0*/  LDL R28, [R1+0xb3c] ;  /* 0x000b3c00011c7983 */ /* 0x000f220000100800 */
[----:B------:R-:W-:Y:S02]  /*17ab0*/  PRMT R199, RZ, 0x7610, R199 ;  /* 0x00007610ffc77816 */ /* 0x000fe400000000c7 */
[----:B------:R-:W-:Y:S01]  /*17ac0*/  PRMT R198, RZ, 0x7610, R198 ;  /* 0x00007610ffc67816 */ /* 0x000fe200000000c6 */
[----:B------:R-:W4:Y:S04]  /*17ad0*/  LDL R27, [R1+0xb40] ;  /* 0x000b4000011b7983 */ /* 0x000f280000100800 */
[----:B------:R0:W4:Y:S01]  /*17ae0*/  @P0 LDG.E.U8 R200, desc[UR32][R4.64] ;  /* 0x0000002004c80981 */ /* 0x000122000c1e1100 */
[----:B------:R-:W-:Y:S01]  /*17af0*/  ISETP.GT.AND P0, PT, R2, 0x4, PT ;  /* 0x000000040200780c */ /* 0x000fe20003f04270 */
[----:B0-----:R-:W-:-:S02]  /*17b00*/  @P1 IMAD.MOV.U32 R4, RZ, RZ, R233 ;  /* 0x000000ffff041224 */ /* 0x001fc400078e00e9 */
[----:B------:R-:W-:-:S05]  /*17b10*/  @P1 IMAD.MOV.U32 R5, RZ, RZ, R37 ;  /* 0x000000ffff051224 */ /* 0x000fca00078e0025 */
[----:B------:R0:W4:Y:S01]  /*17b20*/  @P1 LDG.E.U8 R199, desc[UR32][R4.64] ;  /* 0x0000002004c71981 */ /* 0x000122000c1e1100 */
[----:B------:R-:W-:Y:S02]  /*17b30*/  ISETP.GT.AND P1, PT, R2, 0x5, PT ;  /* 0x000000050200780c */ /* 0x000fe40003f24270 */
[----:B------:R-:W-:Y:S02]  /*17b40*/  PRMT R197, RZ, 0x7610, R197 ;  /* 0x00007610ffc57816 */ /* 0x000fe400000000c5 */
[----:B0-----:R-:W-:Y:S01]  /*17b50*/  @P0 IMAD.MOV.U32 R5, RZ, RZ, R154 ;  /* 0x000000ffff050224 */ /* 0x001fe200078e009a */
[----:B------:R-:W-:Y:S01]  /*17b60*/  PRMT R196, RZ, 0x7610, R196 ;  /* 0x00007610ffc47816 */ /* 0x000fe200000000c4 */
[----:B------:R-:W-:-:S05]  /*17b70*/  @P0 IMAD.MOV.U32 R4, RZ, RZ, R8 ;  /* 0x000000ffff040224 */ /* 0x000fca00078e0008 */
[----:B------:R0:W4:Y:S01]  /*17b80*/  @P0 LDG.E.U8 R198, desc[UR32][R4.64] ;  /* 0x0000002004c60981 */ /* 0x000122000c1e1100 */
[----:B------:R-:W-:Y:S01]  /*17b90*/  ISETP.GT.AND P0, PT, R2, 0x6, PT ;  /* 0x000000060200780c */ /* 0x000fe20003f04270 */
[----:B0-----:R-:W-:Y:S02]  /*17ba0*/  @P1 IMAD.MOV.U32 R5, RZ, RZ, R153 ;  /* 0x000000ffff051224 */ /* 0x001fe400078e0099 */
[----:B---3--:R-:W-:-:S05]  /*17bb0*/  @P1 IMAD.MOV.U32 R4, RZ, RZ, R152 ;  /* 0x000000ffff041224 */ /* 0x008fca00078e0098 */
[----:B------:R2:W3:Y:S01]  /*17bc0*/  @P1 LDG.E.U8 R197, desc[UR32][R4.64] ;  /* 0x0000002004c51981 */ /* 0x0004e2000c1e1100 */
[----:B------:R-:W-:-:S04]  /*17bd0*/  ISETP.GT.AND P1, PT, R2, 0x7, PT ;  /* 0x000000070200780c */ /* 0x000fc80003f24270 */
[----:B--2---:R-:W-:Y:S02]  /*17be0*/  @P0 IMAD.MOV.U32 R4, RZ, RZ, R32 ;  /* 0x000000ffff040224 */ /* 0x004fe400078e0020 */
[----:B------:R-:W-:Y:S01]  /*17bf0*/  @P0 IMAD.MOV.U32 R5, RZ, RZ, R33 ;  /* 0x000000ffff050224 */ /* 0x000fe200078e0021 */
[----:B------:R-:W2:Y:S04]  /*17c00*/  LDL R32, [R1+0xb38] ;  /* 0x000b380001207983 */ /* 0x000ea80000100800 */
[----:B------:R-:W3:Y:S04]  /*17c10*/  LDL R33, [R1+0xb34] ;  /* 0x000b340001217983 */ /* 0x000ee80000100800 */
[----:B------:R0:W3:Y:S02]  /*17c20*/  @P0 LDG.E.U8 R196, desc[UR32][R4.64] ;  /* 0x0000002004c40981 */ /* 0x0000e4000c1e1100 */
[----:B0-----:R-:W-:-:S02]  /*17c30*/  @P1 IMAD.MOV.U32 R4, RZ, RZ, R24 ;  /* 0x000000ffff041224 */ /* 0x001fc400078e0018 */
[----:B------:R-:W3:Y:S01]  /*17c40*/  LDL R24, [R1+0xb30] ;  /* 0x000b300001187983 */ /* 0x000ee20000100800 */
[----:B------:R-:W-:Y:S01]  /*17c50*/  ISETP.GT.AND P0, PT, R2, 0x8, PT ;  /* 0x000000080200780c */ /* 0x000fe20003f04270 */
[----:B------:R-:W-:Y:S01]  /*17c60*/  @P1 IMAD.MOV.U32 R5, RZ, RZ, R26 ;  /* 0x000000ffff051224 */ /* 0x000fe200078e001a */
[----:B------:R-:W-:Y:S01]  /*17c70*/  PRMT R195, RZ, 0x7610, R195 ;  /* 0x00007610ffc37816 */ /* 0x000fe200000000c3 */
[----:B------:R-:W3:Y:S01]  /*17c80*/  LDL R26, [R1+0xb2c] ;  /* 0x000b2c00011a7983 */ /* 0x000ee20000100800 */
[----:B------:R-:W-:-:S04]  /*17c90*/  PRMT R194, RZ, 0x7610, R194 ;  /* 0x00007610ffc27816 */ /* 0x000fc800000000c2 */
[----:B------:R0:W3:Y:S01]  /*17ca0*/  @P1 LDG.E.U8 R195, desc[UR32][R4.64] ;  /* 0x0000002004c31981 */ /* 0x0000e2000c1e1100 */
[----:B------:R-:W-:-:S04]  /*17cb0*/  ISETP.GT.AND P1, PT, R2, 0x9, PT ;  /* 0x000000090200780c */ /* 0x000fc80003f24270 */
[----:B0-----:R-:W-:Y:S02]  /*17cc0*/  @P0 IMAD.MOV.U32 R4, RZ, RZ, R31 ;  /* 0x000000ffff040224 */ /* 0x001fe400078e001f */
[----:B------:R-:W-:Y:S01]  /*17cd0*/  @P0 IMAD.MOV.U32 R5, RZ, RZ, R34 ;  /* 0x000000ffff050224 */ /* 0x000fe200078e0022 */
[----:B------:R-:W3:Y:S04]  /*17ce0*/  LDL R31, [R1+0xb28] ;  /* 0x000b2800011f7983 */ /* 0x000ee80000100800 */
[----:B------:R-:W3:Y:S04]  /*17cf0*/  LDL R34, [R1+0xb24] ;  /* 0x000b240001227983 */ /* 0x000ee80000100800 */
[----:B------:R0:W3:Y:S01]  /*17d00*/  @P0 LDG.E.U8 R194, desc[UR32][R4.64] ;  /* 0x0000002004c20981 */ /* 0x0000e2000c1e1100 */
[----:B------:R-:W-:-:S02]  /*17d10*/  ISETP.GT.AND P0, PT, R2, 0xa, PT ;  /* 0x0000000a0200780c */ /* 0x000fc40003f04270 */
[----:B------:R-:W-:Y:S01]  /*17d20*/  PRMT R193, RZ, 0x7610, R193 ;  /* 0x00007610ffc17816 */ /* 0x000fe200000000c1 */
[----:B0-----:R-:W-:Y:S02]  /*17d30*/  @P1 IMAD.MOV.U32 R4, RZ, RZ, R0 ;  /* 0x000000ffff041224 */ /* 0x001fe400078e0000 */
[----:B------:R-:W-:Y:S01]  /*17d40*/  @P1 IMAD.MOV.U32 R5, RZ, RZ, R25 ;  /* 0x000000ffff051224 */ /* 0x000fe200078e0019 */
[----:B------:R-:W3:Y:S04]  /*17d50*/  LDL R0, [R1+0xb20] ;  /* 0x000b200001007983 */ /* 0x000ee80000100800 */
[----:B------:R-:W3:Y:S04]  /*17d60*/  LDL R25, [R1+0xb1c] ;  /* 0x000b1c0001197983 */ /* 0x000ee80000100800 */
[----:B------:R0:W3:Y:S02]  /*17d70*/  @P1 LDG.E.U8 R193, desc[UR32][R4.64] ;  /* 0x0000002004c11981 */ /* 0x0000e4000c1e1100 */
[----:B0-----:R-:W-:-:S02]  /*17d80*/  @P0 IMAD.MOV.U32 R4, RZ, RZ, R29 ;  /* 0x000000ffff040224 */ /* 0x001fc400078e001d */
[----:B------:R-:W-:Y:S01]  /*17d90*/  @P0 IMAD.MOV.U32 R5, RZ, RZ, R30 ;  /* 0x000000ffff050224 */ /* 0x000fe200078e001e */
[----:B------:R-:W3:Y:S04]  /*17da0*/  LDL R29, [R1+0xb18] ;  /* 0x000b1800011d7983 */ /* 0x000ee80000100800 */
[----:B------:R-:W3:Y:S01]  /*17db0*/  LDL R30, [R1+0xb14] ;  /* 0x000b1400011e7983 */ /* 0x000ee20000100800 */
[----:B------:R-:W-:Y:S02]  /*17dc0*/  ISETP.GT.AND P1, PT, R2, 0xb, PT ;  /* 0x0000000b0200780c */ /* 0x000fe40003f24270 */
[----:B------:R-:W-:Y:S02]  /*17dd0*/  PRMT R192, RZ, 0x7610, R192 ;  /* 0x00007610ffc07816 */ /* 0x000fe400000000c0 */
[----:B------:R-:W-:-:S04]  /*17de0*/  PRMT R191, RZ, 0x7610, R191 ;  /* 0x00007610ffbf7816 */ /* 0x000fc800000000bf */
[----:B------:R4:W3:Y:S01]  /*17df0*/  @P0 LDG.E.U8 R192, desc[UR32][R4.64] ;  /* 0x0000002004c00981 */ /* 0x0008e2000c1e1100 */
[----:B------:R-:W-:-:S04]  /*17e00*/  ISETP.GT.AND P0, PT, R2, 0xc, PT ;  /* 0x0000000c0200780c */ /* 0x000fc80003f04270 */
[----:B----4-:R-:W-:Y:S02]  /*17e10*/  @P1 IMAD.MOV.U32 R4, RZ, RZ, R27 ;  /* 0x000000ffff041224 */ /* 0x010fe400078e001b */
[----:B------:R-:W-:Y:S01]  /*17e20*/  @P1 IMAD.MOV.U32 R5, RZ, RZ, R28 ;  /* 0x000000ffff051224 */ /* 0x000fe200078e001c */
[----:B------:R-:W4:Y:S04]  /*17e30*/  LDL R27, [R1+0xb10] ;  /* 0x000b1000011b7983 */ /* 0x000f280000100800 */
[----:B------:R-:W4:Y:S04]  /*17e40*/  LDL R28, [R1+0xb0c] ;  /* 0x000b0c00011c7983 */ /* 0x000f280000100800 */
[----:B------:R2:W4:Y:S01]  /*17e50*/  @P1 LDG.E.U8 R191, desc[UR32][R4.64] ;  /* 0x0000002004bf1981 */ /* 0x000522000c1e1100 */
[----:B------:R-:W-:-:S02]  /*17e60*/  ISETP.GT.AND P1, PT, R2, 0xd, PT ;  /* 0x0000000d0200780c */ /* 0x000fc40003f24270 */
[----:B------:R-:W-:Y:S01]  /*17e70*/  PRMT R190, RZ, 0x7610, R190 ;  /* 0x00007610ffbe7816 */ /* 0x000fe200000000be */
[----:B--2---:R-:W-:Y:S02]  /*17e80*/  @P0 IMAD.MOV.U32 R4, RZ, RZ, R32 ;  /* 0x000000ffff040224 */ /* 0x004fe400078e0020 */
[----:B------:R-:W2:Y:S01]  /*17e90*/  LDL R32, [R1+0xb08] ;  /* 0x000b080001207983 */ /* 0x000ea20000100800 */
[----:B---3--:R-:W-:-:S03]  /*17ea0*/  @P0 IMAD.MOV.U32 R5, RZ, RZ, R33 ;  /* 0x000000ffff050224 */ /* 0x008fc600078e0021 */
[----:B------:R-:W3:Y:S04]  /*17eb0*/  LDL R33, [R1+0xb04] ;  /* 0x000b040001217983 */ /* 0x000ee80000100800 */
[----:B------:R0:W3:Y:S02]  /*17ec0*/  @P0 LDG.E.U8 R190, desc[UR32][R4.64] ;  /* 0x0000002004be0981 */ /* 0x0000e4000c1e1100 */
[----:B0-----:R-:W-:Y:S02]  /*17ed0*/  @P1 IMAD.MOV.U32 R4, RZ, RZ, R24 ;  /* 0x000000ffff041224 */ /* 0x001fe400078e0018 */
        /* <DEDUP_REMOVED lines=9> */
[----:B------:R-:W3:Y:S01]  /*17f70*/  LDL R31, [R1+0xaf8] ;  /* 0x000af800011f7983 */ /* 0x000ee20000100800 */
[----:B------:R-:W-:-:S03]  /*17f80*/  @P0 IMAD.MOV.U32 R5, RZ, RZ, R34 ;  /* 0x000000ffff050224 */ /* 0x000fc600078e0022 */
[----:B------:R-:W3:Y:S04]  /*17f90*/  LDL R34, [R1+0xaf4] ;  /* 0x000af40001227983 */ /* 0x000ee80000100800 */
[----:B------:R0:W3:Y:S01]  /*17fa0*/  @P0 LDG.E.U8 R7, desc[UR32][R4.64] ;  /* 0x0000002004070981 */ /* 0x0000e2000c1e1100 */
[----:B------:R-:W-:Y:S02]  /*17fb0*/  ISETP.GT.AND P0, PT, R2, 0x10, PT ;  /* 0x000000100200780c */ /* 0x000fe40003f04270 */
[----:B------:R-:W-:Y:S01]  /*17fc0*/  PRMT R6, RZ, 0x7610, R6 ;  /* 0x00007610ff067816 */ /* 0x000fe20000000006 */
[----:B0-----:R-:W-:Y:S02]  /*17fd0*/  @P1 IMAD.MOV.U32 R4, RZ, RZ, R0 ;  /* 0x000000ffff041224 */ /* 0x001fe400078e0000 */
[----:B------:R-:W3:Y:S01]  /*17fe0*/  LDL R0, [R1+0xaf0] ;  /* 0x000af00001007983 */ /* 0x000ee20000100800 */
[----:B------:R-:W-:-:S03]  /*17ff0*/  @P1 IMAD.MOV.U32 R5, RZ, RZ, R25 ;  /* 0x000000ffff051224 */ /* 0x000fc600078e0019 */
[----:B------:R-:W3:Y:S04]  /*18000*/  LDL R25, [R1+0xaec] ;  /* 0x000aec0001197983 */ /* 0x000ee80000100800 */
[----:B------:R0:W3:Y:S02]  /*18010*/  @P1 LDG.E.U8 R6, desc[UR32][R4.64] ;  /* 0x0000002004061981 */ /* 0x0000e4000c1e1100 */
[----:B0-----:R-:W-:Y:S02]  /*18020*/  @P0 IMAD.MOV.U32 R4, RZ, RZ, R29 ;  /* 0x000000ffff040224 */ /* 0x001fe400078e001d */
[----:B------:R-:W3:Y:S01]  /*18030*/  LDL R29, [R1+0xae8] ;  /* 0x000ae800011d7983 */ /* 0x000ee20000100800 */
[----:B------:R-:W-:-:S03]  /*18040*/  @P0 IMAD.MOV.U32 R5, RZ, RZ, R30 ;  /* 0x000000ffff050224 */ /* 0x000fc600078e001e */
[----:B------:R-:W3:Y:S01]  /*18050*/  LDL R30, [R1+0xae4] ;  /* 0x000ae400011e7983 */ /* 0x000ee20000100800 */
[----:B------:R-:W-:Y:S02]  /*18060*/  ISETP.GT.AND P1, PT, R2, 0x11, PT ;  /* 0x000000110200780c */ /* 0x000fe40003f24270 */
[----:B------:R-:W-:Y:S02]  /*18070*/  PRMT R188, RZ, 0x7610, R188 ;  /* 0x00007610ffbc7816 */ /* 0x000fe400000000bc */
[----:B------:R-:W-:-:S04]  /*18080*/  PRMT R187, RZ, 0x7610, R187 ;  /* 0x00007610ffbb7816 */ /* 0x000fc800000000bb */
[----:B------:R4:W3:Y:S01]  /*18090*/  @P0 LDG.E.U8 R188, desc[UR32][R4.64] ;  /* 0x0000002004bc0981 */ /* 0x0008e2000c1e1100 */
[----:B------:R-:W-:-:S04]  /*180a0*/  ISETP.GT.AND P0, PT, R2, 0x12, PT ;  /* 0x000000120200780c */ /* 0x000fc80003f04270 */
[----:B----4-:R-:W-:Y:S02]  /*180b0*/  @P1 IMAD.MOV.U32 R4, RZ, RZ, R27 ;  /* 0x000000ffff041224 */ /* 0x010fe400078e001b */
[----:B------:R-:W4:Y:S01]  /*180c0*/  LDL R27, [R1+0xae0] ;  /* 0x000ae000011b7983 */ /* 0x000f220000100800 */
[----:B------:R-:W-:-:S03]  /*180d0*/  @P1 IMAD.MOV.U32 R5, RZ, RZ, R28 ;  /* 0x000000ffff051224 */ /* 0x000fc600078e001c */
[----:B------:R-:W4:Y:S04]  /*180e0*/  LDL R28, [R1+0xadc] ;  /* 0x000adc00011c7983 */ /* 0x000f280000100800 */
[----:B------:R2:W4:Y:S01]  /*180f0*/  @P1 LDG.E.U8 R187, desc[UR32][R4.64] ;  /* 0x0000002004bb1981 */ /* 0x000522000c1e1100 */
[----:B------:R-:W-:Y:S02]  /*18100*/  ISETP.GT.AND P1, PT, R2, 0x13, PT ;  /* 0x000000130200780c */ /* 0x000fe40003f24270 */
        /* <DEDUP_REMOVED lines=183> */
[----:B0-----:R-:W-:Y:S01]  /*18c80*/  @P0 IMAD.MOV.U32 R4, RZ, RZ, R31 ;  /* 0x000000ffff040224 */ /* 0x001fe200078e001f */
[----:B------:R-:W-:Y:S01]  /*18c90*/  PRMT R159, RZ, 0x7610, R159 ;  /* 0x00007610ff9f7816 */ /* 0x000fe2000000009f */
[----:B------:R-:W3:Y:S01]  /*18ca0*/  LDL R31, [R1+0xa08] ;  /* 0x000a0800011f7983 */ /* 0x000ee20000100800 */
[----:B------:R-:W-:-:S05]  /*18cb0*/  @P0 IMAD.MOV.U32 R5, RZ, RZ, R34 ;  /* 0x000000ffff050224 */ /* 0x000fca00078e0022 */
[----:B------:R0:W3:Y:S01]  /*18cc0*/  @P0 LDG.E.U8 R160, desc[UR32][R4.64] ;  /* 0x0000002004a00981 */ /* 0x0000e2000c1e1100 */
[----:B------:R-:W-:Y:S01]  /*18cd0*/  ISETP.GT.AND P0, PT, R2, 0x2e, PT ;  /* 0x0000002e0200780c */ /* 0x000fe20003f04270 */
        /* <DEDUP_REMOVED lines=8> */
[----:B------:R-:W3:Y:S04]  /*18d60*/  LDL R30, [R1+0x9f4] ;  /* 0x0009f400011e7983 */ /* 0x000ee80000100800 */
[----:B------:R-:W3:Y:S01]  /*18d70*/  LDL.LU R35, [R1+0xa04] ;  /* 0x000a040001237983 */ /* 0x000ee20000300800 */
[C---:B------:R-:W-:Y:S02]  /*18d80*/  ISETP.GT.AND P1, PT, R2.reuse, 0x2f, PT ;  /* 0x0000002f0200780c */ /* 0x040fe40003f24270 */
[----:B------:R-:W-:Y:S01]  /*18d90*/  PRMT R158, RZ, 0x7610, R158 ;  /* 0x00007610ff9e7816 */ /* 0x000fe2000000009e */
[----:B------:R-:W3:Y:S01]  /*18da0*/  LDL R127, [R1+0x9dc] ;  /* 0x0009dc00017f7983 */ /* 0x000ee20000100800 */
[----:B------:R-:W-:Y:S02]  /*18db0*/  PRMT R156, RZ, 0x7610, R156 ;  /* 0x00007610ff9c7816 */ /* 0x000fe4000000009c */
[----:B------:R-:W-:Y:S01]  /*18dc0*/  PRMT R157, RZ, 0x7610, R157 ;  /* 0x00007610ff9d7816 */ /* 0x000fe2000000009d */
[----:B------:R-:W3:Y:S04]  /*18dd0*/  LDL R126, [R1+0x9e0] ;  /* 0x0009e000017e7983 */ /* 0x000ee80000100800 */
[----:B------:R4:W3:Y:S01]  /*18de0*/  @P0 LDG.E.U8 R158, desc[UR32][R4.64] ;  /* 0x00000020049e0981 */ /* 0x0008e2000c1e1100 */
[----:B------:R-:W-:-:S02]  /*18df0*/  ISETP.GT.AND P0, PT, R2, 0x30, PT ;  /* 0x000000300200780c */ /* 0x000fc40003f04270 */
[----:B------:R-:W-:Y:S01]  /*18e00*/  PRMT R23, RZ, 0x7610, R23 ;  /* 0x00007610ff177816 */ /* 0x000fe20000000017 */
[----:B------:R-:W3:Y:S01]  /*18e10*/  LDL R125, [R1+0x9cc] ;  /* 0x0009cc00017d7983 */ /* 0x000ee20000100800 */
[----:B------:R-:W-:-:S03]  /*18e20*/  PRMT R22, RZ, 0x7610, R22 ;  /* 0x00007610ff167816 */ /* 0x000fc60000000016 */
[----:B------:R-:W3:Y:S01]  /*18e30*/  LDL R37, [R1+0x9d0] ;  /* 0x0009d00001257983 */ /* 0x000ee20000100800 */
[----:B----4-:R-:W-:Y:S02]  /*18e40*/  @P1 IMAD.MOV.U32 R4, RZ, RZ, R27 ;  /* 0x000000ffff041224 */ /* 0x010fe400078e001b */
[----:B------:R-:W-:Y:S01]  /*18e50*/  @P1 IMAD.MOV.U32 R5, RZ, RZ, R28 ;  /* 0x000000ffff051224 */ /* 0x000fe200078e001c */
[----:B------:R-:W4:Y:S04]  /*18e60*/  LDL R27, [R1+0x9f0] ;  /* 0x0009f000011b7983 */ /* 0x000f280000100800 */
[----:B------:R2:W4:Y:S01]  /*18e70*/  @P1 LDG.E.U8 R156, desc[UR32][R4.64] ;  /* 0x00000020049c1981 */ /* 0x000522000c1e1100 */
[----:B------:R-:W-:-:S03]  /*18e80*/  ISETP.GT.AND P1, PT, R2, 0x31, PT ;  /* 0x000000310200780c */ /* 0x000fc60003f24270 */
[----:B------:R-:W4:Y:S04]  /*18e90*/  LDL R28, [R1+0x9ec] ;  /* 0x0009ec00011c7983 */ /* 0x000f280000100800 */
[----:B------:R-:W4:Y:S01]  /*18ea0*/  LDL R34, [R1+0x9c4] ;  /* 0x0009c40001227983 */ /* 0x000f220000100800 */
[----:B--2---:R-:W-:Y:S01]  /*18eb0*/  @P0 IMAD.MOV.U32 R4, RZ, RZ, R32 ;  /* 0x000000ffff040224 */ /* 0x004fe200078e0020 */
[----:B------:R-:W-:Y:S02]  /*18ec0*/  PRMT R21, RZ, 0x7610, R21 ;  /* 0x00007610ff157816 */ /* 0x000fe40000000015 */
[----:B------:R-:W2:Y:S01]  /*18ed0*/  LDL R32, [R1+0x9bc] ;  /* 0x0009bc0001207983 */ /* 0x000ea20000100800 */
[----:B---3--:R-:W-:-:S03]  /*18ee0*/  @P0 IMAD.MOV.U32 R5, RZ, RZ, R33 ;  /* 0x000000ffff050224 */ /* 0x008fc600078e0021 */
[----:B------:R-:W3:Y:S04]  /*18ef0*/  LDL R33, [R1+0x9c8] ;  /* 0x0009c80001217983 */ /* 0x000ee80000100800 */
[----:B------:R0:W2:Y:S02]  /*18f00*/  @P0 LDG.E.U8 R157, desc[UR32][R4.64] ;  /* 0x00000020049d0981 */ /* 0x0000a4000c1e1100 */
[----:B0-----:R-:W-:Y:S02]  /*18f10*/  @P1 IMAD.MOV.U32 R4, RZ, RZ, R24 ;  /* 0x000000ffff041224 */ /* 0x001fe400078e0018 */
[----:B------:R-:W3:Y:S01]  /*18f20*/  LDL R24, [R1+0x9e8] ;  /* 0x0009e80001187983 */ /* 0x000ee20000100800 */
[----:B------:R-:W-:Y:S01]  /*18f30*/  ISETP.GT.AND P0, PT, R2, 0x32, PT ;  /* 0x000000320200780c */ /* 0x000fe20003f04270 */
[----:B------:R-:W-:-:S02]  /*18f40*/  @P1 IMAD.MOV.U32 R5, RZ, RZ, R26 ;  /* 0x000000ffff051224 */ /* 0x000fc400078e001a */
[----:B------:R-:W2:Y:S04]  /*18f50*/  LDL R26, [R1+0x9e4] ;  /* 0x0009e400011a7983 */ /* 0x000ea80000100800 */
[----:B------:R0:W2:Y:S01]  /*18f60*/  @P1 LDG.E.U8 R23, desc[UR32][R4.64] ;  /* 0x0000002004171981 */ /* 0x0000a2000c1e1100 */
[----:B------:R-:W-:-:S05]  /*18f70*/  ISETP.GT.AND P1, PT, R2, 0x33, PT ;  /* 0x000000330200780c */ /* 0x000fca0003f24270 */
[----:B0-----:R-:W-:Y:S02]  /*18f80*/  @P0 IMAD.MOV.U32 R4, RZ, RZ, R31 ;  /* 0x000000ffff040224 */ /* 0x001fe400078e001f */
[----:B------:R-:W2:Y:S01]  /*18f90*/  LDL R31, [R1+0x9c0] ;  /* 0x0009c000011f7983 */ /* 0x000ea20000100800 */
[----:B------:R-:W-:Y:S01]  /*18fa0*/  PRMT R20, RZ, 0x7610, R20 ;  /* 0x00007610ff147816 */ /* 0x000fe20000000014 */
[----:B------:R-:W-:-:S05]  /*18fb0*/  @P0 IMAD.MOV.U32 R5, RZ, RZ, R35 ;  /* 0x000000ffff050224 */ /* 0x000fca00078e0023 */
[----:B------:R0:W2:Y:S02]  /*18fc0*/  @P0 LDG.E.U8 R22, desc[UR32][R4.64] ;  /* 0x0000002004160981 */ /* 0x0000a4000c1e1100 */
[----:B0-----:R-:W-:Y:S02]  /*18fd0*/  @P1 IMAD.MOV.U32 R4, RZ, RZ, R0 ;  /* 0x000000ffff041224 */ /* 0x001fe400078e0000 */
[----:B------:R-:W-:Y:S01]  /*18fe0*/  @P1 IMAD.MOV.U32 R5, RZ, RZ, R25 ;  /* 0x000000ffff051224 */ /* 0x000fe200078e0019 */
[----:B------:R-:W2:Y:S04]  /*18ff0*/  LDL R0, [R1+0x9d8] ;  /* 0x0009d80001007983 */ /* 0x000ea80000100800 */
[----:B------:R-:W2:Y:S01]  /*19000*/  LDL R25, [R1+0x9d4] ;  /* 0x0009d40001197983 */ /* 0x000ea20000100800 */
[----:B------:R-:W-:-:S03]  /*19010*/  ISETP.GT.AND P0, PT, R2, 0x34, PT ;  /* 0x000000340200780c */ /* 0x000fc60003f04270 */
[----:B------:R0:W2:Y:S01]  /*19020*/  @P1 LDG.E.U8 R21, desc[UR32][R4.64] ;  /* 0x0000002004151981 */ /* 0x0000a2000c1e1100 */
[----:B------:R-:W-:-:S09]  /*19030*/  ISETP.GT.AND P1, PT, R2, 0x35, PT ;  /* 0x000000350200780c */ /* 0x000fd20003f24270 */
[----:B0-----:R-:W-:Y:S02]  /*19040*/  @P0 IMAD.MOV.U32 R4, RZ, RZ, R29 ;  /* 0x000000ffff040224 */ /* 0x001fe400078e001d */
[----:B------:R-:W-:Y:S01]  /*19050*/  @P0 IMAD.MOV.U32 R5, RZ, RZ, R30 ;  /* 0x000000ffff050224 */ /* 0x000fe200078e001e */
[----:B------:R-:W2:Y:S04]  /*19060*/  LDL R29, [R1+0x9b8] ;  /* 0x0009b800011d7983 */ /* 0x000ea80000100800 */
[----:B------:R-:W2:Y:S04]  /*19070*/  LDL R30, [R1+0x9b4] ;  /* 0x0009b400011e7983 */ /* 0x000ea80000100800 */
[----:B------:R4:W2:Y:S01]  /*19080*/  @P0 LDG.E.U8 R20, desc[UR32][R4.64] ;  /* 0x0000002004140981 */ /* 0x0008a2000c1e1100 */
[----:B------:R-:W-:-:S02]  /*19090*/  ISETP.GT.AND P0, PT, R2, 0x36, PT ;  /* 0x000000360200780c */ /* 0x000fc40003f04270 */
[----:B------:R-:W-:Y:S01]  /*190a0*/  PRMT R19, RZ, 0x7610, R19 ;  /* 0x00007610ff137816 */ /* 0x000fe20000000013 */
[----:B----4-:R-:W-:Y:S02]  /*190b0*/  @P1 IMAD.MOV.U32 R4, RZ, RZ, R27 ;  /* 0x000000ffff041224 */ /* 0x010fe400078e001b */
[----:B------:R-:W-:Y:S01]  /*190c0*/  @P1 IMAD.MOV.U32 R5, RZ, RZ, R28 ;  /* 0x000000ffff051224 */ /* 0x000fe200078e001c */
[----:B------:R-:W4:Y:S04]  /*190d0*/  LDL R27, [R1+0x9b0] ;  /* 0x0009b000011b7983 */ /* 0x000f280000100800 */
[----:B------:R-:W4:Y:S04]  /*190e0*/  LDL R28, [R1+0x9ac] ;  /* 0x0009ac00011c7983 */ /* 0x000f280000100800 */
[----:B------:R3:W4:Y:S02]  /*190f0*/  @P1 LDG.E.U8 R19, desc[UR32][R4.64] ;  /* 0x0000002004131981 */ /* 0x000724000c1e1100 */
[----:B---3--:R-:W-:-:S02]  /*19100*/  @P0 IMAD.MOV.U32 R4, RZ, RZ, R24 ;  /* 0x000000ffff040224 */ /* 0x008fc400078e0018 */
[----:B------:R-:W3:Y:S01]  /*19110*/  LDL R24, [R1+0x9a8] ;  /* 0x0009a80001187983 */ /* 0x000ee20000100800 */
[----:B------:R-:W-:Y:S01]  /*19120*/  PRMT R18, RZ, 0x7610, R18 ;  /* 0x00007610ff127816 */ /* 0x000fe20000000012 */
[----:B--2---:R-:W-:Y:S01]  /*19130*/  @P0 IMAD.MOV.U32 R5, RZ, RZ, R26 ;  /* 0x000000ffff050224 */ /* 0x004fe200078e001a */
[C---:B------:R-:W-:Y:S01]  /*19140*/  ISETP.GT.AND P1, PT, R2.reuse, 0x37, PT ;  /* 0x000000370200780c */ /* 0x040fe20003f24270 */
[----:B------:R-:W2:Y:S04]  /*19150*/  LDL R26, [R1+0x9a4] ;  /* 0x0009a400011a7983 */ /* 0x000ea80000100800 */
[----:B------:R0:W2:Y:S01]  /*19160*/  @P0 LDG.E.U8 R18, desc[UR32][R4.64] ;  /* 0x0000002004120981 */ /* 0x0000a2000c1e1100 */
[----:B------:R-:W-:Y:S02]  /*19170*/  ISETP.GT.AND P0, PT, R2, 0x38, PT ;  /* 0x000000380200780c */ /* 0x000fe40003f04270 */
[----:B------:R-:W-:-:S02]  /*19180*/  PRMT R17, RZ, 0x7610, R17 ;  /* 0x00007610ff117816 */ /* 0x000fc40000000011 */
[----:B------:R-:W-:-:S03]  /*19190*/  PRMT R16, RZ, 0x7610, R16 ;  /* 0x00007610ff107816 */ /* 0x000fc60000000010 */
[----:B0-----:R-:W-:Y:S02]  /*191a0*/  @P1 IMAD.MOV.U32 R4, RZ, RZ, R126 ;  /* 0x000000ffff041224 */ /* 0x001fe400078e007e */
[----:B------:R-:W-:Y:S01]  /*191b0*/  @P1 IMAD.MOV.U32 R5, RZ, RZ, R127 ;  /* 0x000000ffff051224 */ /* 0x000fe200078e007f */
[----:B------:R-:W-:Y:S02]  /*191c0*/  PRMT R15, RZ, 0x7610, R15 ;  /* 0x00007610ff0f7816 */ /* 0x000fe4000000000f */
[----:B------:R-:W-:Y:S02]  /*191d0*/  PRMT R14, RZ, 0x7610, R14 ;  /* 0x00007610ff0e7816 */ /* 0x000fe4000000000e */
[----:B------:R-:W-:Y:S01]  /*191e0*/  PRMT R13, RZ, 0x7610, R13 ;  /* 0x00007610ff0d7816 */ /* 0x000fe2000000000d */
[----:B------:R0:W2:Y:S01]  /*191f0*/  @P1 LDG.E.U8 R17, desc[UR32][R4.64] ;  /* 0x0000002004111981 */ /* 0x0000a2000c1e1100 */
[----:B------:R-:W-:Y:S02]  /*19200*/  ISETP.GT.AND P1, PT, R2, 0x39, PT ;  /* 0x000000390200780c */ /* 0x000fe40003f24270 */
[----:B------:R-:W-:-:S02]  /*19210*/  PRMT R12, RZ, 0x7610, R12 ;  /* 0x00007610ff0c7816 */ /* 0x000fc4000000000c */
[----:B------:R-:W-:Y:S02]  /*19220*/  PRMT R11, RZ, 0x7610, R11 ;  /* 0x00007610ff0b7816 */ /* 0x000fe4000000000b */
[----:B------:R-:W-:Y:S02]  /*19230*/  PRMT R10, RZ, 0x7610, R10 ;  /* 0x00007610ff0a7816 */ /* 0x000fe4000000000a */
[----:B------:R-:W-:Y:S02]  /*19240*/  LOP3.LUT R201, R201, 0xffff, RZ, 0xc0, !PT ;  /* 0x0000ffffc9c97812 */ /* 0x000fe400078ec0ff */
[----:B------:R-:W-:Y:S02]  /*19250*/  LOP3.LUT R3, R3, 0xffff, RZ, 0xc0, !PT ;  /* 0x0000ffff03037812 */ /* 0x000fe400078ec0ff */
[----:B------:R-:W-:Y:S02]  /*19260*/  LOP3.LUT R200, R200, 0xffff, RZ, 0xc0, !PT ;  /* 0x0000ffffc8c87812 */ /* 0x000fe400078ec0ff */
[----:B------:R-:W-:-:S02]  /*19270*/  LOP3.LUT R199, R199, 0xffff, RZ, 0xc0, !PT ;  /* 0x0000ffffc7c77812 */ /* 0x000fc400078ec0ff */
[----:B------:R-:W-:Y:S01]  /*19280*/  LOP3.LUT R198, R198, 0xffff, RZ, 0xc0, !PT ;  /* 0x0000ffffc6c67812 */ /* 0x000fe200078ec0ff */
[----:B------:R-:W1:Y:S01]  /*19290*/  S2R R153, SR_TID.X ;  /* 0x0000000000997919 */ /* 0x000e620000002100 */
[----:B------:R-:W-:Y:S02]  /*192a0*/  LOP3.LUT R197, R197, 0xffff, RZ, 0xc0, !PT ;  /* 0x0000ffffc5c57812 */ /* 0x000fe400078ec0ff */
[----:B------:R-:W-:Y:S01]  /*192b0*/  LOP3.LUT R196, R196, 0xffff, RZ, 0xc0, !PT ;  /* 0x0000ffffc4c47812 */ /* 0x000fe200078ec0ff */
[----:B------:R-:W2:Y:S01]  /*192c0*/  LDL R127, [R1+0xfa8] ;  /* 0x000fa800017f7983 */ /* 0x000ea20000100800 */
[----:B0-----:R-:W-:-:S03]  /*192d0*/  @P0 IMAD.MOV.U32 R4, RZ, RZ, R0 ;  /* 0x000000ffff040224 */ /* 0x001fc600078e0000 */
[----:B------:R-:W2:Y:S01]  /*192e0*/  LDL R0, [R1+0x9a0] ;  /* 0x0009a00001007983 */ /* 0x000ea20000100800 */
[----:B------:R-:W-:-:S03]  /*192f0*/  @P0 IMAD.MOV.U32 R5, RZ, RZ, R25 ;  /* 0x000000ffff050224 */ /* 0x000fc600078e0019 */
[----:B------:R-:W2:Y:S04]  /*19300*/  LDL R25, [R1+0x99c] ;  /* 0x00099c0001197983 */ /* 0x000ea80000100800 */
[----:B------:R0:W2:Y:S01]  /*19310*/  @P0 LDG.E.U8 R16, desc[UR32][R4.64] ;  /* 0x0000002004100981 */ /* 0x0000a2000c1e1100 */
[C---:B------:R-:W-:Y:S01]  /*19320*/  ISETP.GT.AND P0, PT, R2.reuse, 0x3a, PT ;  /* 0x0000003a0200780c */ /* 0x040fe20003f04270 */
[----:B0-----:R-:W-:Y:S02]  /*19330*/  @P1 IMAD.MOV.U32 R4, RZ, RZ, R37 ;  /* 0x000000ffff041224 */ /* 0x001fe400078e0025 */
[----:B------:R-:W-:Y:S01]  /*19340*/  @P1 IMAD.MOV.U32 R5, RZ, RZ, R125 ;  /* 0x000000ffff051224 */ /* 0x000fe200078e007d */
[----:B------:R-:W-:Y:S01]  /*19350*/  PRMT R201, R201, 0x3340, R3 ;  /* 0x00003340c9c97816 */ /* 0x000fe20000000003 */
[----:B------:R-:W2:Y:S04]  /*19360*/  LDL R125, [R1+0xfac] ;  /* 0x000fac00017d7983 */ /* 0x000ea80000100800 */
[----:B------:R0:W2:Y:S01]  /*19370*/  @P1 LDG.E.U8 R15, desc[UR32][R4.64] ;  /* 0x00000020040f1981 */ /* 0x0000a2000c1e1100 */
[----:B------:R-:W-:-:S02]  /*19380*/  ISETP.GT.AND P1, PT, R2, 0x3b, PT ;  /* 0x0000003b0200780c */ /* 0x000fc40003f24270 */
[----:B------:R-:W-:Y:S01]  /*19390*/  LOP3.LUT R195, R195, 0xffff, RZ, 0xc0, !PT ;  /* 0x0000ffffc3c37812 */ /* 0x000fe200078ec0ff */
[----:B------:R-:W2:Y:S01]  /*193a0*/  LDL R37, [R1+0xba0] ;  /* 0x000ba00001257983 */ /* 0x000ea20000100800 */
[----:B0-----:R-:W-:Y:S02]  /*193b0*/  @P0 IMAD.MOV.U32 R4, RZ, RZ, R33 ;  /* 0x000000ffff040224 */ /* 0x001fe400078e0021 */
[----:B------:R-:W-:Y:S01]  /*193c0*/  @P0 IMAD.MOV.U32 R5, RZ, RZ, R34 ;  /* 0x000000ffff050224 */ /* 0x000fe200078e0022 */
[----:B------:R-:W-:Y:S01]  /*193d0*/  PRMT R3, RZ, 0x7610, R3 ;  /* 0x00007610ff037816 */ /* 0x000fe20000000003 */
[----:B------:R-:W2:Y:S04]  /*193e0*/  LDL R34, [R1+0xf9c] ;  /* 0x000f9c0001227983 */ /* 0x000ea80000100800 */
[----:B------:R0:W2:Y:S01]  /*193f0*/  @P0 LDG.E.U8 R14, desc[UR32][R4.64] ;  /* 0x00000020040e0981 */ /* 0x0000a2000c1e1100 */
[----:B------:R-:W-:-:S02]  /*19400*/  ISETP.GT.AND P0, PT, R2, 0x3c, PT ;  /* 0x0000003c0200780c */ /* 0x000fc40003f04270 */
[----:B------:R-:W-:Y:S01]  /*19410*/  LOP3.LUT R194, R194, 0xffff, RZ, 0xc0, !PT ;  /* 0x0000ffffc2c27812 */ /* 0x000fe200078ec0ff */
[----:B------:R-:W2:Y:S01]  /*19420*/  LDL R33, [R1+0xf48] ;  /* 0x000f480001217983 */ /* 0x000ea20000100800 */
[----:B0-----:R-:W-:Y:S02]  /*19430*/  @P1 IMAD.MOV.U32 R4, RZ, RZ, R31 ;  /* 0x000000ffff041224 */ /* 0x001fe400078e001f */
[----:B------:R-:W-:Y:S01]  /*19440*/  @P1 IMAD.MOV.U32 R5, RZ, RZ, R32 ;  /* 0x000000ffff051224 */ /* 0x000fe200078e0020 */
[----:B------:R-:W-:Y:S01]  /*19450*/  LOP3.LUT R193, R193, 0xffff, RZ, 0xc0, !PT ;  /* 0x0000ffffc1c17812 */ /* 0x000fe200078ec0ff */
        /* <DEDUP_REMOVED lines=13> */
[----:B----4-:R-:W-:Y:S02]  /*19530*/  @P1 IMAD.MOV.U32 R4, RZ, RZ, R27 ;  /* 0x000000ffff041224 */ /* 0x010fe400078e001b */
[----:B------:R-:W-:Y:S01]  /*19540*/  @P1 IMAD.MOV.U32 R5, RZ, RZ, R28 ;  /* 0x000000ffff051224 */ /* 0x000fe200078e001c */
[----:B------:R-:W-:Y:S01]  /*19550*/  LOP3.LUT R189, R189, 0xffff, RZ, 0xc0, !PT ;  /* 0x0000ffffbdbd7812 */ /* 0x000fe200078ec0ff */
[----:B------:R-:W4:Y:S04]  /*19560*/  LDL R28, [R1+0xf8c] ;  /* 0x000f8c00011c7983 */ /* 0x000f280000100800 */
[----:B------:R3:W4:Y:S01]  /*19570*/  @P1 LDG.E.U8 R11, desc[UR32][R4.64] ;  /* 0x00000020040b1981 */ /* 0x000722000c1e1100 */
[----:B------:R-:W-:-:S02]  /*19580*/  LOP3.LUT R7, R7, 0xffff, RZ, 0xc0, !PT ;  /* 0x0000ffff07077812 */ /* 0x000fc400078ec0ff */
[----:B------:R-:W-:Y:S01]  /*19590*/  LOP3.LUT R6, R6, 0xffff, RZ, 0xc0, !PT ;  /* 0x0000ffff06067812 */ /* 0x000fe200078ec0ff */
[----:B------:R-:W4:Y:S01]  /*195a0*/  LDL R27, [R1+0xf68] ;  /* 0x000f6800011b7983 */ /* 0x000f220000100800 */
[----:B---3--:R-:W-:-:S03]  /*195b0*/  @P0 IMAD.MOV.U32 R4, RZ, RZ, R24 ;  /* 0x000000ffff040224 */ /* 0x008fc600078e0018 */
[----:B------:R-:W3:Y:S01]  /*195c0*/  LDL R24, [R1+0xfb0] ;  /* 0x000fb00001187983 */ /* 0x000ee20000100800 */
[----:B--2---:R-:W-:Y:S01]  /*195d0*/  @P0 IMAD.MOV.U32 R5, RZ, RZ, R26 ;  /* 0x000000ffff050224 */ /* 0x004fe200078e001a */
[----:B------:R-:W-:Y:S02]  /*195e0*/  PRMT R197, R198, 0x3340, R197 ;  /* 0x00003340c6c57816 */ /* 0x000fe400000000c5 */
[----:B------:R-:W2:Y:S04]  /*195f0*/  LDL R26, [R1+0xf6c] ;  /* 0x000f6c00011a7983 */ /* 0x000ea80000100800 */
[----:B------:R0:W2:Y:S01]  /*19600*/  @P0 LDG.E.U8 R10, desc[UR32][R4.64] ;  /* 0x00000020040a0981 */ /* 0x0000a2000c1e1100 */
[----:B------:R-:W-:Y:S02]  /*19610*/  ISETP.GT.AND P0, PT, R2, 0x3f, PT ;  /* 0x0000003f0200780c */ /* 0x000fe40003f04270 */
[----:B------:R-:W-:-:S02]  /*19620*/  PRMT R193, R194, 0x3340, R193 ;  /* 0x00003340c2c17816 */ /* 0x000fc400000000c1 */
[----:B------:R-:W-:Y:S02]  /*19630*/  PRMT R191, R192, 0x3340, R191 ;  /* 0x00003340c0bf7816 */ /* 0x000fe400000000bf */
[----:B------:R-:W-:Y:S02]  /*19640*/  PRMT R189, R190, 0x3340, R189 ;  /* 0x00003340bebd7816 */ /* 0x000fe400000000bd */
[----:B------:R-:W-:Y:S02]  /*19650*/  PRMT R7, R7, 0x3340, R6 ;  /* 0x0000334007077816 */ /* 0x000fe40000000006 */
[----:B------:R-:W-:Y:S02]  /*19660*/  PRMT R6, R193, 0x5410, R191 ;  /* 0x00005410c1067816 */ /* 0x000fe400000000bf */
[----:B------:R-:W-:Y:S01]  /*19670*/  PRMT R7, R189, 0x5410, R7 ;  /* 0x00005410bd077816 */ /* 0x000fe20000000007 */
[----:B0-----:R-:W-:Y:S02]  /*19680*/  @P0 IMAD.MOV.U32 R4, RZ, RZ, R0 ;  /* 0x000000ffff040224 */ /* 0x001fe400078e0000 */
[----:B------:R-:W4:Y:S01]  /*19690*/  LDL R0, [R1+0xfc0] ;  /* 0x000fc00001007983 */ /* 0x000f220000100800 */
[----:B------:R-:W-:Y:S01]  /*196a0*/  @P0 IMAD.MOV.U32 R5, RZ, RZ, R25 ;  /* 0x000000ffff050224 */ /* 0x000fe200078e0019 */
[----:B------:R-:W-:-:S02]  /*196b0*/  LOP3.LUT R188, R188, 0xffff, RZ, 0xc0, !PT ;  /* 0x0000ffffbcbc7812 */ /* 0x000fc400078ec0ff */
[----:B------:R-:W2:Y:S04]  /*196c0*/  LDL R25, [R1+0xf4c] ;  /* 0x000f4c0001197983 */ /* 0x000ea80000100800 */
[----:B------:R0:W2:Y:S02]  /*196d0*/  @P0 LDG.E.U8 R3, desc[UR32][R4.64] ;  /* 0x0000002004030981 */ /* 0x0000a4000c1e1100 */
[----:B0-----:R-:W-:Y:S02]  /*196e0*/  PRMT R4, R200, 0x3340, R199 ;  /* 0x00003340c8047816 */ /* 0x001fe400000000c7 */
[----:B------:R-:W-:Y:S02]  /*196f0*/  PRMT R5, R196, 0x3340, R195 ;  /* 0x00003340c4057816 */ /* 0x000fe400000000c3 */
[----:B------:R-:W-:-:S02]  /*19700*/  PRMT R4, R201, 0x5410, R4 ;  /* 0x00005410c9047816 */ /* 0x000fc40000000004 */
[----:B------:R-:W-:Y:S01]  /*19710*/  PRMT R5, R197, 0x5410, R5 ;  /* 0x00005410c5057816 */ /* 0x000fe20000000005 */
[----:B------:R-:W-:Y:S06]  /*19720*/  BAR.SYNC.DEFER_BLOCKING 0x0 ;  /* 0x0000000000007b1d */ /* 0x000fec0000010000 */
[----:B---3--:R0:W-:Y:S04]  /*19730*/  STS.128 [R24+UR4+0x8000], R4 ;  /* 0x0080000418007988 */ /* 0x0081e80008000c04 */
[----:B0-----:R-:W3:Y:S01]  /*19740*/  LDL R24, [R1+0xfbc] ;  /* 0x000fbc0001187983 */ /* 0x001ee20000100800 */
[----:B------:R-:W-:-:S02]  /*19750*/  LOP3.LUT R187, R187, 0xffff, RZ, 0xc0, !PT ;  /* 0x0000ffffbbbb7812 */ /* 0x000fc400078ec0ff */
[----:B------:R-:W-:Y:S02]  /*19760*/  LOP3.LUT R186, R186, 0xffff, RZ, 0xc0, !PT ;  /* 0x0000ffffbaba7812 */ /* 0x000fe400078ec0ff */
[----:B------:R-:W-:Y:S02]  /*19770*/  LOP3.LUT R185, R185, 0xffff, RZ, 0xc0, !PT ;  /* 0x0000ffffb9b97812 */ /* 0x000fe400078ec0ff */
[----:B------:R-:W-:Y:S02]  /*19780*/  LOP3.LUT R184, R184, 0xffff, RZ, 0xc0, !PT ;  /* 0x0000ffffb8b87812 */ /* 0x000fe400078ec0ff */
[----:B------:R-:W-:Y:S02]  /*19790*/  LOP3.LUT R183, R183, 0xffff, RZ, 0xc0, !PT ;  /* 0x0000ffffb7b77812 */ /* 0x000fe400078ec0ff */
[----:B------:R-:W-:Y:S02]  /*197a0*/  LOP3.LUT R182, R182, 0xffff, RZ, 0xc0, !PT ;  /* 0x0000ffffb6b67812 */ /* 0x000fe400078ec0ff */
        /* <DEDUP_REMOVED lines=9> */
[----:B------:R-:W-:Y:S02]  /*19840*/  PRMT R187, R188, 0x3340, R187 ;  /* 0x00003340bcbb7816 */ /* 0x000fe400000000bb */
[----:B------:R-:W-:Y:S02]  /*19850*/  PRMT R4, R186, 0x3340, R185 ;  /* 0x00003340ba047816 */ /* 0x000fe400000000b9 */
[----:B------:R-:W-:Y:S02]  /*19860*/  PRMT R183, R184, 0x3340, R183 ;  /* 0x00003340b8b77816 */ /* 0x000fe400000000b7 */
[----:B------:R-:W-:-:S02]  /*19870*/  PRMT R5, R182, 0x3340, R181 ;  /* 0x00003340b6057816 */ /* 0x000fc400000000b5 */
[----:B------:R-:W-:Y:S02]  /*19880*/  PRMT R179, R180, 0x3340, R179 ;  /* 0x00003340b4b37816 */ /* 0x000fe400000000b3 */
[----:B------:R-:W-:Y:S02]  /*19890*/  PRMT R6, R178, 0x3340, R177 ;  /* 0x00003340b2067816 */ /* 0x000fe400000000b1 */
[----:B------:R-:W-:Y:S02]  /*198a0*/  PRMT R175, R176, 0x3340, R175 ;  /* 0x00003340b0af7816 */ /* 0x000fe400000000af */
[----:B------:R-:W-:Y:S02]  /*198b0*/  PRMT R7, R174, 0x3340, R172 ;  /* 0x00003340ae077816 */ /* 0x000fe400000000ac */
[----:B------:R-:W-:Y:S02]  /*198c0*/  PRMT R4, R187, 0x5410, R4 ;  /* 0x00005410bb047816 */ /* 0x000fe40000000004 */
[----:B------:R-:W-:-:S02]  /*198d0*/  PRMT R5, R183, 0x5410, R5 ;  /* 0x00005410b7057816 */ /* 0x000fc40000000005 */
[----:B------:R-:W-:Y:S02]  /*198e0*/  PRMT R6, R179, 0x5410, R6 ;  /* 0x00005410b3067816 */ /* 0x000fe40000000006 */
[----:B------:R-:W-:-:S05]  /*198f0*/  PRMT R7, R175, 0x5410, R7 ;  /* 0x00005410af077816 */ /* 0x000fca0000000007 */
[----:B----4-:R1:W-:Y:S02]  /*19900*/  STS.128 [R0+UR4+0x8000], R4 ;  /* 0x0080000400007988 */ /* 0x0103e40008000c04 */
[----:B-1----:R-:W-:-:S04]  /*19910*/  LOP3.LUT R0, R153, 0x3f, RZ, 0xc0, !PT ;  /* 0x0000003f99007812 */ /* 0x002fc800078ec0ff */
[----:B------:R-:W-:Y:S02]  /*19920*/  ISETP.GE.AND P0, PT, R0, R2, PT ;  /* 0x000000020000720c */ /* 0x000fe40003f06270 */
[----:B------:R-:W4:Y:S01]  /*19930*/  LDL R0, [R1+0xfb8] ;  /* 0x000fb80001007983 */ /* 0x000f220000100800 */
        /* <DEDUP_REMOVED lines=27> */
[----:B------:R-:W-:-:S05]  /*19af0*/  PRMT R7, R159, 0x5410, R7 ;  /* 0x000054109f077816 */ /* 0x000fca0000000007 */
[----:B---3--:R0:W-:Y:S04]  /*19b00*/  STS.128 [R24+UR4+0x8000], R4 ;  /* 0x0080000418007988 */ /* 0x0081e80008000c04 */
[----:B0-----:R-:W3:Y:S01]  /*19b10*/  LDL R24, [R1+0xf2c] ;  /* 0x000f2c0001187983 */ /* 0x001ee20000100800 */
[----:B------:R-:W-:Y:S02]  /*19b20*/  LOP3.LUT R20, R20, 0xffff, RZ, 0xc0, !PT ;  /* 0x0000ffff14147812 */ /* 0x000fe400078ec0ff */
[----:B------:R-:W-:Y:S02]  /*19b30*/  LOP3.LUT R19, R19, 0xffff, RZ, 0xc0, !PT ;  /* 0x0000ffff13137812 */ /* 0x000fe400078ec0ff */
[----:B------:R-:W-:Y:S02]  /*19b40*/  LOP3.LUT R18, R18, 0xffff, RZ, 0xc0, !PT ;  /* 0x0000ffff12127812 */ /* 0x000fe400078ec0ff */
[----:B------:R-:W-:-:S02]  /*19b50*/  LOP3.LUT R17, R17, 0xffff, RZ, 0xc0, !PT ;  /* 0x0000ffff11117812 */ /* 0x000fc400078ec0ff */
[----:B------:R-:W-:Y:S02]  /*19b60*/  LOP3.LUT R12, R12, 0xffff, RZ, 0xc0, !PT ;  /* 0x0000ffff0c0c7812 */ /* 0x000fe400078ec0ff */
[----:B------:R-:W-:Y:S02]  /*19b70*/  LOP3.LUT R11, R11, 0xffff, RZ, 0xc0, !PT ;  /* 0x0000ffff0b0b7812 */ /* 0x000fe400078ec0ff */
[----:B--2---:R-:W-:Y:S02]  /*19b80*/  LOP3.LUT R10, R10, 0xffff, RZ, 0xc0, !PT ;  /* 0x0000ffff0a0a7812 */ /* 0x004fe400078ec0ff */
        /* <DEDUP_REMOVED lines=8> */
[----:B------:R-:W-:Y:S01]  /*19c10*/  LOP3.LUT R13, R13, 0xffff, RZ, 0xc0, !PT ;  /* 0x0000ffff0d0d7812 */ /* 0x000fe200078ec0ff */
[----:B------:R-:W-:Y:S01]  /*19c20*/  @!P0 IMAD.MOV.U32 R2, RZ, RZ, R125 ;  /* 0x000000ffff028224 */ /* 0x000fe200078e007d */
[----:B------:R-:W-:Y:S01]  /*19c30*/  PRMT R19, R20, 0x3340, R19 ;  /* 0x0000334014137816 */ /* 0x000fe20000000013 */
[----:B------:R-:W2:Y:S01]  /*19c40*/  LDL.LU R126, [R1+0xd88] ;  /* 0x000d8800017e7983 */ /* 0x000ea20000300800 */
[----:B------:R-:W-:-:S02]  /*19c50*/  PRMT R5, R18, 0x3340, R17 ;  /* 0x0000334012057816 */ /* 0x000fc40000000011 */
[----:B------:R-:W-:Y:S01]  /*19c60*/  PRMT R7, R12, 0x3340, R11 ;  /* 0x000033400c077816 */ /* 0x000fe2000000000b */
[----:B------:R-:W2:Y:S01]  /*19c70*/  LDL.LU R131, [R1+0xd4c] ;  /* 0x000d4c0001837983 */ /* 0x000ea20000300800 */
[----:B------:R-:W-:Y:S02]  /*19c80*/  PRMT R3, R10, 0x3340, R3 ;  /* 0x000033400a037816 */ /* 0x000fe40000000003 */
[----:B------:R-:W-:Y:S01]  /*19c90*/  PRMT R5, R19, 0x5410, R5 ;  /* 0x0000541013057816 */ /* 0x000fe20000000005 */
[----:B------:R-:W2:Y:S01]  /*19ca0*/  LDL.LU R134, [R1+0xd68] ;  /* 0x000d680001867983 */ /* 0x000ea20000300800 */
[----:B------:R-:W-:Y:S01]  /*19cb0*/  PRMT R7, R7, 0x5410, R3 ;  /* 0x0000541007077816 */ /* 0x000fe20000000003 */
[----:B------:R-:W-:Y:S01]  /*19cc0*/  @!P0 IMAD.MOV.U32 R3, RZ, RZ, R127 ;  /* 0x000000ffff038224 */ /* 0x000fe200078e007f */
[----:B------:R-:W-:Y:S01]  /*19cd0*/  PRMT R19, RZ, 0x7610, R19 ;  /* 0x00007610ff137816 */ /* 0x000fe20000000013 */
[----:B------:R-:W2:Y:S01]  /*19ce0*/  LDL.LU R139, [R1+0xd2c] ;  /* 0x000d2c00018b7983 */ /* 0x000ea20000300800 */
[----:B------:R-:W-:-:S02]  /*19cf0*/  PRMT R23, R157, 0x3340, R23 ;  /* 0x000033409d177816 */ /* 0x000fc40000000017 */
[----:B------:R-:W-:Y:S01]  /*19d00*/  PRMT R4, R22, 0x3340, R21 ;  /* 0x0000334016047816 */ /* 0x000fe20000000015 */
[----:B------:R-:W2:Y:S01]  /*19d10*/  LDL.LU R142, [R1+0xd48] ;  /* 0x000d4800018e7983 */ /* 0x000ea20000300800 */
[----:B------:R-:W-:Y:S02]  /*19d20*/  PRMT R15, R16, 0x3340, R15 ;  /* 0x00003340100f7816 */ /* 0x000fe4000000000f */
[----:B------:R-:W-:Y:S01]  /*19d30*/  PRMT R6, R14, 0x3340, R13 ;  /* 0x000033400e067816 */ /* 0x000fe2000000000d */
[----:B------:R0:W2:Y:S01]  /*19d40*/  @!P0 LDG.E.U8 R19, desc[UR32][R2.64] ;  /* 0x0000002002138981 */ /* 0x0000a2000c1e1100 */
[----:B------:R-:W-:Y:S02]  /*19d50*/  PRMT R18, RZ, 0x7610, R18 ;  /* 0x00007610ff127816 */ /* 0x000fe40000000012 */
[----:B------:R-:W-:Y:S01]  /*19d60*/  PRMT R4, R23, 0x5410, R4 ;  /* 0x0000541017047816 */ /* 0x000fe20000000004 */
[----:B------:R-:W2:Y:S01]  /*19d70*/  LDL.LU R147, [R1+0xd0c] ;  /* 0x000d0c0001937983 */ /* 0x000ea20000300800 */
[----:B------:R-:W-:-:S02]  /*19d80*/  PRMT R6, R15, 0x5410, R6 ;  /* 0x000054100f067816 */ /* 0x000fc40000000006 */
[----:B------:R-:W-:Y:S01]  /*19d90*/  PRMT R17, RZ, 0x7610, R17 ;  /* 0x00007610ff117816 */ /* 0x000fe20000000011 */
[----:B------:R-:W2:Y:S01]  /*19da0*/  LDL.LU R150, [R1+0xd28] ;  /* 0x000d280001967983 */ /* 0x000ea20000300800 */
[----:B0-----:R-:W-:Y:S02]  /*19db0*/  @!P0 IMAD.MOV.U32 R2, RZ, RZ, R34 ;  /* 0x000000ffff028224 */ /* 0x001fe400078e0022 */
[----:B------:R-:W-:-:S05]  /*19dc0*/  @!P0 IMAD.MOV.U32 R3, RZ, RZ, R37 ;  /* 0x000000ffff038224 */ /* 0x000fca00078e0025 */
[----:B------:R0:W2:Y:S01]  /*19dd0*/  @!P0 LDG.E.U8 R18, desc[UR32][R2.64] ;  /* 0x0000002002128981 */ /* 0x0000a2000c1e1100 */
[----:B------:R-:W-:-:S03]  /*19de0*/  PRMT R16, RZ, 0x7610, R16 ;  /* 0x00007610ff107816 */ /* 0x000fc60000000010 */
[----:B----4-:R1:W-:Y:S01]  /*19df0*/  STS.128 [R0+UR4+0x8000], R4 ;  /* 0x0080000400007988 */ /* 0x0103e20008000c04 */
[----:B0-----:R-:W-:Y:S02]  /*19e00*/  @!P0 IMAD.MOV.U32 R2, RZ, RZ, R28 ;  /* 0x000000ffff028224 */ /* 0x001fe400078e001c */
[----:B------:R-:W-:-:S05]  /*19e10*/  @!P0 IMAD.MOV.U32 R3, RZ, RZ, R29 ;  /* 0x000000ffff038224 */ /* 0x000fca00078e001d */
[----:B------:R0:W4:Y:S04]  /*19e20*/  @!P0 LDG.E.U8 R17, desc[UR32][R2.64] ;  /* 0x0000002002118981 */ /* 0x000128000c1e1100 */
[----:B-1----:R-:W4:Y:S04]  /*19e30*/  LDL.LU R0, [R1+0x6c8] ;  /* 0x0006c80001007983 */ /* 0x002f280000300800 */
[----:B------:R-:W2:Y:S04]  /*19e40*/  LDL R29, [R1+0xee8] ;  /* 0x000ee800011d7983 */ /* 0x000ea80000100800 */
[----:B------:R-:W4:Y:S01]  /*19e50*/  LDL R28, [R1+0xeec] ;  /* 0x000eec00011c7983 */ /* 0x000f220000100800 */
[----:B0-----:R-:W-:-:S02]  /*19e60*/  @!P0 IMAD.MOV.U32 R2, RZ, RZ, R26 ;  /* 0x000000ffff028224 */ /* 0x001fc400078e001a */
[----:B------:R-:W-:Y:S01]  /*19e70*/  @!P0 IMAD.MOV.U32 R3, RZ, RZ, R27 ;  /* 0x000000ffff038224 */ /* 0x000fe200078e001b */
[----:B------:R-:W4:Y:S04]  /*19e80*/  LDL R26, [R1+0xecc] ;  /* 0x000ecc00011a7983 */ /* 0x000f280000100800 */
[----:B------:R-:W4:Y:S04]  /*19e90*/  LDL R27, [R1+0xec8] ;  /* 0x000ec800011b7983 */ /* 0x000f280000100800 */
[----:B------:R0:W4:Y:S04]  /*19ea0*/  @!P0 LDG.E.U8 R16, desc[UR32][R2.64] ;  /* 0x0000002002108981 */ /* 0x000128000c1e1100 */
[----:B------:R-:W4:Y:S01]  /*19eb0*/  LDL R132, [R1+0xea8] ;  /* 0x000ea80001847983 */ /* 0x000f220000100800 */
[----:B------:R-:W-:-:S03]  /*19ec0*/  PRMT R15, RZ, 0x7610, R15 ;  /* 0x00007610ff0f7816 */ /* 0x000fc6000000000f */
[----:B------:R-:W4:Y:S01]  /*19ed0*/  LDL R130, [R1+0xe88] ;  /* 0x000e880001827983 */ /* 0x000f220000100800 */
[----:B0-----:R-:W-:-:S03]  /*19ee0*/  @!P0 IMAD.MOV.U32 R2, RZ, RZ, R25 ;  /* 0x000000ffff028224 */ /* 0x001fc600078e0019 */
[----:B------:R-:W4:Y:S01]  /*19ef0*/  LDL R25, [R1+0xeac] ;  /* 0x000eac0001197983 */ /* 0x000f220000100800 */
[----:B------:R-:W-:-:S03]  /*19f00*/  @!P0 IMAD.MOV.U32 R3, RZ, RZ, R33 ;  /* 0x000000ffff038224 */ /* 0x000fc600078e0021 */
[----:B------:R-:W4:Y:S04]  /*19f10*/  LDL R129, [R1+0xe8c] ;  /* 0x000e8c0001817983 */ /* 0x000f280000100800 */
[----:B------:R3:W4:Y:S04]  /*19f20*/  @!P0 LDG.E.U8 R15, desc[UR32][R2.64] ;  /* 0x00000020020f8981 */ /* 0x000728000c1e1100 */
[----:B------:R-:W4:Y:S04]  /*19f30*/  LDL R128, [R1+0xe68] ;  /* 0x000e680001807983 */ /* 0x000f280000100800 */
[----:B------:R-:W4:Y:S04]  /*19f40*/  LDL R127, [R1+0xe48] ;  /* 0x000e4800017f7983 */ /* 0x000f280000100800 */
[----:B------:R-:W4:Y:S04]  /*19f50*/  LDL R125, [R1+0xe4c] ;  /* 0x000e4c00017d7983 */ /* 0x000f280000100800 */
[----:B------:R-:W4:Y:S04]  /*19f60*/  LDL R37, [R1+0xe28] ;  /* 0x000e280001257983 */ /* 0x000f280000100800 */
[----:B------:R-:W4:Y:S01]  /*19f70*/  LDL R34, [R1+0xe2c] ;  /* 0x000e2c0001227983 */ /* 0x000f220000100800 */
[----:B------:R-:W-:-:S03]  /*19f80*/  PRMT R14, RZ, 0x7610, R14 ;  /* 0x00007610ff0e7816 */ /* 0x000fc6000000000e */
[----:B------:R-:W4:Y:S01]  /*19f90*/  LDL R33, [R1+0xe08] ;  /* 0x000e080001217983 */ /* 0x000f220000100800 */
[----:B---3--:R-:W-:-:S03]  /*19fa0*/  @!P0 IMAD.MOV.U32 R2, RZ, RZ, R24 ;  /* 0x000000ffff028224 */ /* 0x008fc600078e0018 */
[----:B------:R-:W3:Y:S01]  /*19fb0*/  LDL R24, [R1+0xe6c] ;  /* 0x000e6c0001187983 */ /* 0x000ee20000100800 */
[----:B------:R-:W-:-:S03]  /*19fc0*/  @!P0 IMAD.MOV.U32 R3, RZ, RZ, R32 ;  /* 0x000000ffff038224 */ /* 0x000fc600078e0020 */
[----:B------:R-:W3:Y:S04]  /*19fd0*/  LDL R32, [R1+0xe0c] ;  /* 0x000e0c0001207983 */ /* 0x000ee80000100800 */
[----:B------:R0:W3:Y:S01]  /*19fe0*/  @!P0 LDG.E.U8 R14, desc[UR32][R2.64] ;  /* 0x00000020020e8981 */ /* 0x0000e2000c1e1100 */
[----:B------:R-:W-:Y:S01]  /*19ff0*/  PRMT R13, RZ, 0x7610, R13 ;  /* 0x00007610ff0d7816 */ /* 0x000fe2000000000d */
[----:B0-----:R-:W-:Y:S02]  /*1a000*/  @!P0 IMAD.MOV.U32 R3, RZ, RZ, R31 ;  /* 0x000000ffff038224 */ /* 0x001fe400078e001f */
[----:B------:R-:W3:Y:S01]  /*1a010*/  LDL R31, [R1+0xde8] ;  /* 0x000de800011f7983 */ /* 0x000ee20000100800 */
[----:B------:R-:W-:Y:S01]  /*1a020*/  @!P0 IMAD.MOV.U32 R2, RZ, RZ, R30 ;  /* 0x000000ffff028224 */ /* 0x000fe200078e001e */
[----:B------:R-:W-:-:S02]  /*1a030*/  PRMT R12, RZ, 0x7610, R12 ;  /* 0x00007610ff0c7816 */ /* 0x000fc4000000000c */
[----:B------:R-:W3:Y:S04]  /*1a040*/  LDL R30, [R1+0xdec] ;  /* 0x000dec00011e7983 */ /* 0x000ee80000100800 */
[----:B------:R2:W3:Y:S01]  /*1a050*/  @!P0 LDG.E.U8 R13, desc[UR32][R2.64] ;  /* 0x00000020020d8981 */ /* 0x0004e2000c1e1100 */
[----:B------:R-:W-:Y:S02]  /*1a060*/  PRMT R11, RZ, 0x7610, R11 ;  /* 0x00007610ff0b7816 */ /* 0x000fe4000000000b */
[----:B------:R-:W-:Y:S02]  /*1a070*/  PRMT R10, RZ, 0x7610, R10 ;  /* 0x00007610ff0a7816 */ /* 0x000fe4000000000a */
[----:B------:R-:W-:Y:S01]  /*1a080*/  PRMT R7, RZ, 0x7610, R7 ;  /* 0x00007610ff077816 */ /* 0x000fe20000000007 */
[----:B--2---:R-:W-:-:S02]  /*1a090*/  @!P0 IMAD.MOV.U32 R3, RZ, RZ, R29 ;  /* 0x000000ffff038224 */ /* 0x004fc400078e001d */
[----:B------:R-:W2:Y:S01]  /*1a0a0*/  LDL R29, [R1+0xdc8] ;  /* 0x000dc800011d7983 */ /* 0x000ea20000100800 */
[----:B----4-:R-:W-:-:S03]  /*1a0b0*/  @!P0 IMAD.MOV.U32 R2, RZ, RZ, R28 ;  /* 0x000000ffff028224 */ /* 0x010fc600078e001c */
[----:B------:R-:W4:Y:S04]  /*1a0c0*/  LDL R28, [R1+0xdcc] ;  /* 0x000dcc00011c7983 */ /* 0x000f280000100800 */
[----:B------:R0:W4:Y:S02]  /*1a0d0*/  @!P0 LDG.E.U8 R12, desc[UR32][R2.64] ;  /* 0x00000020020c8981 */ /* 0x000124000c1e1100 */
[----:B0-----:R-:W-:Y:S02]  /*1a0e0*/  @!P0 IMAD.MOV.U32 R2, RZ, RZ, R26 ;  /* 0x000000ffff028224 */ /* 0x001fe400078e001a */
[----:B------:R-:W-:Y:S01]  /*1a0f0*/  @!P0 IMAD.MOV.U32 R3, RZ, RZ, R27 ;  /* 0x000000ffff038224 */ /* 0x000fe200078e001b */
[----:B------:R-:W4:Y:S04]  /*1a100*/  LDL R26, [R1+0xdac] ;  /* 0x000dac00011a7983 */ /* 0x000f280000100800 */
[----:B------:R0:W4:Y:S04]  /*1a110*/  @!P0 LDG.E.U8 R11, desc[UR32][R2.64] ;  /* 0x00000020020b8981 */ /* 0x000128000c1e1100 */
[----:B------:R-:W4:Y:S01]  /*1a120*/  LDL R27, [R1+0xda8] ;  /* 0x000da800011b7983 */ /* 0x000f220000100800 */
[----:B0-----:R-:W-:-:S02]  /*1a130*/  @!P0 IMAD.MOV.U32 R2, RZ, RZ, R25 ;  /* 0x000000ffff028224 */ /* 0x001fc400078e0019 */
[----:B------:R-:W-:Y:S01]  /*1a140*/  @!P0 IMAD.MOV.U32 R3, RZ, RZ, R132 ;  /* 0x000000ffff038224 */ /* 0x000fe200078e0084 */
[----:B------:R-:W4:Y:S04]  /*1a150*/  LDL R25, [R1+0xd8c] ;  /* 0x000d8c0001197983 */ /* 0x000f280000100800 */
[----:B------:R0:W4:Y:S02]  /*1a160*/  @!P0 LDG.E.U8 R10, desc[UR32][R2.64] ;  /* 0x00000020020a8981 */ /* 0x000124000c1e1100 */
[----:B0-----:R-:W-:Y:S02]  /*1a170*/  @!P0 IMAD.MOV.U32 R2, RZ, RZ, R129 ;  /* 0x000000ffff028224 */ /* 0x001fe400078e0081 */
[----:B------:R-:W-:Y:S01]  /*1a180*/  @!P0 IMAD.MOV.U32 R3, RZ, RZ, R130 ;  /* 0x000000ffff038224 */ /* 0x000fe200078e0082 */
[----:B------:R-:W-:Y:S01]  /*1a190*/  PRMT R6, RZ, 0x7610, R6 ;  /* 0x00007610ff067816 */ /* 0x000fe20000000006 */
[----:B------:R-:W4:Y:S04]  /*1a1a0*/  LDL R129, [R1+0x930] ;  /* 0x0009300001817983 */ /* 0x000f280000100800 */
[----:B------:R3:W4:Y:S02]  /*1a1b0*/  @!P0 LDG.E.U8 R7, desc[UR32][R2.64] ;  /* 0x0000002002078981 */ /* 0x000724000c1e1100 */
[----:B---3--:R-:W-:-:S02]  /*1a1c0*/  @!P0 IMAD.MOV.U32 R2, RZ, RZ, R24 ;  /* 0x000000ffff028224 */ /* 0x008fc400078e0018 */
[----:B------:R-:W3:Y:S01]  /*1a1d0*/  LDL R24, [R1+0xd6c] ;  /* 0x000d6c0001187983 */ /* 0x000ee20000100800 */
[----:B------:R-:W-:Y:S01]  /*1a1e0*/  @!P0 IMAD.MOV.U32 R3, RZ, RZ, R128 ;  /* 0x000000ffff038224 */ /* 0x000fe200078e0080 */
[----:B------:R-:W-:Y:S02]  /*1a1f0*/  PRMT R5, RZ, 0x7610, R5 ;  /* 0x00007610ff057816 */ /* 0x000fe40000000005 */
[----:B------:R-:W-:Y:S01]  /*1a200*/  PRMT R4, RZ, 0x7610, R4 ;  /* 0x00007610ff047816 */ /* 0x000fe20000000004 */
[----:B------:R-:W3:Y:S04]  /*1a210*/  LDL R128, [R1+0x934] ;  /* 0x0009340001807983 */ /* 0x000ee80000100800 */
[----:B------:R0:W3:Y:S02]  /*1a220*/  @!P0 LDG.E.U8 R6, desc[UR32][R2.64] ;  /* 0x0000002002068981 */ /* 0x0000e4000c1e1100 */
[----:B0-----:R-:W-:-:S02]  /*1a230*/  @!P0 IMAD.MOV.U32 R2, RZ, RZ, R125 ;  /* 0x000000ffff028224 */ /* 0x001fc400078e007d */
[----:B------:R-:W-:Y:S01]  /*1a240*/  @!P0 IMAD.MOV.U32 R3, RZ, RZ, R127 ;  /* 0x000000ffff038224 */ /* 0x000fe200078e007f */
[----:B------:R-:W-:Y:S01]  /*1a250*/  PRMT R20, RZ, 0x7610, R20 ;  /* 0x00007610ff147816 */ /* 0x000fe20000000014 */
[----:B------:R-:W3:Y:S04]  /*1a260*/  LDL R127, [R1+0xc88] ;  /* 0x000c8800017f7983 */ /* 0x000ee80000100800 */
[----:B------:R0:W3:Y:S01]  /*1a270*/  @!P0 LDG.E.U8 R5, desc[UR32][R2.64] ;  /* 0x0000002002058981 */ /* 0x0000e2000c1e1100 */
[----:B------:R-:W-:Y:S02]  /*1a280*/  PRMT R21, RZ, 0x7610, R21 ;  /* 0x00007610ff157816 */ /* 0x000fe40000000015 */
[----:B------:R-:W-:Y:S01]  /*1a290*/  PRMT R23, RZ, 0x7610, R23 ;  /* 0x00007610ff177816 */ /* 0x000fe20000000017 */
[----:B------:R-:W3:Y:S01]  /*1a2a0*/  LDL R125, [R1+0xc8c] ;  /* 0x000c8c00017d7983 */ /* 0x000ee20000100800 */
[----:B0-----:R-:W-:-:S02]  /*1a2b0*/  @!P0 IMAD.MOV.U32 R2, RZ, RZ, R34 ;  /* 0x000000ffff028224 */ /* 0x001fc400078e0022 */
[----:B------:R-:W-:Y:S01]  /*1a2c0*/  @!P0 IMAD.MOV.U32 R3, RZ, RZ, R37 ;  /* 0x000000ffff038224 */ /* 0x000fe200078e0025 */
[----:B------:R-:W3:Y:S04]  /*1a2d0*/  LDL R34, [R1+0xcec] ;  /* 0x000cec0001227983 */ /* 0x000ee80000100800 */
[----:B------:R0:W3:Y:S04]  /*1a2e0*/  @!P0 LDG.E.U8 R4, desc[UR32][R2.64] ;  /* 0x0000002002048981 */ /* 0x0000e8000c1e1100 */
[----:B------:R-:W3:Y:S01]  /*1a2f0*/  LDL R37, [R1+0xce8] ;  /* 0x000ce80001257983 */ /* 0x000ee20000100800 */
        /* <DEDUP_REMOVED lines=8> */
[----:B0-----:R-:W-:-:S03]  /*1a380*/  @!P0 IMAD.MOV.U32 R3, RZ, RZ, R31 ;  /* 0x000000ffff038224 */ /* 0x001fc600078e001f */
[----:B------:R-:W3:Y:S01]  /*1a390*/  LDL R31, [R1+0xd08] ;  /* 0x000d0800011f7983 */ /* 0x000ee20000100800 */
[----:B------:R-:W-:-:S03]  /*1a3a0*/  @!P0 IMAD.MOV.U32 R2, RZ, RZ, R30 ;  /* 0x000000ffff028224 */ /* 0x000fc600078e001e */
[----:B------:R-:W3:Y:S04]  /*1a3b0*/  LDL R30, [R1+0xccc] ;  /* 0x000ccc00011e7983 */ /* 0x000ee80000100800 */
[----:B------:R2:W3:Y:S02]  /*1a3c0*/  @!P0 LDG.E.U8 R21, desc[UR32][R2.64] ;  /* 0x0000002002158981 */ /* 0x0004e4000c1e1100 */
[----:B--2---:R-:W-:Y:S02]  /*1a3d0*/  @!P0 IMAD.MOV.U32 R3, RZ, RZ, R29 ;  /* 0x000000ffff038224 */ /* 0x004fe400078e001d */
[----:B------:R-:W2:Y:S01]  /*1a3e0*/  LDL R29, [R1+0xca8] ;  /* 0x000ca800011d7983 */ /* 0x000ea20000100800 */
[----:B----4-:R-:W-:-:S03]  /*1a3f0*/  @!P0 IMAD.MOV.U32 R2, RZ, RZ, R28 ;  /* 0x000000ffff028224 */ /* 0x010fc600078e001c */
[----:B------:R-:W4:Y:S04]  /*1a400*/  LDL R28, [R1+0xcac] ;  /* 0x000cac00011c7983 */ /* 0x000f280000100800 */
[----:B------:R0:W2:Y:S02]  /*1a410*/  @!P0 LDG.E.U8 R23, desc[UR32][R2.64] ;  /* 0x0000002002178981 */ /* 0x0000a4000c1e1100 */
[----:B0-----:R-:W-:Y:S01]  /*1a420*/  @!P0 IMAD.MOV.U32 R2, RZ, RZ, R26 ;  /* 0x000000ffff028224 */ /* 0x001fe200078e001a */
[----:B------:R-:W-:Y:S01]  /*1a430*/  PRMT R159, RZ, 0x7610, R159 ;  /* 0x00007610ff9f7816 */ /* 0x000fe2000000009f */
[----:B------:R-:W2:Y:S01]  /*1a440*/  LDL R26, [R1+0xc48] ;  /* 0x000c4800011a7983 */ /* 0x000ea20000100800 */
[----:B------:R-:W-:-:S03]  /*1a450*/  @!P0 IMAD.MOV.U32 R3, RZ, RZ, R27 ;  /* 0x000000ffff038224 */ /* 0x000fc600078e001b */
[----:B------:R-:W2:Y:S04]  /*1a460*/  LDL R27, [R1+0xc68] ;  /* 0x000c6800011b7983 */ /* 0x000ea80000100800 */
[----:B------:R0:W2:Y:S02]  /*1a470*/  @!P0 LDG.E.U8 R156, desc[UR32][R2.64] ;  /* 0x00000020029c8981 */ /* 0x0000a4000c1e1100 */
[----:B0-----:R-:W-:Y:S02]  /*1a480*/  @!P0 IMAD.MOV.U32 R2, RZ, RZ, R25 ;  /* 0x000000ffff028224 */ /* 0x001fe400078e0019 */
[----:B------:R-:W-:Y:S01]  /*1a490*/  @!P0 IMAD.MOV.U32 R3, RZ, RZ, R126 ;  /* 0x000000ffff038224 */ /* 0x000fe200078e007e */
[----:B------:R-:W2:Y:S04]  /*1a4a0*/  LDL R25, [R1+0xc4c] ;  /* 0x000c4c0001197983 */ /* 0x000ea80000100800 */
[----:B------:R3:W2:Y:S02]  /*1a4b0*/  @!P0 LDG.E.U8 R157, desc[UR32][R2.64] ;  /* 0x00000020029d8981 */ /* 0x0006a4000c1e1100 */
[----:B---3--:R-:W-:-:S02]  /*1a4c0*/  @!P0 IMAD.MOV.U32 R2, RZ, RZ, R24 ;  /* 0x000000ffff028224 */ /* 0x008fc400078e0018 */
[----:B------:R-:W3:Y:S01]  /*1a4d0*/  LDL R24, [R1+0xc6c] ;  /* 0x000c6c0001187983 */ /* 0x000ee20000100800 */
[----:B------:R-:W-:-:S05]  /*1a4e0*/  @!P0 IMAD.MOV.U32 R3, RZ, RZ, R134 ;  /* 0x000000ffff038224 */ /* 0x000fca00078e0086 */
[----:B------:R0:W3:Y:S01]  /*1a4f0*/  @!P0 LDG.E.U8 R158, desc[UR32][R2.64] ;  /* 0x00000020029e8981 */ /* 0x0000e2000c1e1100 */
[----:B------:R-:W-:Y:S01]  /*1a500*/  PRMT R160, RZ, 0x7610, R160 ;  /* 0x00007610ffa07816 */ /* 0x000fe200000000a0 */
[----:B0-----:R-:W-:Y:S02]  /*1a510*/  @!P0 IMAD.MOV.U32 R2, RZ, RZ, R131 ;  /* 0x000000ffff028224 */ /* 0x001fe400078e0083 */
[----:B------:R-:W-:-:S05]  /*1a520*/  @!P0 IMAD.MOV.U32 R3, RZ, RZ, R142 ;  /* 0x000000ffff038224 */ /* 0x000fca00078e008e */
[----:B------:R0:W3:Y:S02]  /*1a530*/  @!P0 LDG.E.U8 R159, desc[UR32][R2.64] ;  /* 0x00000020029f8981 */ /* 0x0000e4000c1e1100 */
[----:B0-----:R-:W-:Y:S02]  /*1a540*/  @!P0 IMAD.MOV.U32 R2, RZ, RZ, R139 ;  /* 0x000000ffff028224 */ /* 0x001fe400078e008b */
[----:B------:R-:W-:-:S05]  /*1a550*/  @!P0 IMAD.MOV.U32 R3, RZ, RZ, R150 ;  /* 0x000000ffff038224 */ /* 0x000fca00078e0096 */
[----:B------:R0:W3:Y:S01]  /*1a560*/  @!P0 LDG.E.U8 R160, desc[UR32][R2.64] ;  /* 0x0000002002a08981 */ /* 0x0000e2000c1e1100 */
[----:B------:R-:W-:Y:S02]  /*1a570*/  PRMT R162, RZ, 0x7610, R162 ;  /* 0x00007610ffa27816 */ /* 0x000fe400000000a2 */
[----:B------:R-:W-:Y:S01]  /*1a580*/  PRMT R163, RZ, 0x7610, R163 ;  /* 0x00007610ffa37816 */ /* 0x000fe200000000a3 */
[----:B0-----:R-:W-:Y:S01]  /*1a590*/  @!P0 IMAD.MOV.U32 R2, RZ, RZ, R147 ;  /* 0x000000ffff028224 */ /* 0x001fe200078e0093 */
[----:B------:R-:W-:Y:S01]  /*1a5a0*/  PRMT R164, RZ, 0x7610, R164 ;  /* 0x00007610ffa47816 */ /* 0x000fe200000000a4 */
[----:B------:R-:W-:Y:S02]  /*1a5b0*/  @!P0 IMAD.MOV.U32 R3, RZ, RZ, R31 ;  /* 0x000000ffff038224 */ /* 0x000fe400078e001f */
[----:B------:R-:W3:Y:S04]  /*1a5c0*/  LDL R31, [R1+0xc2c] ;  /* 0x000c2c00011f7983 */ /* 0x000ee80000100800 */
[----:B------:R0:W3:Y:S02]  /*1a5d0*/  @!P0 LDG.E.U8 R162, desc[UR32][R2.64] ;  /* 0x0000002002a28981 */ /* 0x0000e4000c1e1100 */
[----:B0-----:R-:W-:-:S02]  /*1a5e0*/  @!P0 IMAD.MOV.U32 R2, RZ, RZ, R34 ;  /* 0x000000ffff028224 */ /* 0x001fc400078e0022 */
[----:B------:R-:W-:Y:S01]  /*1a5f0*/  @!P0 IMAD.MOV.U32 R3, RZ, RZ, R37 ;  /* 0x000000ffff038224 */ /* 0x000fe200078e0025 */
[----:B------:R-:W3:Y:S04]  /*1a600*/  LDL R34, [R1+0xc0c] ;  /* 0x000c0c0001227983 */ /* 0x000ee80000100800 */
[----:B------:R-:W3:Y:S04]  /*1a610*/  LDL R37, [R1+0xc08] ;  /* 0x000c080001257983 */ /* 0x000ee80000100800 */
[----:B------:R0:W3:Y:S01]  /*1a620*/  @!P0 LDG.E.U8 R163, desc[UR32][R2.64] ;  /* 0x0000002002a38981 */ /* 0x0000e2000c1e1100 */
[----:B------:R-:W-:Y:S01]  /*1a630*/  PRMT R165, RZ, 0x7610, R165 ;  /* 0x00007610ffa57816 */ /* 0x000fe200000000a5 */
[----:B0-----:R-:W-:-:S02]  /*1a640*/  @!P0 IMAD.MOV.U32 R2, RZ, RZ, R30 ;  /* 0x000000ffff028224 */ /* 0x001fc400078e001e */
[----:B------:R-:W-:Y:S01]  /*1a650*/  @!P0 IMAD.MOV.U32 R3, RZ, RZ, R33 ;  /* 0x000000ffff038224 */ /* 0x000fe200078e0021 */
[----:B------:R-:W3:Y:S04]  /*1a660*/  LDL R30, [R1+0xbec] ;  /* 0x000bec00011e7983 */ /* 0x000ee80000100800 */
[----:B------:R4:W3:Y:S04]  /*1a670*/  @!P0 LDG.E.U8 R164, desc[UR32][R2.64] ;  /* 0x0000002002a48981 */ /* 0x0008e8000c1e1100 */
[----:B------:R-:W3:Y:S01]  /*1a680*/  LDL R33, [R1+0xbe8] ;  /* 0x000be80001217983 */ /* 0x000ee20000100800 */
[----:B------:R-:W-:Y:S01]  /*1a690*/  PRMT R166, RZ, 0x7610, R166 ;  /* 0x00007610ffa67816 */ /* 0x000fe200000000a6 */
[----:B----4-:R-:W-:-:S02]  /*1a6a0*/  @!P0 IMAD.MOV.U32 R2, RZ, RZ, R28 ;  /* 0x000000ffff028224 */ /* 0x010fc400078e001c */
[----:B--2---:R-:W-:Y:S01]  /*1a6b0*/  @!P0 IMAD.MOV.U32 R3, RZ, RZ, R29 ;  /* 0x000000ffff038224 */ /* 0x004fe200078e001d */
[----:B------:R-:W2:Y:S04]  /*1a6c0*/  LDL R28, [R1+0xbcc] ;  /* 0x000bcc00011c7983 */ /* 0x000ea80000100800 */
[----:B------:R0:W4:Y:S04]  /*1a6d0*/  @!P0 LDG.E.U8 R165, desc[UR32][R2.64] ;  /* 0x0000002002a58981 */ /* 0x000128000c1e1100 */
[----:B------:R-:W4:Y:S01]  /*1a6e0*/  LDL R29, [R1+0xbc8] ;  /* 0x000bc800011d7983 */ /* 0x000f220000100800 */
[----:B------:R-:W-:Y:S01]  /*1a6f0*/  PRMT R167, RZ, 0x7610, R167 ;  /* 0x00007610ffa77816 */ /* 0x000fe200000000a7 */
[----:B0-----:R-:W-:-:S02]  /*1a700*/  @!P0 IMAD.MOV.U32 R2, RZ, RZ, R125 ;  /* 0x000000ffff028224 */ /* 0x001fc400078e007d */
[----:B------:R-:W-:Y:S01]  /*1a710*/  @!P0 IMAD.MOV.U32 R3, RZ, RZ, R127 ;  /* 0x000000ffff038224 */ /* 0x000fe200078e007f */
[----:B------:R-:W-:Y:S01]  /*1a720*/  PRMT R169, RZ, 0x7610, R169 ;  /* 0x00007610ffa97816 */ /* 0x000fe200000000a9 */
[----:B------:R-:W4:Y:S04]  /*1a730*/  LDL R127, [R1+0x910] ;  /* 0x00091000017f7983 */ /* 0x000f280000100800 */
[----:B------:R0:W4:Y:S01]  /*1a740*/  @!P0 LDG.E.U8 R166, desc[UR32][R2.64] ;  /* 0x0000002002a68981 */ /* 0x000122000c1e1100 */
[----:B------:R-:W-:Y:S02]  /*1a750*/  PRMT R170, RZ, 0x7610, R170 ;  /* 0x00007610ffaa7816 */ /* 0x000fe400000000aa */
[----:B------:R-:W-:Y:S01]  /*1a760*/  PRMT R171, RZ, 0x7610, R171 ;  /* 0x00007610ffab7816 */ /* 0x000fe200000000ab */
[----:B------:R-:W4:Y:S01]  /*1a770*/  LDL R125, [R1+0x914] ;  /* 0x00091400017d7983 */ /* 0x000f220000100800 */
[----:B0-----:R-:W-:-:S03]  /*1a780*/  @!P0 IMAD.MOV.U32 R3, RZ, RZ, R27 ;  /* 0x000000ffff038224 */ /* 0x001fc600078e001b */
[----:B------:R-:W4:Y:S01]  /*1a790*/  LDL R27, [R1+0x990] ;  /* 0x00099000011b7983 */ /* 0x000f220000100800 */
[----:B---3--:R-:W-:-:S03]  /*1a7a0*/  @!P0 IMAD.MOV.U32 R2, RZ, RZ, R24 ;  /* 0x000000ffff028224 */ /* 0x008fc600078e0018 */
[----:B------:R-:W3:Y:S04]  /*1a7b0*/  LDL R24, [R1+0x994] ;  /* 0x0009940001187983 */ /* 0x000ee80000100800 */
[----:B------:R0:W3:Y:S02]  /*1a7c0*/  @!P0 LDG.E.U8 R167, desc[UR32][R2.64] ;  /* 0x0000002002a78981 */ /* 0x0000e4000c1e1100 */
[----:B0-----:R-:W-:Y:S02]  /*1a7d0*/  @!P0 IMAD.MOV.U32 R2, RZ, RZ, R25 ;  /* 0x000000ffff028224 */ /* 0x001fe400078e0019 */
[----:B------:R-:W3:Y:S01]  /*1a7e0*/  LDL R25, [R1+0x974] ;  /* 0x0009740001197983 */ /* 0x000ee20000100800 */
[----:B------:R-:W-:-:S03]  /*1a7f0*/  @!P0 IMAD.MOV.U32 R3, RZ, RZ, R26 ;  /* 0x000000ffff038224 */ /* 0x000fc600078e001a */
[----:B------:R-:W3:Y:S04]  /*1a800*/  LDL R26, [R1+0x970] ;  /* 0x00097000011a7983 */ /* 0x000ee80000100800 */
[----:B------:R0:W3:Y:S02]  /*1a810*/  @!P0 LDG.E.U8 R169, desc[UR32][R2.64] ;  /* 0x0000002002a98981 */ /* 0x0000e4000c1e1100 */
[----:B0-----:R-:W-:Y:S02]  /*1a820*/  @!P0 IMAD.MOV.U32 R3, RZ, RZ, R32 ;  /* 0x000000ffff038224 */ /* 0x001fe400078e0020 */
[----:B------:R-:W3:Y:S01]  /*1a830*/  LDL R32, [R1+0x950] ;  /* 0x0009500001207983 */ /* 0x000ee20000100800 */
[----:B------:R-:W-:Y:S02]  /*1a840*/  PRMT R172, RZ, 0x7610, R172 ;  /* 0x00007610ffac7816 */ /* 0x000fe400000000ac */
[----:B------:R-:W-:Y:S01]  /*1a850*/  PRMT R173, RZ, 0x7610, R173 ;  /* 0x00007610ffad7816 */ /* 0x000fe200000000ad */
[----:B------:R-:W-:-:S02]  /*1a860*/  @!P0 IMAD.MOV.U32 R2, RZ, RZ, R31 ;  /* 0x000000ffff028224 */ /* 0x000fc400078e001f */
        /* <DEDUP_REMOVED lines=9> */
[----:B------:R-:W-:-:S03]  /*1a900*/  @!P0 IMAD.MOV.U32 R3, RZ, RZ, R33 ;  /* 0x000000ffff038224 */ /* 0x000fc600078e0021 */
[----:B------:R-:W3:Y:S04]  /*1a910*/  LDL R33, [R1+0x8d4] ;  /* 0x0008d40001217983 */ /* 0x000ee80000100800 */
[----:B------:R2:W3:Y:S01]  /*1a920*/  @!P0 LDG.E.U8 R172, desc[UR32][R2.64] ;  /* 0x0000002002ac8981 */ /* 0x0004e2000c1e1100 */
[----:B------:R-:W-:Y:S01]  /*1a930*/  PRMT R174, RZ, 0x7610, R174 ;  /* 0x00007610ffae7816 */ /* 0x000fe200000000ae */
[----:B--2---:R-:W-:Y:S02]  /*1a940*/  @!P0 IMAD.MOV.U32 R2, RZ, RZ, R28 ;  /* 0x000000ffff028224 */ /* 0x004fe400078e001c */
[----:B----4-:R-:W-:Y:S01]  /*1a950*/  @!P0 IMAD.MOV.U32 R3, RZ, RZ, R29 ;  /* 0x000000ffff038224 */ /* 0x010fe200078e001d */
[----:B------:R-:W2:Y:S04]  /*1a960*/  LDL R28, [R1+0x8b4] ;  /* 0x0008b400011c7983 */ /* 0x000ea80000100800 */
[----:B------:R-:W4:Y:S04]  /*1a970*/  LDL R29, [R1+0x8b0] ;  /* 0x0008b000011d7983 */ /* 0x000f280000100800 */
[----:B------:R0:W4:Y:S02]  /*1a980*/  @!P0 LDG.E.U8 R173, desc[UR32][R2.64] ;  /* 0x0000002002ad8981 */ /* 0x000124000c1e1100 */
[----:B0-----:R-:W-:-:S02]  /*1a990*/  @!P0 IMAD.MOV.U32 R3, RZ, RZ, R27 ;  /* 0x000000ffff038224 */ /* 0x001fc400078e001b */
[----:B------:R-:W4:Y:S01]  /*1a9a0*/  LDL R27, [R1+0x890] ;  /* 0x00089000011b7983 */ /* 0x000f220000100800 */
[----:B---3--:R-:W-:-:S03]  /*1a9b0*/  @!P0 IMAD.MOV.U32 R2, RZ, RZ, R24 ;  /* 0x000000ffff028224 */ /* 0x008fc600078e0018 */
[----:B------:R-:W3:Y:S04]  /*1a9c0*/  LDL R24, [R1+0x894] ;  /* 0x0008940001187983 */ /* 0x000ee80000100800 */
[----:B------:R0:W3:Y:S02]  /*1a9d0*/  @!P0 LDG.E.U8 R174, desc[UR32][R2.64] ;  /* 0x0000002002ae8981 */ /* 0x0000e4000c1e1100 */
[----:B0-----:R-:W-:Y:S02]  /*1a9e0*/  @!P0 IMAD.MOV.U32 R2, RZ, RZ, R25 ;  /* 0x000000ffff028224 */ /* 0x001fe400078e0019 */
[----:B------:R-:W3:Y:S01]  /*1a9f0*/  LDL R25, [R1+0x874] ;  /* 0x0008740001197983 */ /* 0x000ee20000100800 */
[----:B------:R-:W-:-:S03]  /*1aa00*/  @!P0 IMAD.MOV.U32 R3, RZ, RZ, R26 ;  /* 0x000000ffff038224 */ /* 0x000fc600078e001a */
[----:B------:R-:W3:Y:S01]  /*1aa10*/  LDL R26, [R1+0x870] ;  /* 0x00087000011a7983 */ /* 0x000ee20000100800 */
[----:B------:R-:W-:Y:S02]  /*1aa20*/  PRMT R176, RZ, 0x7610, R176 ;  /* 0x00007610ffb07816 */ /* 0x000fe400000000b0 */
[----:B------:R-:W-:-:S04]  /*1aa30*/  PRMT R177, RZ, 0x7610, R177 ;  /* 0x00007610ffb17816 */ /* 0x000fc800000000b1 */
[----:B------:R0:W3:Y:S01]  /*1aa40*/  @!P0 LDG.E.U8 R176, desc[UR32][R2.64] ;  /* 0x0000002002b08981 */ /* 0x0000e2000c1e1100 */
[----:B------:R-:W-:Y:S01]  /*1aa50*/  PRMT R178, RZ, 0x7610, R178 ;  /* 0x00007610ffb27816 */ /* 0x000fe200000000b2 */
[----:B0-----:R-:W-:Y:S01]  /*1aa60*/  @!P0 IMAD.MOV.U32 R3, RZ, RZ, R32 ;  /* 0x000000ffff038224 */ /* 0x001fe200078e0020 */
[----:B------:R-:W-:Y:S01]  /*1aa70*/  PRMT R179, RZ, 0x7610, R179 ;  /* 0x00007610ffb37816 */ /* 0x000fe200000000b3 */
[----:B------:R-:W3:Y:S01]  /*1aa80*/  LDL R32, [R1+0x850] ;  /* 0x0008500001207983 */ /* 0x000ee20000100800 */
[----:B------:R-:W-:Y:S02]  /*1aa90*/  PRMT R180, RZ, 0x7610, R180 ;  /* 0x00007610ffb47816 */ /* 0x000fe400000000b4 */
[----:B------:R-:W-:Y:S01]  /*1aaa0*/  PRMT R181, RZ, 0x7610, R181 ;  /* 0x00007610ffb57816 */ /* 0x000fe200000000b5 */
[----:B------:R-:W-:Y:S02]  /*1aab0*/  @!P0 IMAD.MOV.U32 R2, RZ, RZ, R31 ;  /* 0x000000ffff028224 */ /* 0x000fe400078e001f */
[----:B------:R-:W3:Y:S04]  /*1aac0*/  LDL R31, [R1+0x854] ;  /* 0x00085400011f7983 */ /* 0x000ee80000100800 */
[----:B------:R0:W3:Y:S02]  /*1aad0*/  @!P0 LDG.E.U8 R177, desc[UR32][R2.64] ;  /* 0x0000002002b18981 */ /* 0x0000e4000c1e1100 */
[----:B0-----:R-:W-:-:S02]  /*1aae0*/  @!P0 IMAD.MOV.U32 R2, RZ, RZ, R128 ;  /* 0x000000ffff028224 */ /* 0x001fc400078e0080 */
[----:B------:R-:W-:-:S05]  /*1aaf0*/  @!P0 IMAD.MOV.U32 R3, RZ, RZ, R129 ;  /* 0x000000ffff038224 */ /* 0x000fca00078e0081 */
[----:B------:R0:W3:Y:S02]  /*1ab00*/  @!P0 LDG.E.U8 R178, desc[UR32][R2.64] ;  /* 0x0000002002b28981 */ /* 0x0000e4000c1e1100 */
[----:B0-----:R-:W-:Y:S02]  /*1ab10*/  @!P0 IMAD.MOV.U32 R2, RZ, RZ, R125 ;  /* 0x000000ffff028224 */ /* 0x001fe400078e007d */
[----:B------:R-:W-:-:S05]  /*1ab20*/  @!P0 IMAD.MOV.U32 R3, RZ, RZ, R127 ;  /* 0x000000ffff038224 */ /* 0x000fca00078e007f */
[----:B------:R0:W3:Y:S02]  /*1ab30*/  @!P0 LDG.E.U8 R179, desc[UR32][R2.64] ;  /* 0x0000002002b38981 */ /* 0x0000e4000c1e1100 */
[----:B0-----:R-:W-:Y:S02]  /*1ab40*/  @!P0 IMAD.MOV.U32 R2, RZ, RZ, R30 ;  /* 0x000000ffff028224 */ /* 0x001fe400078e001e */
[----:B------:R-:W-:Y:S01]  /*1ab50*/  @!P0 IMAD.MOV.U32 R3, RZ, RZ, R37 ;  /* 0x000000ffff038224 */ /* 0x000fe200078e0025 */
[----:B------:R-:W3:Y:S04]  /*1ab60*/  LDL R30, [R1+0x830] ;  /* 0x00083000011e7983 */ /* 0x000ee80000100800 */
[----:B------:R0:W3:Y:S04]  /*1ab70*/  @!P0 LDG.E.U8 R180, desc[UR32][R2.64] ;  /* 0x0000002002b48981 */ /* 0x0000e8000c1e1100 */
[----:B------:R-:W3:Y:S01]  /*1ab80*/  LDL.LU R235, [R1+0x834] ;  /* 0x0008340001eb7983 */ /* 0x000ee20000300800 */
[----:B------:R-:W-:-:S02]  /*1ab90*/  PRMT R183, RZ, 0x7610, R183 ;  /* 0x00007610ffb77816 */ /* 0x000fc400000000b7 */
[----:B------:R-:W-:Y:S01]  /*1aba0*/  PRMT R184, RZ, 0x7610, R184 ;  /* 0x00007610ffb87816 */ /* 0x000fe200000000b8 */
[----:B------:R-:W3:Y:S01]  /*1abb0*/  LDL R132, [R1+0x7b0] ;  /* 0x0007b00001847983 */ /* 0x000ee20000100800 */
[----:B0-----:R-:W-:Y:S02]  /*1abc0*/  @!P0 IMAD.MOV.U32 R2, RZ, RZ, R33 ;  /* 0x000000ffff028224 */ /* 0x001fe400078e0021 */
[----:B------:R-:W-:Y:S01]  /*1abd0*/  @!P0 IMAD.MOV.U32 R3, RZ, RZ, R34 ;  /* 0x000000ffff038224 */ /* 0x000fe200078e0022 */
[----:B------:R-:W3:Y:S04]  /*1abe0*/  LDL R130, [R1+0x7b4] ;  /* 0x0007b40001827983 */ /* 0x000ee80000100800 */
[----:B------:R2:W3:Y:S04]  /*1abf0*/  @!P0 LDG.E.U8 R181, desc[UR32][R2.64] ;  /* 0x0000002002b58981 */ /* 0x0004e8000c1e1100 */
[----:B------:R-:W3:Y:S04]  /*1ac00*/  LDL R129, [R1+0x790] ;  /* 0x0007900001817983 */ /* 0x000ee80000100800 */
[----:B------:R-:W3:Y:S01]  /*1ac10*/  LDL R128, [R1+0x794] ;  /* 0x0007940001807983 */ /* 0x000ee20000100800 */
[----:B--2---:R-:W-:-:S02]  /*1ac20*/  @!P0 IMAD.MOV.U32 R2, RZ, RZ, R28 ;  /* 0x000000ffff028224 */ /* 0x004fc400078e001c */
[----:B----4-:R-:W-:Y:S01]  /*1ac30*/  @!P0 IMAD.MOV.U32 R3, RZ, RZ, R29 ;  /* 0x000000ffff038224 */ /* 0x010fe200078e001d */
[----:B------:R-:W2:Y:S04]  /*1ac40*/  LDL R28, [R1+0x814] ;  /* 0x00081400011c7983 */ /* 0x000ea80000100800 */
[----:B------:R-:W4:Y:S04]  /*1ac50*/  LDL R29, [R1+0x810] ;  /* 0x00081000011d7983 */ /* 0x000f280000100800 */
[----:B------:R0:W4:Y:S04]  /*1ac60*/  @!P0 LDG.E.U8 R183, desc[UR32][R2.64] ;  /* 0x0000002002b78981 */ /* 0x000128000c1e1100 */
[----:B------:R-:W4:Y:S04]  /*1ac70*/  LDL R127, [R1+0x770] ;  /* 0x00077000017f7983 */ /* 0x000f280000100800 */
[----:B------:R-:W4:Y:S01]  /*1ac80*/  LDL R125, [R1+0x774] ;  /* 0x00077400017d7983 */ /* 0x000f220000100800 */
[----:B0-----:R-:W-:-:S03]  /*1ac90*/  @!P0 IMAD.MOV.U32 R3, RZ, RZ, R27 ;  /* 0x000000ffff038224 */ /* 0x001fc600078e001b */
[----:B------:R-:W4:Y:S01]  /*1aca0*/  LDL R27, [R1+0x7f0] ;  /* 0x0007f000011b7983 */ /* 0x000f220000100800 */
[----:B------:R-:W-:-:S03]  /*1acb0*/  PRMT R185, RZ, 0x7610, R185 ;  /* 0x00007610ffb97816 */ /* 0x000fc600000000b9 */
[----:B------:R-:W4:Y:S04]  /*1acc0*/  LDL R37, [R1+0x750] ;  /* 0x0007500001257983 */ /* 0x000f280000100800 */
[----:B------:R-:W4:Y:S01]  /*1acd0*/  LDL R34, [R1+0x754] ;  /* 0x0007540001227983 */ /* 0x000f220000100800 */
[----:B------:R-:W-:-:S03]  /*1ace0*/  PRMT R186, RZ, 0x7610, R186 ;  /* 0x00007610ffba7816 */ /* 0x000fc600000000ba */
        /* <DEDUP_REMOVED lines=19> */
[----:B------:R-:W-:-:S05]  /*1ae20*/  @!P0 IMAD.MOV.U32 R2, RZ, RZ, R235 ;  /* 0x000000ffff028224 */ /* 0x000fca00078e00eb */
[----:B------:R2:W3:Y:S02]  /*1ae30*/  @!P0 LDG.E.U8 R187, desc[UR32][R2.64] ;  /* 0x0000002002bb8981 */ /* 0x0004e4000c1e1100 */
[----:B--2---:R-:W-:Y:S02]  /*1ae40*/  @!P0 IMAD.MOV.U32 R2, RZ, RZ, R28 ;  /* 0x000000ffff028224 */ /* 0x004fe400078e001c */
[----:B------:R-:W2:Y:S01]  /*1ae50*/  LDL R28, [R1+0x6f4] ;  /* 0x0006f400011c7983 */ /* 0x000ea20000100800 */
[----:B----4-:R-:W-:-:S03]  /*1ae60*/  @!P0 IMAD.MOV.U32 R3, RZ, RZ, R29 ;  /* 0x000000ffff038224 */ /* 0x010fc600078e001d */
[----:B------:R-:W4:Y:S04]  /*1ae70*/  LDL R29, [R1+0x6f0] ;  /* 0x0006f000011d7983 */ /* 0x000f280000100800 */
[----:B------:R0:W4:Y:S02]  /*1ae80*/  @!P0 LDG.E.U8 R188, desc[UR32][R2.64] ;  /* 0x0000002002bc8981 */ /* 0x000124000c1e1100 */
[----:B0-----:R-:W-:Y:S02]  /*1ae90*/  @!P0 IMAD.MOV.U32 R3, RZ, RZ, R27 ;  /* 0x000000ffff038224 */ /* 0x001fe400078e001b */
[----:B------:R-:W4:Y:S01]  /*1aea0*/  LDL R27, [R1+0x6d0] ;  /* 0x0006d000011b7983 */ /* 0x000f220000100800 */
[----:B---3--:R-:W-:-:S03]  /*1aeb0*/  @!P0 IMAD.MOV.U32 R2, RZ, RZ, R24 ;  /* 0x000000ffff028224 */ /* 0x008fc600078e0018 */
[----:B------:R-:W3:Y:S04]  /*1aec0*/  LDL R24, [R1+0x6d4] ;  /* 0x0006d40001187983 */ /* 0x000ee80000100800 */
[----:B------:R0:W3:Y:S02]  /*1aed0*/  @!P0 LDG.E.U8 R190, desc[UR32][R2.64] ;  /* 0x0000002002be8981 */ /* 0x0000e4000c1e1100 */
[----:B0-----:R-:W-:Y:S02]  /*1aee0*/  @!P0 IMAD.MOV.U32 R2, RZ, RZ, R25 ;  /* 0x000000ffff028224 */ /* 0x001fe400078e0019 */
[----:B------:R-:W3:Y:S01]  /*1aef0*/  LDL R25, [R1+0x6b4] ;  /* 0x0006b40001197983 */ /* 0x000ee20000100800 */
[----:B------:R-:W-:Y:S01]  /*1af00*/  PRMT R193, RZ, 0x7610, R193 ;  /* 0x00007610ffc17816 */ /* 0x000fe200000000c1 */
[----:B------:R-:W-:Y:S01]  /*1af10*/  @!P0 IMAD.MOV.U32 R3, RZ, RZ, R26 ;  /* 0x000000ffff038224 */ /* 0x000fe200078e001a */
[----:B------:R-:W-:Y:S01]  /*1af20*/  PRMT R197, RZ, 0x7610, R197 ;  /* 0x00007610ffc57816 */ /* 0x000fe200000000c5 */
[----:B------:R-:W3:Y:S04]  /*1af30*/  LDL R26, [R1+0x6b0] ;  /* 0x0006b000011a7983 */ /* 0x000ee80000100800 */
[----:B------:R0:W3:Y:S01]  /*1af40*/  @!P0 LDG.E.U8 R193, desc[UR32][R2.64] ;  /* 0x0000002002c18981 */ /* 0x0000e2000c1e1100 */
[----:B------:R-:W-:-:S02]  /*1af50*/  PRMT R200, RZ, 0x7610, R200 ;  /* 0x00007610ffc87816 */ /* 0x000fc400000000c8 */
[----:B------:R-:W-:Y:S01]  /*1af60*/  PRMT R203, RZ, 0x7610, R203 ;  /* 0x00007610ffcb7816 */ /* 0x000fe200000000cb */
[----:B------:R-:W3:Y:S01]  /*1af70*/  LDL.LU R252, [R1+0x690] ;  /* 0x0006900001fc7983 */ /* 0x000ee20000300800 */
[----:B------:R-:W-:Y:S02]  /*1af80*/  PRMT R204, RZ, 0x7610, R204 ;  /* 0x00007610ffcc7816 */ /* 0x000fe400000000cc */
[----:B------:R-:W-:Y:S01]  /*1af90*/  PRMT R206, RZ, 0x7610, R206 ;  /* 0x00007610ffce7816 */ /* 0x000fe200000000ce */
[----:B------:R-:W3:Y:S01]  /*1afa0*/  LDL.LU R244, [R1+0x694] ;  /* 0x0006940001f47983 */ /* 0x000ee20000300800 */
[----:B0-----:R-:W-:Y:S02]  /*1afb0*/  @!P0 IMAD.MOV.U32 R2, RZ, RZ, R130 ;  /* 0x000000ffff028224 */ /* 0x001fe400078e0082 */
[----:B------:R-:W-:-:S05]  /*1afc0*/  @!P0 IMAD.MOV.U32 R3, RZ, RZ, R132 ;  /* 0x000000ffff038224 */ /* 0x000fca00078e0084 */
[----:B------:R0:W3:Y:S02]  /*1afd0*/  @!P0 LDG.E.U8 R197, desc[UR32][R2.64] ;  /* 0x0000002002c58981 */ /* 0x0000e4000c1e1100 */
        /* <DEDUP_REMOVED lines=8> */
[----:B------:R0:W3:Y:S01]  /*1b060*/  @!P0 LDG.E.U8 R204, desc[UR32][R2.64] ;  /* 0x0000002002cc8981 */ /* 0x0000e2000c1e1100 */
[----:B------:R-:W-:Y:S01]  /*1b070*/  PRMT R208, RZ, 0x7610, R208 ;  /* 0x00007610ffd07816 */ /* 0x000fe200000000d0 */
        /* <DEDUP_REMOVED lines=8> */
[----:B--2---:R-:W-:Y:S02]  /*1b100*/  @!P0 IMAD.MOV.U32 R2, RZ, RZ, R28 ;  /* 0x000000ffff028224 */ /* 0x004fe400078e001c */
[----:B----4-:R-:W-:-:S05]  /*1b110*/  @!P0 IMAD.MOV.U32 R3, RZ, RZ, R29 ;  /* 0x000000ffff038224 */ /* 0x010fca00078e001d */
[----:B------:R0:W2:Y:S02]  /*1b120*/  @!P0 LDG.E.U8 R209, desc[UR32][R2.64] ;  /* 0x0000002002d18981 */ /* 0x0000a4000c1e1100 */
[----:B0-----:R-:W-:Y:S02]  /*1b130*/  @!P0 IMAD.MOV.U32 R3, RZ, RZ, R27 ;  /* 0x000000ffff038224 */ /* 0x001fe400078e001b */
[----:B---3--:R-:W-:Y:S02]  /*1b140*/  @!P0 IMAD.MOV.U32 R2, RZ, RZ, R24 ;  /* 0x000000ffff028224 */ /* 0x008fe400078e0018 */
[----:B------:R-:W3:Y:S04]  /*1b150*/  LDL R24, [R1+0x634] ;  /* 0x0006340001187983 */ /* 0x000ee80000100800 */
[----:B------:R-:W4:Y:S04]  /*1b160*/  LDL.LU R31, [R1+0x670] ;  /* 0x00067000011f7983 */ /* 0x000f280000300800 */
[----:B------:R-:W2:Y:S04]  /*1b170*/  LDL.LU R153, [R1+0x674] ;  /* 0x0006740001997983 */ /* 0x000ea80000300800 */
[----:B------:R0:W3:Y:S04]  /*1b180*/  @!P0 LDG.E.U8 R210, desc[UR32][R2.64] ;  /* 0x0000002002d28981 */ /* 0x0000e8000c1e1100 */
[----:B------:R-:W3:Y:S04]  /*1b190*/  LDL R34, [R1+0x998] ;  /* 0x0009980001227983 */ /* 0x000ee80000100800 */
[----:B------:R-:W3:Y:S01]  /*1b1a0*/  LDL R30, [R1+0xbac] ;  /* 0x000bac00011e7983 */ /* 0x000ee20000100800 */
[----:B0-----:R-:W-:-:S03]  /*1b1b0*/  @!P0 IMAD.MOV.U32 R2, RZ, RZ, R25 ;  /* 0x000000ffff028224 */ /* 0x001fc600078e0019 */
[----:B------:R-:W3:Y:S04]  /*1b1c0*/  LDL.LU R27, [R1+0x630] ;  /* 0x00063000011b7983 */ /* 0x000ee80000300800 */
[----:B------:R-:W3:Y:S04]  /*1b1d0*/  LDL.LU R25, [R1+0x610] ;  /* 0x0006100001197983 */ /* 0x000ee80000300800 */
[----:B------:R-:W3:Y:S04]  /*1b1e0*/  LDL.LU R37, [R1+0x614] ;  /* 0x0006140001257983 */ /* 0x000ee80000300800 */
[----:B------:R-:W3:Y:S04]  /*1b1f0*/  LDL.LU R29, [R1+0x654] ;  /* 0x00065400011d7983 */ /* 0x000ee80000300800 */
[----:B------:R-:W3:Y:S04]  /*1b200*/  LDL.LU R233, [R1+0x650] ;  /* 0x0006500001e97983 */ /* 0x000ee80000300800 */
[----:B------:R-:W3:Y:S04]  /*1b210*/  LDL.LU R125, [R1+0xd64] ;  /* 0x000d6400017d7983 */ /* 0x000ee80000300800 */
[----:B------:R-:W3:Y:S04]  /*1b220*/  LDL.LU R128, [R1+0xd80] ;  /* 0x000d800001807983 */ /* 0x000ee80000300800 */
[----:B------:R-:W3:Y:S01]  /*1b230*/  LDL.LU R133, [R1+0xd44] ;  /* 0x000d440001857983 */ /* 0x000ee20000300800 */
[----:B------:R-:W-:-:S03]  /*1b240*/  PRMT R211, RZ, 0x7610, R211 ;  /* 0x00007610ffd37816 */ /* 0x000fc600000000d3 */
[----:B------:R-:W3:Y:S01]  /*1b250*/  LDL.LU R136, [R1+0xd60] ;  /* 0x000d600001887983 */ /* 0x000ee20000300800 */
[----:B------:R-:W-:-:S03]  /*1b260*/  @!P0 IMAD.MOV.U32 R3, RZ, RZ, R26 ;  /* 0x000000ffff038224 */ /* 0x000fc600078e001a */
[----:B------:R-:W3:Y:S04]  /*1b270*/  LDL.LU R141, [R1+0xd24] ;  /* 0x000d2400018d7983 */ /* 0x000ee80000300800 */
[----:B------:R-:W3:Y:S04]  /*1b280*/  LDL.LU R144, [R1+0xd40] ;  /* 0x000d400001907983 */ /* 0x000ee80000300800 */
[----:B------:R-:W3:Y:S04]  /*1b290*/  LDL.LU R149, [R1+0xd04] ;  /* 0x000d040001957983 */ /* 0x000ee80000300800 */
[----:B------:R-:W3:Y:S01]  /*1b2a0*/  LDL R32, [R1+0xf98] ;  /* 0x000f980001207983 */ /* 0x000ee20000100800 */
[----:B------:R-:W-:-:S03]  /*1b2b0*/  PRMT R213, RZ, 0x7610, R213 ;  /* 0x00007610ffd57816 */ /* 0x000fc600000000d5 */
[----:B------:R0:W3:Y:S01]  /*1b2c0*/  @!P0 LDG.E.U8 R211, desc[UR32][R2.64] ;  /* 0x0000002002d38981 */ /* 0x0000e2000c1e1100 */
[----:B------:R-:W-:-:S03]  /*1b2d0*/  PRMT R215, RZ, 0x7610, R215 ;  /* 0x00007610ffd77816 */ /* 0x000fc600000000d7 */
[----:B------:R-:W3:Y:S01]  /*1b2e0*/  LDL R129, [R1+0xb9c] ;  /* 0x000b9c0001817983 */ /* 0x000ee20000100800 */
[----:B------:R-:W-:-:S03]  /*1b2f0*/  PRMT R216, RZ, 0x7610, R216 ;  /* 0x00007610ffd87816 */ /* 0x000fc600000000d8 */
[----:B------:R-:W3:Y:S01]  /*1b300*/  LDL R28, [R1+0xf80] ;  /* 0x000f8000011c7983 */ /* 0x000ee20000100800 */
[----:B0-----:R-:W-:Y:S02]  /*1b310*/  @!P0 IMAD.MOV.U32 R2, RZ, RZ, R244 ;  /* 0x000000ffff028224 */ /* 0x001fe400078e00f4 */
[----:B------:R-:W-:Y:S01]  /*1b320*/  @!P0 IMAD.MOV.U32 R3, RZ, RZ, R252 ;  /* 0x000000ffff038224 */ /* 0x000fe200078e00fc */
[----:B------:R-:W3:Y:S04]  /*1b330*/  LDL R26, [R1+0xf84] ;  /* 0x000f8400011a7983 */ /* 0x000ee80000100800 */
[----:B------:R4:W3:Y:S01]  /*1b340*/  @!P0 LDG.E.U8 R213, desc[UR32][R2.64] ;  /* 0x0000002002d58981 */ /* 0x0008e2000c1e1100 */
[----:B------:R-:W-:Y:S02]  /*1b350*/  PRMT R217, RZ, 0x7610, R217 ;  /* 0x00007610ffd97816 */ /* 0x000fe400000000d9 */
[----:B------:R-:W-:Y:S01]  /*1b360*/  PRMT R219, RZ, 0x7610, R219 ;  /* 0x00007610ffdb7816 */ /* 0x000fe200000000db */
[----:B------:R-:W3:Y:S01]  /*1b370*/  LDL R127, [R1+0xf60] ;  /* 0x000f6000017f7983 */ /* 0x000ee20000100800 */
[----:B------:R-:W-:-:S02]  /*1b380*/  PRMT R220, RZ, 0x7610, R220 ;  /* 0x00007610ffdc7816 */ /* 0x000fc400000000dc */
[----:B------:R-:W-:Y:S01]  /*1b390*/  PRMT R222, RZ, 0x7610, R222 ;  /* 0x00007610ffde7816 */ /* 0x000fe200000000de */
[----:B------:R-:W3:Y:S01]  /*1b3a0*/  LDL R33, [R1+0xf44] ;  /* 0x000f440001217983 */ /* 0x000ee20000100800 */
[----:B----4-:R-:W-:Y:S02]  /*1b3b0*/  @!P0 IMAD.MOV.U32 R3, RZ, RZ, R31 ;  /* 0x000000ffff038224 */ /* 0x010fe400078e001f */
[----:B--2---:R-:W-:-:S05]  /*1b3c0*/  @!P0 IMAD.MOV.U32 R2, RZ, RZ, R153 ;  /* 0x000000ffff028224 */ /* 0x004fca00078e0099 */
[----:B------:R3:W2:Y:S02]  /*1b3d0*/  @!P0 LDG.E.U8 R215, desc[UR32][R2.64] ;  /* 0x0000002002d78981 */ /* 0x0006a4000c1e1100 */
[----:B---3--:R-:W-:Y:S02]  /*1b3e0*/  @!P0 IMAD.MOV.U32 R2, RZ, RZ, R29 ;  /* 0x000000ffff028224 */ /* 0x008fe400078e001d */
[----:B------:R-:W-:-:S05]  /*1b3f0*/  @!P0 IMAD.MOV.U32 R3, RZ, RZ, R233 ;  /* 0x000000ffff038224 */ /* 0x000fca00078e00e9 */
[----:B------:R0:W3:Y:S02]  /*1b400*/  @!P0 LDG.E.U8 R216, desc[UR32][R2.64] ;  /* 0x0000002002d88981 */ /* 0x0000e4000c1e1100 */
[----:B0-----:R-:W-:Y:S02]  /*1b410*/  @!P0 IMAD.MOV.U32 R2, RZ, RZ, R24 ;  /* 0x000000ffff028224 */ /* 0x001fe400078e0018 */
[----:B------:R-:W4:Y:S01]  /*1b420*/  LDL R24, [R1+0xf64] ;  /* 0x000f640001187983 */ /* 0x000f220000100800 */
[----:B------:R-:W-:-:S05]  /*1b430*/  @!P0 IMAD.MOV.U32 R3, RZ, RZ, R27 ;  /* 0x000000ffff038224 */ /* 0x000fca00078e001b */
[----:B------:R0:W3:Y:S02]  /*1b440*/  @!P0 LDG.E.U8 R217, desc[UR32][R2.64] ;  /* 0x0000002002d98981 */ /* 0x0000e4000c1e1100 */
[----:B0-----:R-:W-:Y:S02]  /*1b450*/  @!P0 IMAD.MOV.U32 R2, RZ, RZ, R37 ;  /* 0x000000ffff028224 */ /* 0x001fe400078e0025 */
[----:B------:R-:W-:-:S05]  /*1b460*/  @!P0 IMAD.MOV.U32 R3, RZ, RZ, R25 ;  /* 0x000000ffff038224 */ /* 0x000fca00078e0019 */
[----:B------:R0:W3:Y:S04]  /*1b470*/  @!P0 LDG.E.U8 R219, desc[UR32][R2.64] ;  /* 0x0000002002db8981 */ /* 0x0000e8000c1e1100 */
[----:B------:R1:W-:Y:S01]  /*1b480*/  STL [R1+0x1038], R250 ;  /* 0x001038fa01007387 */ /* 0x0003e20000100800 */
[----:B0-----:R-:W-:Y:S02]  /*1b490*/  @!P0 IMAD.MOV.U32 R2, RZ, RZ, R250 ;  /* 0x000000ffff028224 */ /* 0x001fe400078e00fa */
[----:B------:R-:W-:Y:S01]  /*1b4a0*/  @!P0 IMAD.MOV.U32 R3, RZ, RZ, R249 ;  /* 0x000000ffff038224 */ /* 0x000fe200078e00f9 */
[----:B-1----:R-:W2:Y:S04]  /*1b4b0*/  LDL.LU R250, [R1+0x6ac] ;  /* 0x0006ac0001fa7983 */ /* 0x002ea80000300800 */
[----:B------:R0:W3:Y:S04]  /*1b4c0*/  @!P0 LDG.E.U8 R220, desc[UR32][R2.64] ;  /* 0x0000002002dc8981 */ /* 0x0000e8000c1e1100 */
[----:B------:R1:W-:Y:S01]  /*1b4d0*/  STL [R1+0x1034], R249 ;  /* 0x001034f901007387 */ /* 0x0003e20000100800 */
[----:B0-----:R-:W-:-:S02]  /*1b4e0*/  @!P0 IMAD.MOV.U32 R2, RZ, RZ, R242 ;  /* 0x000000ffff028224 */ /* 0x001fc400078e00f2 */
[----:B------:R-:W-:Y:S01]  /*1b4f0*/  @!P0 IMAD.MOV.U32 R3, RZ, RZ, R241 ;  /* 0x000000ffff038224 */ /* 0x000fe200078e00f1 */
[----:B-1----:R-:W3:Y:S04]  /*1b500*/  LDL.LU R249, [R1+0x6a4] ;  /* 0x0006a40001f97983 */ /* 0x002ee80000300800 */
[----:B------:R0:W-:Y:S04]  /*1b510*/  STL [R1+0x1040], R242 ;  /* 0x001040f201007387 */ /* 0x0001e80000100800 */
[----:B------:R1:W3:Y:S04]  /*1b520*/  @!P0 LDG.E.U8 R222, desc[UR32][R2.64] ;  /* 0x0000002002de8981 */ /* 0x0002e8000c1e1100 */
[----:B0-----:R-:W2:Y:S04]  /*1b530*/  LDL.LU R242, [R1+0x6e8] ;  /* 0x0006e80001f27983 */ /* 0x001ea80000300800 */
[----:B------:R0:W-:Y:S01]  /*1b540*/  STL [R1+0x103c], R241 ;  /* 0x00103cf101007387 */ /* 0x0001e20000100800 */
[----:B-1----:R-:W-:Y:S01]  /*1b550*/  @!P0 IMAD.MOV.U32 R3, RZ, RZ, R34 ;  /* 0x000000ffff038224 */ /* 0x002fe200078e0022 */
[----:B------:R-:W-:Y:S01]  /*1b560*/  PRMT R225, RZ, 0x7610, R225 ;  /* 0x00007610ffe17816 */ /* 0x000fe200000000e1 */
[----:B------:R-:W-:-:S05]  /*1b570*/  @!P0 IMAD.MOV.U32 R2, RZ, RZ, R30 ;  /* 0x000000ffff028224 */ /* 0x000fca00078e001e */
[----:B------:R1:W3:Y:S04]  /*1b580*/  @!P0 LDG.E.U8 R225, desc[UR32][R2.64] ;  /* 0x0000002002e18981 */ /* 0x0002e8000c1e1100 */
[----:B0-----:R-:W3:Y:S04]  /*1b590*/  LDL.LU R241, [R1+0x6e0] ;  /* 0x0006e00001f17983 */ /* 0x001ee80000300800 */
[----:B------:R-:W2:Y:S04]  /*1b5a0*/  LDL R34, [R1+0xf40] ;  /* 0x000f400001227983 */ /* 0x000ea80000100800 */
[----:B------:R-:W3:Y:S04]  /*1b5b0*/  LDL R30, [R1+0xf24] ;  /* 0x000f2400011e7983 */ /* 0x000ee80000100800 */
[----:B------:R-:W3:Y:S01]  /*1b5c0*/  LDL R130, [R1+0xf20] ;  /* 0x000f200001827983 */ /* 0x000ee20000100800 */
[----:B-1----:R-:W-:-:S03]  /*1b5d0*/  @!P0 IMAD.MOV.U32 R2, RZ, RZ, R32 ;  /* 0x000000ffff028224 */ /* 0x002fc600078e0020 */
[----:B------:R-:W3:Y:S01]  /*1b5e0*/  LDL R32, [R1+0xf04] ;  /* 0x000f040001207983 */ /* 0x000ee20000100800 */
[----:B------:R-:W-:Y:S01]  /*1b5f0*/  PRMT R224, RZ, 0x7610, R224 ;  /* 0x00007610ffe07816 */ /* 0x000fe200000000e0 */
[----:B------:R-:W-:Y:S02]  /*1b600*/  @!P0 IMAD.MOV.U32 R3, RZ, RZ, R129 ;  /* 0x000000ffff038224 */ /* 0x000fe400078e0081 */
[----:B------:R-:W3:Y:S01]  /*1b610*/  LDL R129, [R1+0xf00] ;  /* 0x000f000001817983 */ /* 0x000ee20000100800 */
[----:B------:R-:W-:-:S03]  /*1b620*/  PRMT R223, RZ, 0x7610, R223 ;  /* 0x00007610ffdf7816 */ /* 0x000fc600000000df */
[----:B------:R0:W3:Y:S01]  /*1b630*/  @!P0 LDG.E.U8 R224, desc[UR32][R2.64] ;  /* 0x0000002002e08981 */ /* 0x0000e2000c1e1100 */
[----:B------:R-:W-:Y:S02]  /*1b640*/  PRMT R221, RZ, 0x7610, R221 ;  /* 0x00007610ffdd7816 */ /* 0x000fe400000000dd */
[----:B------:R-:W-:Y:S01]  /*1b650*/  PRMT R218, RZ, 0x7610, R218 ;  /* 0x00007610ffda7816 */ /* 0x000fe200000000da */
[----:B------:R-:W3:Y:S01]  /*1b660*/  LDL R135, [R1+0xe40] ;  /* 0x000e400001877983 */ /* 0x000ee20000100800 */
[----:B------:R-:W-:Y:S02]  /*1b670*/  PRMT R214, RZ, 0x7610, R214 ;  /* 0x00007610ffd67816 */ /* 0x000fe400000000d6 */
[----:B------:R-:W-:Y:S01]  /*1b680*/  PRMT R207, RZ, 0x7610, R207 ;  /* 0x00007610ffcf7816 */ /* 0x000fe200000000cf */
[----:B------:R-:W3:Y:S01]  /*1b690*/  LDL R132, [R1+0xe20] ;  /* 0x000e200001847983 */ /* 0x000ee20000100800 */
[----:B0-----:R-:W-:Y:S02]  /*1b6a0*/  @!P0 IMAD.MOV.U32 R2, RZ, RZ, R26 ;  /* 0x000000ffff028224 */ /* 0x001fe400078e001a */
[----:B------:R-:W-:Y:S01]  /*1b6b0*/  @!P0 IMAD.MOV.U32 R3, RZ, RZ, R28 ;  /* 0x000000ffff038224 */ /* 0x000fe200078e001c */
[----:B------:R-:W3:Y:S04]  /*1b6c0*/  LDL R26, [R1+0xee4] ;  /* 0x000ee400011a7983 */ /* 0x000ee80000100800 */
[----:B------:R-:W3:Y:S04]  /*1b6d0*/  LDL R28, [R1+0xee0] ;  /* 0x000ee000011c7983 */ /* 0x000ee80000100800 */
[----:B------:R4:W3:Y:S02]  /*1b6e0*/  @!P0 LDG.E.U8 R223, desc[UR32][R2.64] ;  /* 0x0000002002df8981 */ /* 0x0008e4000c1e1100 */
[----:B----4-:R-:W-:-:S02]  /*1b6f0*/  @!P0 IMAD.MOV.U32 R2, RZ, RZ, R24 ;  /* 0x000000ffff028224 */ /* 0x010fc400078e0018 */
[----:B------:R-:W4:Y:S01]  /*1b700*/  LDL R24, [R1+0xec4] ;  /* 0x000ec40001187983 */ /* 0x000f220000100800 */
[----:B------:R-:W-:-:S03]  /*1b710*/  @!P0 IMAD.MOV.U32 R3, RZ, RZ, R127 ;  /* 0x000000ffff038224 */ /* 0x000fc600078e007f */
[----:B------:R-:W4:Y:S04]  /*1b720*/  LDL R127, [R1+0xec0] ;  /* 0x000ec000017f7983 */ /* 0x000f280000100800 */
[----:B------:R0:W4:Y:S02]  /*1b730*/  @!P0 LDG.E.U8 R221, desc[UR32][R2.64] ;  /* 0x0000002002dd8981 */ /* 0x000124000c1e1100 */
[----:B0-----:R-:W-:Y:S02]  /*1b740*/  @!P0 IMAD.MOV.U32 R2, RZ, RZ, R33 ;  /* 0x000000ffff028224 */ /* 0x001fe400078e0021 */
[----:B------:R-:W4:Y:S01]  /*1b750*/  LDL R33, [R1+0xea4] ;  /* 0x000ea40001217983 */ /* 0x000f220000100800 */
[----:B------:R-:W-:Y:S01]  /*1b760*/  PRMT R189, RZ, 0x7610, R189 ;  /* 0x00007610ffbd7816 */ /* 0x000fe200000000bd */
[----:B--2---:R-:W-:-:S02]  /*1b770*/  @!P0 IMAD.MOV.U32 R3, RZ, RZ, R34 ;  /* 0x000000ffff038224 */ /* 0x004fc400078e0022 */
[----:B------:R-:W2:Y:S04]  /*1b780*/  LDL R34, [R1+0xea0] ;  /* 0x000ea00001227983 */ /* 0x000ea80000100800 */
[----:B------:R3:W2:Y:S02]  /*1b790*/  @!P0 LDG.E.U8 R218, desc[UR32][R2.64] ;  /* 0x0000002002da8981 */ /* 0x0006a4000c1e1100 */
[----:B---3--:R-:W-:Y:S02]  /*1b7a0*/  @!P0 IMAD.MOV.U32 R2, RZ, RZ, R30 ;  /* 0x000000ffff028224 */ /* 0x008fe400078e001e */
[----:B------:R-:W-:Y:S01]  /*1b7b0*/  @!P0 IMAD.MOV.U32 R3, RZ, RZ, R130 ;  /* 0x000000ffff038224 */ /* 0x000fe200078e0082 */
[----:B------:R-:W3:Y:S04]  /*1b7c0*/  LDL R30, [R1+0xe84] ;  /* 0x000e8400011e7983 */ /* 0x000ee80000100800 */
[----:B------:R0:W3:Y:S04]  /*1b7d0*/  @!P0 LDG.E.U8 R214, desc[UR32][R2.64] ;  /* 0x0000002002d68981 */ /* 0x0000e8000c1e1100 */
[----:B------:R-:W3:Y:S01]  /*1b7e0*/  LDL R130, [R1+0xe24] ;  /* 0x000e240001827983 */ /* 0x000ee20000100800 */
[----:B0-----:R-:W-:-:S03]  /*1b7f0*/  @!P0 IMAD.MOV.U32 R2, RZ, RZ, R32 ;  /* 0x000000ffff028224 */ /* 0x001fc600078e0020 */
[----:B------:R-:W3:Y:S01]  /*1b800*/  LDL R32, [R1+0xe80] ;  /* 0x000e800001207983 */ /* 0x000ee20000100800 */
[----:B------:R-:W-:Y:S01]  /*1b810*/  @!P0 IMAD.MOV.U32 R3, RZ, RZ, R129 ;  /* 0x000000ffff038224 */ /* 0x000fe200078e0081 */
[----:B------:R-:W-:Y:S02]  /*1b820*/  PRMT R182, RZ, 0x7610, R182 ;  /* 0x00007610ffb67816 */ /* 0x000fe400000000b6 */
[----:B------:R-:W3:Y:S04]  /*1b830*/  LDL R129, [R1+0xe00] ;  /* 0x000e000001817983 */ /* 0x000ee80000100800 */
[----:B------:R0:W3:Y:S02]  /*1b840*/  @!P0 LDG.E.U8 R207, desc[UR32][R2.64] ;  /* 0x0000002002cf8981 */ /* 0x0000e4000c1e1100 */
[----:B0-----:R-:W-:-:S02]  /*1b850*/  @!P0 IMAD.MOV.U32 R2, RZ, RZ, R26 ;  /* 0x000000ffff028224 */ /* 0x001fc400078e001a */
[----:B------:R-:W-:Y:S01]  /*1b860*/  @!P0 IMAD.MOV.U32 R3, RZ, RZ, R28 ;  /* 0x000000ffff038224 */ /* 0x000fe200078e001c */
[----:B------:R-:W3:Y:S04]  /*1b870*/  LDL R26, [R1+0xe64] ;  /* 0x000e6400011a7983 */ /* 0x000ee80000100800 */
[----:B------:R-:W3:Y:S04]  /*1b880*/  LDL R28, [R1+0xe60] ;  /* 0x000e6000011c7983 */ /* 0x000ee80000100800 */
[----:B------:R4:W3:Y:S02]  /*1b890*/  @!P0 LDG.E.U8 R189, desc[UR32][R2.64] ;  /* 0x0000002002bd8981 */ /* 0x0008e4000c1e1100 */
[----:B----4-:R-:W-:-:S02]  /*1b8a0*/  @!P0 IMAD.MOV.U32 R2, RZ, RZ, R24 ;  /* 0x000000ffff028224 */ /* 0x010fc400078e0018 */
[----:B------:R-:W4:Y:S01]  /*1b8b0*/  LDL R24, [R1+0xe44] ;  /* 0x000e440001187983 */ /* 0x000f220000100800 */
[----:B------:R-:W-:-:S03]  /*1b8c0*/  @!P0 IMAD.MOV.U32 R3, RZ, RZ, R127 ;  /* 0x000000ffff038224 */ /* 0x000fc600078e007f */
[----:B------:R-:W4:Y:S01]  /*1b8d0*/  LDL R127, [R1+0xe04] ;  /* 0x000e0400017f7983 */ /* 0x000f220000100800 */
[----:B------:R-:W-:-:S03]  /*1b8e0*/  PRMT R175, RZ, 0x7610, R175 ;  /* 0x00007610ffaf7816 */ /* 0x000fc600000000af */
[----:B------:R0:W4:Y:S02]  /*1b8f0*/  @!P0 LDG.E.U8 R182, desc[UR32][R2.64] ;  /* 0x0000002002b68981 */ /* 0x000124000c1e1100 */
[----:B0-----:R-:W-:Y:S02]  /*1b900*/  @!P0 IMAD.MOV.U32 R2, RZ, RZ, R33 ;  /* 0x000000ffff028224 */ /* 0x001fe400078e0021 */
[----:B------:R-:W4:Y:S01]  /*1b910*/  LDL R33, [R1+0xde4] ;  /* 0x000de40001217983 */ /* 0x000f220000100800 */
[----:B------:R-:W-:Y:S02]  /*1b920*/  PRMT R168, RZ, 0x7610, R168 ;  /* 0x00007610ffa87816 */ /* 0x000fe400000000a8 */
[----:B------:R-:W-:Y:S01]  /*1b930*/  PRMT R161, RZ, 0x7610, R161 ;  /* 0x00007610ffa17816 */ /* 0x000fe200000000a1 */
[----:B--2---:R-:W-:Y:S02]  /*1b940*/  @!P0 IMAD.MOV.U32 R3, RZ, RZ, R34 ;  /* 0x000000ffff038224 */ /* 0x004fe400078e0022 */
[----:B------:R-:W2:Y:S04]  /*1b950*/  LDL R34, [R1+0xde0] ;  /* 0x000de00001227983 */ /* 0x000ea80000100800 */
[----:B------:R3:W2:Y:S02]  /*1b960*/  @!P0 LDG.E.U8 R175, desc[UR32][R2.64] ;  /* 0x0000002002af8981 */ /* 0x0006a4000c1e1100 */
[----:B---3--:R-:W-:-:S02]  /*1b970*/  @!P0 IMAD.MOV.U32 R2, RZ, RZ, R30 ;  /* 0x000000ffff028224 */ /* 0x008fc400078e001e */
        /* <DEDUP_REMOVED lines=8> */
[----:B------:R4:W3:Y:S02]  /*1ba00*/  @!P0 LDG.E.U8 R161, desc[UR32][R2.64] ;  /* 0x0000002002a18981 */ /* 0x0008e4000c1e1100 */
[----:B----4-:R-:W-:Y:S02]  /*1ba10*/  @!P0 IMAD.MOV.U32 R2, RZ, RZ, R24 ;  /* 0x000000ffff028224 */ /* 0x010fe400078e0018 */
[----:B------:R-:W4:Y:S01]  /*1ba20*/  LDL R24, [R1+0xd84] ;  /* 0x000d840001187983 */ /* 0x000f220000100800 */
[----:B------:R-:W-:Y:S01]  /*1ba30*/  PRMT R22, RZ, 0x7610, R22 ;  /* 0x00007610ff167816 */ /* 0x000fe20000000016 */
[----:B------:R-:W-:-:S02]  /*1ba40*/  @!P0 IMAD.MOV.U32 R3, RZ, RZ, R135 ;  /* 0x000000ffff038224 */ /* 0x000fc400078e0087 */
[----:B------:R0:W-:Y:S04]  /*1ba50*/  STS.U8 [R232+UR4+0x200], R18 ;  /* 0x00020012e8007988 */ /* 0x0001e80008000004 */
[----:B------:R1:W4:Y:S01]  /*1ba60*/  @!P0 LDG.E.U8 R22, desc[UR32][R2.64] ;  /* 0x0000002002168981 */ /* 0x000322000c1e1100 */
[----:B0-----:R-:W-:Y:S01]  /*1ba70*/  PRMT R18, RZ, 0x7610, R18 ;  /* 0x00007610ff127816 */ /* 0x001fe20000000012 */
[----:B-1----:R-:W-:Y:S02]  /*1ba80*/  @!P0 IMAD.MOV.U32 R2, RZ, RZ, R130 ;  /* 0x000000ffff028224 */ /* 0x002fe400078e0082 */
[----:B------:R-:W-:Y:S01]  /*1ba90*/  @!P0 IMAD.MOV.U32 R3, RZ, RZ, R132 ;  /* 0x000000ffff038224 */ /* 0x000fe200078e0084 */
[----:B------:R0:W-:Y:S04]  /*1baa0*/  STS.U8 [R232+UR4+0x400], R17 ;  /* 0x00040011e8007988 */ /* 0x0001e80008000004 */
[----:B------:R1:W4:Y:S04]  /*1bab0*/  @!P0 LDG.E.U8 R18, desc[UR32][R2.64] ;  /* 0x0000002002128981 */ /* 0x000328000c1e1100 */
[----:B------:R1:W-:Y:S01]  /*1bac0*/  STS.U8 [R232+UR4+0x600], R16 ;  /* 0x00060010e8007988 */ /* 0x0003e20008000004 */
[----:B0-----:R-:W-:-:S03]  /*1bad0*/  PRMT R17, RZ, 0x7610, R17 ;  /* 0x00007610ff117816 */ /* 0x001fc60000000011 */
[----:B------:R-:W4:Y:S01]  /*1bae0*/  LDL R132, [R1+0xd00] ;  /* 0x000d000001847983 */ /* 0x000f220000100800 */
[----:B-1----:R-:W-:Y:S02]  /*1baf0*/  @!P0 IMAD.MOV.U32 R2, RZ, RZ, R127 ;  /* 0x000000ffff028224 */ /* 0x002fe400078e007f */
[----:B------:R-:W-:Y:S01]  /*1bb00*/  @!P0 IMAD.MOV.U32 R3, RZ, RZ, R129 ;  /* 0x000000ffff038224 */ /* 0x000fe200078e0081 */
[----:B------:R-:W-:-:S04]  /*1bb10*/  PRMT R16, RZ, 0x7610, R16 ;  /* 0x00007610ff107816 */ /* 0x000fc80000000010 */
[----:B------:R0:W4:Y:S02]  /*1bb20*/  @!P0 LDG.E.U8 R17, desc[UR32][R2.64] ;  /* 0x0000002002118981 */ /* 0x000124000c1e1100 */
[----:B0-----:R-:W-:Y:S02]  /*1bb30*/  @!P0 IMAD.MOV.U32 R2, RZ, RZ, R33 ;  /* 0x000000ffff028224 */ /* 0x001fe400078e0021 */
[----:B------:R-:W4:Y:S04]  /*1bb40*/  LDL R33, [R1+0xce0] ;  /* 0x000ce00001217983 */ /* 0x000f280000100800 */
[----:B------:R0:W-:Y:S04]  /*1bb50*/  STS.U8 [R232+UR4+0x800], R15 ;  /* 0x0008000fe8007988 */ /* 0x0001e80008000004 */
[----:B------:R1:W-:Y:S01]  /*1bb60*/  STS.U8 [R232+UR4+0xa00], R14 ;  /* 0x000a000ee8007988 */ /* 0x0003e20008000004 */
[----:B0-----:R-:W-:Y:S01]  /*1bb70*/  PRMT R15, RZ, 0x7610, R15 ;  /* 0x00007610ff0f7816 */ /* 0x001fe2000000000f */
[----:B--2---:R-:W-:-:S05]  /*1bb80*/  @!P0 IMAD.MOV.U32 R3, RZ, RZ, R34 ;  /* 0x000000ffff038224 */ /* 0x004fca00078e0022 */
[----:B------:R3:W2:Y:S01]  /*1bb90*/  @!P0 LDG.E.U8 R16, desc[UR32][R2.64] ;  /* 0x0000002002108981 */ /* 0x0006a2000c1e1100 */
[----:B-1----:R-:W-:Y:S01]  /*1bba0*/  PRMT R14, RZ, 0x7610, R14 ;  /* 0x00007610ff0e7816 */ /* 0x002fe2000000000e */
[----:B---3--:R-:W-:Y:S02]  /*1bbb0*/  @!P0 IMAD.MOV.U32 R2, RZ, RZ, R30 ;  /* 0x000000ffff028224 */ /* 0x008fe400078e001e */
[----:B------:R-:W-:Y:S02]  /*1bbc0*/  @!P0 IMAD.MOV.U32 R3, RZ, RZ, R32 ;  /* 0x000000ffff038224 */ /* 0x000fe400078e0020 */
[----:B------:R-:W3:Y:S04]  /*1bbd0*/  LDL R32, [R1+0xce4] ;  /* 0x000ce40001207983 */ /* 0x000ee80000100800 */
[----:B------:R-:W2:Y:S04]  /*1bbe0*/  LDL.LU R234, [R1+0xd20] ;  /* 0x000d200001ea7983 */ /* 0x000ea80000300800 */
[----:B------:R0:W3:Y:S04]  /*1bbf0*/  @!P0 LDG.E.U8 R15, desc[UR32][R2.64] ;  /* 0x00000020020f8981 */ /* 0x0000e8000c1e1100 */
[----:B------:R-:W3:Y:S04]  /*1bc00*/  LDL R30, [R1+0xcc0] ;  /* 0x000cc000011e7983 */ /* 0x000ee80000100800 */
[----:B------:R-:W3:Y:S01]  /*1bc10*/  LDL R127, [R1+0xca0] ;  /* 0x000ca000017f7983 */ /* 0x000ee20000100800 */
[----:B0-----:R-:W-:-:S03]  /*1bc20*/  @!P0 IMAD.MOV.U32 R2, RZ, RZ, R26 ;  /* 0x000000ffff028224 */ /* 0x001fc600078e001a */
[----:B------:R-:W3:Y:S01]  /*1bc30*/  LDL R130, [R1+0xc80] ;  /* 0x000c800001827983 */ /* 0x000ee20000100800 */
[----:B------:R-:W-:-:S03]  /*1bc40*/  @!P0 IMAD.MOV.U32 R3, RZ, RZ, R28 ;  /* 0x000000ffff038224 */ /* 0x000fc600078e001c */
[----:B------:R-:W3:Y:S04]  /*1bc50*/  LDL R129, [R1+0xc84] ;  /* 0x000c840001817983 */ /* 0x000ee80000100800 */
[----:B------:R-:W3:Y:S04]  /*1bc60*/  LDL R28, [R1+0xcc4] ;  /* 0x000cc400011c7983 */ /* 0x000ee80000100800 */
[----:B------:R4:W3:Y:S04]  /*1bc70*/  @!P0 LDG.E.U8 R14, desc[UR32][R2.64] ;  /* 0x00000020020e8981 */ /* 0x0008e8000c1e1100 */
[----:B------:R-:W3:Y:S04]  /*1bc80*/  LDL R26, [R1+0xc64] ;  /* 0x000c6400011a7983 */ /* 0x000ee80000100800 */
[----:B------:R0:W-:Y:S04]  /*1bc90*/  STS.U8 [R232+UR4+0xc00], R13 ;  /* 0x000c000de8007988 */ /* 0x0001e80008000004 */
[----:B------:R1:W-:Y:S04]  /*1bca0*/  STS.U8 [R232+UR4+0xe00], R12 ;  /* 0x000e000ce8007988 */ /* 0x0003e80008000004 */
[----:B------:R1:W-:Y:S04]  /*1bcb0*/  STS.U8 [R232+UR4+0x1000], R11 ;  /* 0x0010000be8007988 */ /* 0x0003e80008000004 */
[----:B------:R1:W-:Y:S04]  /*1bcc0*/  STS.U8 [R232+UR4+0x1200], R10 ;  /* 0x0012000ae8007988 */ /* 0x0003e80008000004 */
[----:B------:R1:W-:Y:S04]  /*1bcd0*/  STS.U8 [R232+UR4+0x1400], R7 ;  /* 0x00140007e8007988 */ /* 0x0003e80008000004 */
[----:B------:R-:W3:Y:S04]  /*1bce0*/  LDL R34, [R1+0xc60] ;  /* 0x000c600001227983 */ /* 0x000ee80000100800 */
[----:B------:R1:W-:Y:S04]  /*1bcf0*/  STS.U8 [R232+UR4+0x1600], R6 ;  /* 0x00160006e8007988 */ /* 0x0003e80008000004 */
[----:B------:R1:W-:Y:S04]  /*1bd00*/  STS.U8 [R232+UR4+0x1800], R5 ;  /* 0x00180005e8007988 */ /* 0x0003e80008000004 */
[----:B------:R1:W-:Y:S04]  /*1bd10*/  STS.U8 [R232+UR4+0x1a00], R4 ;  /* 0x001a0004e8007988 */ /* 0x0003e80008000004 */
[----:B------:R1:W-:Y:S04]  /*1bd20*/  STS.U8 [R232+UR4], R19 ;  /* 0x00000013e8007988 */ /* 0x0003e80008000004 */
[----:B------:R2:W-:Y:S04]  /*1bd30*/  STS.U8 [R232+UR4+0x1c00], R20 ;  /* 0x001c0014e8007988 */ /* 0x0005e80008000004 */
        /* <DEDUP_REMOVED lines=12> */
[----:B------:R3:W-:Y:S01]  /*1be00*/  STS.U8 [R232+UR4+0x3600], R167 ;  /* 0x003600a7e8007988 */ /* 0x0007e20008000004 */
[----:B------:R-:W-:-:S02]  /*1be10*/  PRMT R191, RZ, 0x7610, R191 ;  /* 0x00007610ffbf7816 */ /* 0x000fc400000000bf */
[----:B------:R-:W-:Y:S01]  /*1be20*/  PRMT R192, RZ, 0x7610, R192 ;  /* 0x00007610ffc07816 */ /* 0x000fe200000000c0 */
[----:B------:R-:W3:Y:S01]  /*1be30*/  LDL R135, [R1+0x7a8] ;  /* 0x0007a80001877983 */ /* 0x000ee20000100800 */
[----:B----4-:R-:W-:-:S03]  /*1be40*/  @!P0 IMAD.MOV.U32 R2, RZ, RZ, R24 ;  /* 0x000000ffff028224 */ /* 0x010fc600078e0018 */
[----:B------:R-:W4:Y:S01]  /*1be50*/  LDL R24, [R1+0xca4] ;  /* 0x000ca40001187983 */ /* 0x000f220000100800 */
[----:B0-----:R-:W-:Y:S01]  /*1be60*/  PRMT R13, RZ, 0x7610, R13 ;  /* 0x00007610ff0d7816 */ /* 0x001fe2000000000d */
[----:B------:R-:W-:Y:S01]  /*1be70*/  @!P0 IMAD.MOV.U32 R3, RZ, RZ, R128 ;  /* 0x000000ffff038224 */ /* 0x000fe200078e0080 */
[----:B-1----:R-:W-:-:S04]  /*1be80*/  PRMT R12, RZ, 0x7610, R12 ;  /* 0x00007610ff0c7816 */ /* 0x002fc8000000000c */
[----:B------:R0:W4:Y:S01]  /*1be90*/  @!P0 LDG.E.U8 R13, desc[UR32][R2.64] ;  /* 0x00000020020d8981 */ /* 0x000122000c1e1100 */
[----:B------:R-:W-:Y:S01]  /*1bea0*/  PRMT R11, RZ, 0x7610, R11 ;  /* 0x00007610ff0b7816 */ /* 0x000fe2000000000b */
[----:B0-----:R-:W-:Y:S02]  /*1beb0*/  @!P0 IMAD.MOV.U32 R2, RZ, RZ, R125 ;  /* 0x000000ffff028224 */ /* 0x001fe400078e007d */
[----:B------:R-:W-:-:S05]  /*1bec0*/  @!P0 IMAD.MOV.U32 R3, RZ, RZ, R136 ;  /* 0x000000ffff038224 */ /* 0x000fca00078e0088 */
[----:B------:R0:W4:Y:S01]  /*1bed0*/  @!P0 LDG.E.U8 R12, desc[UR32][R2.64] ;  /* 0x00000020020c8981 */ /* 0x000122000c1e1100 */
[----:B------:R-:W-:Y:S01]  /*1bee0*/  PRMT R10, RZ, 0x7610, R10 ;  /* 0x00007610ff0a7816 */ /* 0x000fe2000000000a */
[----:B0-----:R-:W-:Y:S02]  /*1bef0*/  @!P0 IMAD.MOV.U32 R2, RZ, RZ, R133 ;  /* 0x000000ffff028224 */ /* 0x001fe400078e0085 */
[----:B------:R-:W-:-:S05]  /*1bf00*/  @!P0 IMAD.MOV.U32 R3, RZ, RZ, R144 ;  /* 0x000000ffff038224 */ /* 0x000fca00078e0090 */
[----:B------:R0:W4:Y:S01]  /*1bf10*/  @!P0 LDG.E.U8 R11, desc[UR32][R2.64] ;  /* 0x00000020020b8981 */ /* 0x000122000c1e1100 */
[----:B------:R-:W-:Y:S01]  /*1bf20*/  PRMT R7, RZ, 0x7610, R7 ;  /* 0x00007610ff077816 */ /* 0x000fe20000000007 */
[----:B0-----:R-:W-:Y:S01]  /*1bf30*/  @!P0 IMAD.MOV.U32 R2, RZ, RZ, R141 ;  /* 0x000000ffff028224 */ /* 0x001fe200078e008d */
[----:B------:R-:W-:Y:S02]  /*1bf40*/  PRMT R6, RZ, 0x7610, R6 ;  /* 0x00007610ff067816 */ /* 0x000fe40000000006 */
[----:B------:R-:W-:Y:S02]  /*1bf50*/  PRMT R5, RZ, 0x7610, R5 ;  /* 0x00007610ff057816 */ /* 0x000fe40000000005 */
[----:B------:R-:W-:Y:S02]  /*1bf60*/  PRMT R4, RZ, 0x7610, R4 ;  /* 0x00007610ff047816 */ /* 0x000fe40000000004 */
[----:B------:R-:W-:Y:S01]  /*1bf70*/  PRMT R19, RZ, 0x7610, R19 ;  /* 0x00007610ff137816 */ /* 0x000fe20000000013 */
[----:B--2---:R-:W-:-:S05]  /*1bf80*/  @!P0 IMAD.MOV.U32 R3, RZ, RZ, R234 ;  /* 0x000000ffff038224 */ /* 0x004fca00078e00ea */
[----:B------:R0:W2:Y:S02]  /*1bf90*/  @!P0 LDG.E.U8 R10, desc[UR32][R2.64] ;  /* 0x00000020020a8981 */ /* 0x0000a4000c1e1100 */
[----:B0-----:R-:W-:Y:S02]  /*1bfa0*/  @!P0 IMAD.MOV.U32 R2, RZ, RZ, R149 ;  /* 0x000000ffff028224 */ /* 0x001fe400078e0095 */
[----:B------:R-:W-:Y:S01]  /*1bfb0*/  @!P0 IMAD.MOV.U32 R3, RZ, RZ, R132 ;  /* 0x000000ffff038224 */ /* 0x000fe200078e0084 */
[----:B------:R-:W-:Y:S01]  /*1bfc0*/  PRMT R20, RZ, 0x7610, R20 ;  /* 0x00007610ff147816 */ /* 0x000fe20000000014 */
[----:B------:R-:W2:Y:S04]  /*1bfd0*/  LDL R132, [R1+0x788] ;  /* 0x0007880001847983 */ /* 0x000ea80000100800 */
[----:B------:R3:W2:Y:S02]  /*1bfe0*/  @!P0 LDG.E.U8 R7, desc[UR32][R2.64] ;  /* 0x0000002002078981 */ /* 0x0006a4000c1e1100 */
[----:B---3--:R-:W-:-:S02]  /*1bff0*/  @!P0 IMAD.MOV.U32 R2, RZ, RZ, R32 ;  /* 0x000000ffff028224 */ /* 0x008fc400078e0020 */
[----:B------:R-:W-:Y:S01]  /*1c000*/  @!P0 IMAD.MOV.U32 R3, RZ, RZ, R33 ;  /* 0x000000ffff038224 */ /* 0x000fe200078e0021 */
[----:B------:R-:W3:Y:S04]  /*1c010*/  LDL R32, [R1+0xc44] ;  /* 0x000c440001207983 */ /* 0x000ee80000100800 */
[----:B------:R-:W2:Y:S04]  /*1c020*/  LDL R33, [R1+0xc40] ;  /* 0x000c400001217983 */ /* 0x000ea80000100800 */
[----:B------:R0:W2:Y:S02]  /*1c030*/  @!P0 LDG.E.U8 R6, desc[UR32][R2.64] ;  /* 0x0000002002068981 */ /* 0x0000a4000c1e1100 */
[----:B0-----:R-:W-:-:S02]  /*1c040*/  @!P0 IMAD.MOV.U32 R2, RZ, RZ, R28 ;  /* 0x000000ffff028224 */ /* 0x001fc400078e001c */
[----:B------:R-:W-:Y:S01]  /*1c050*/  @!P0 IMAD.MOV.U32 R3, RZ, RZ, R30 ;  /* 0x000000ffff038224 */ /* 0x000fe200078e001e */
[----:B------:R-:W2:Y:S04]  /*1c060*/  LDL R28, [R1+0xc24] ;  /* 0x000c2400011c7983 */ /* 0x000ea80000100800 */
[----:B------:R-:W2:Y:S04]  /*1c070*/  LDL R30, [R1+0xc20] ;  /* 0x000c2000011e7983 */ /* 0x000ea80000100800 */
[----:B------:R0:W2:Y:S02]  /*1c080*/  @!P0 LDG.E.U8 R5, desc[UR32][R2.64] ;  /* 0x0000002002058981 */ /* 0x0000a4000c1e1100 */
[----:B0-----:R-:W-:-:S02]  /*1c090*/  @!P0 IMAD.MOV.U32 R3, RZ, RZ, R127 ;  /* 0x000000ffff038224 */ /* 0x001fc400078e007f */
[----:B------:R-:W2:Y:S01]  /*1c0a0*/  LDL R127, [R1+0xc00] ;  /* 0x000c0000017f7983 */ /* 0x000ea20000100800 */
[----:B----4-:R-:W-:-:S03]  /*1c0b0*/  @!P0 IMAD.MOV.U32 R2, RZ, RZ, R24 ;  /* 0x000000ffff028224 */ /* 0x010fc600078e0018 */
[----:B------:R-:W4:Y:S04]  /*1c0c0*/  LDL R24, [R1+0xc04] ;  /* 0x000c040001187983 */ /* 0x000f280000100800 */
[----:B------:R0:W4:Y:S02]  /*1c0d0*/  @!P0 LDG.E.U8 R4, desc[UR32][R2.64] ;  /* 0x0000002002048981 */ /* 0x000124000c1e1100 */
[----:B0-----:R-:W-:Y:S02]  /*1c0e0*/  @!P0 IMAD.MOV.U32 R2, RZ, RZ, R129 ;  /* 0x000000ffff028224 */ /* 0x001fe400078e0081 */
[----:B------:R-:W-:Y:S01]  /*1c0f0*/  @!P0 IMAD.MOV.U32 R3, RZ, RZ, R130 ;  /* 0x000000ffff038224 */ /* 0x000fe200078e0082 */
[----:B------:R-:W-:Y:S01]  /*1c100*/  PRMT R21, RZ, 0x7610, R21 ;  /* 0x00007610ff157816 */ /* 0x000fe20000000015 */
[----:B------:R-:W4:Y:S04]  /*1c110*/  LDL R130, [R1+0x968] ;  /* 0x0009680001827983 */ /* 0x000f280000100800 */
[----:B------:R0:W4:Y:S01]  /*1c120*/  @!P0 LDG.E.U8 R19, desc[UR32][R2.64] ;  /* 0x0000002002138981 */ /* 0x000122000c1e1100 */
[----:B------:R-:W-:-:S03]  /*1c130*/  PRMT R23, RZ, 0x7610, R23 ;  /* 0x00007610ff177816 */ /* 0x000fc60000000017 */
[----:B------:R-:W4:Y:S01]  /*1c140*/  LDL R129, [R1+0x96c] ;  /* 0x00096c0001817983 */ /* 0x000f220000100800 */
[----:B0-----:R-:W-:-:S03]  /*1c150*/  @!P0 IMAD.MOV.U32 R2, RZ, RZ, R26 ;  /* 0x000000ffff028224 */ /* 0x001fc600078e001a */
[----:B------:R-:W4:Y:S01]  /*1c160*/  LDL R26, [R1+0xbe4] ;  /* 0x000be400011a7983 */ /* 0x000f220000100800 */
[----:B------:R-:W-:-:S03]  /*1c170*/  @!P0 IMAD.MOV.U32 R3, RZ, RZ, R34 ;  /* 0x000000ffff038224 */ /* 0x000fc600078e0022 */
[----:B------:R-:W4:Y:S04]  /*1c180*/  LDL R34, [R1+0xbe0] ;  /* 0x000be00001227983 */ /* 0x000f280000100800 */
[----:B------:R3:W4:Y:S01]  /*1c190*/  @!P0 LDG.E.U8 R20, desc[UR32][R2.64] ;  /* 0x0000002002148981 */ /* 0x000722000c1e1100 */
[----:B------:R-:W-:Y:S01]  /*1c1a0*/  PRMT R156, RZ, 0x7610, R156 ;  /* 0x00007610ff9c7816 */ /* 0x000fe2000000009c */
[----:B---3--:R-:W-:Y:S02]  /*1c1b0*/  @!P0 IMAD.MOV.U32 R2, RZ, RZ, R32 ;  /* 0x000000ffff028224 */ /* 0x008fe400078e0020 */
[----:B------:R-:W3:Y:S01]  /*1c1c0*/  LDL R32, [R1+0xbc4] ;  /* 0x000bc40001207983 */ /* 0x000ee20000100800 */
[----:B--2---:R-:W-:-:S03]  /*1c1d0*/  @!P0 IMAD.MOV.U32 R3, RZ, RZ, R33 ;  /* 0x000000ffff038224 */ /* 0x004fc600078e0021 */
[----:B------:R-:W2:Y:S04]  /*1c1e0*/  LDL R33, [R1+0xbc0] ;  /* 0x000bc00001217983 */ /* 0x000ea80000100800 */
[----:B------:R0:W2:Y:S02]  /*1c1f0*/  @!P0 LDG.E.U8 R21, desc[UR32][R2.64] ;  /* 0x0000002002158981 */ /* 0x0000a4000c1e1100 */
[----:B0-----:R-:W-:Y:S02]  /*1c200*/  @!P0 IMAD.MOV.U32 R2, RZ, RZ, R28 ;  /* 0x000000ffff028224 */ /* 0x001fe400078e001c */
[----:B------:R-:W2:Y:S01]  /*1c210*/  LDL R28, [R1+0x98c] ;  /* 0x00098c00011c7983 */ /* 0x000ea20000100800 */
[----:B------:R-:W-:-:S03]  /*1c220*/  @!P0 IMAD.MOV.U32 R3, RZ, RZ, R30 ;  /* 0x000000ffff038224 */ /* 0x000fc600078e001e */
[----:B------:R-:W2:Y:S04]  /*1c230*/  LDL R30, [R1+0x988] ;  /* 0x00098800011e7983 */ /* 0x000ea80000100800 */
[----:B------:R0:W2:Y:S02]  /*1c240*/  @!P0 LDG.E.U8 R23, desc[UR32][R2.64] ;  /* 0x0000002002178981 */ /* 0x0000a4000c1e1100 */
[----:B0-----:R-:W-:Y:S02]  /*1c250*/  @!P0 IMAD.MOV.U32 R3, RZ, RZ, R127 ;  /* 0x000000ffff038224 */ /* 0x001fe400078e007f */
[----:B------:R-:W2:Y:S01]  /*1c260*/  LDL R127, [R1+0x948] ;  /* 0x00094800017f7983 */ /* 0x000ea20000100800 */
[----:B----4-:R-:W-:-:S03]  /*1c270*/  @!P0 IMAD.MOV.U32 R2, RZ, RZ, R24 ;  /* 0x000000ffff028224 */ /* 0x010fc600078e0018 */
[----:B------:R-:W4:Y:S04]  /*1c280*/  LDL R24, [R1+0x94c] ;  /* 0x00094c0001187983 */ /* 0x000f280000100800 */
[----:B------:R0:W4:Y:S02]  /*1c290*/  @!P0 LDG.E.U8 R156, desc[UR32][R2.64] ;  /* 0x00000020029c8981 */ /* 0x000124000c1e1100 */
[----:B0-----:R-:W-:Y:S02]  /*1c2a0*/  @!P0 IMAD.MOV.U32 R2, RZ, RZ, R26 ;  /* 0x000000ffff028224 */ /* 0x001fe400078e001a */
[----:B------:R-:W4:Y:S01]  /*1c2b0*/  LDL R26, [R1+0x92c] ;  /* 0x00092c00011a7983 */ /* 0x000f220000100800 */
[----:B------:R-:W-:Y:S01]  /*1c2c0*/  PRMT R157, RZ, 0x7610, R157 ;  /* 0x00007610ff9d7816 */ /* 0x000fe2000000009d */
[----:B------:R-:W-:-:S02]  /*1c2d0*/  @!P0 IMAD.MOV.U32 R3, RZ, RZ, R34 ;  /* 0x000000ffff038224 */ /* 0x000fc400078e0022 */
[----:B------:R-:W4:Y:S01]  /*1c2e0*/  LDL R34, [R1+0x928] ;  /* 0x0009280001227983 */ /* 0x000f220000100800 */
[----:B------:R-:W-:-:S03]  /*1c2f0*/  PRMT R158, RZ, 0x7610, R158 ;  /* 0x00007610ff9e7816 */ /* 0x000fc6000000009e */
[----:B------:R3:W4:Y:S01]  /*1c300*/  @!P0 LDG.E.U8 R157, desc[UR32][R2.64] ;  /* 0x00000020029d8981 */ /* 0x000722000c1e1100 */
[----:B------:R-:W-:Y:S02]  /*1c310*/  PRMT R159, RZ, 0x7610, R159 ;  /* 0x00007610ff9f7816 */ /* 0x000fe4000000009f */
[----:B------:R-:W-:Y:S02]  /*1c320*/  PRMT R160, RZ, 0x7610, R160 ;  /* 0x00007610ffa07816 */ /* 0x000fe400000000a0 */
        /* <DEDUP_REMOVED lines=12> */
[----:B------:R-:W-:Y:S01]  /*1c3f0*/  @!P0 IMAD.MOV.U32 R3, RZ, RZ, R130 ;  /* 0x000000ffff038224 */ /* 0x000fe200078e0082 */
[----:B------:R-:W-:Y:S01]  /*1c400*/  PRMT R163, RZ, 0x7610, R163 ;  /* 0x00007610ffa37816 */ /* 0x000fe200000000a3 */
[----:B------:R-:W2:Y:S04]  /*1c410*/  LDL R130, [R1+0x868] ;  /* 0x0008680001827983 */ /* 0x000ea80000100800 */
[----:B------:R0:W2:Y:S01]  /*1c420*/  @!P0 LDG.E.U8 R160, desc[UR32][R2.64] ;  /* 0x0000002002a08981 */ /* 0x0000a2000c1e1100 */
[----:B------:R-:W-:-:S03]  /*1c430*/  PRMT R164, RZ, 0x7610, R164 ;  /* 0x00007610ffa47816 */ /* 0x000fc600000000a4 */
[----:B------:R-:W2:Y:S01]  /*1c440*/  LDL R129, [R1+0x86c] ;  /* 0x00086c0001817983 */ /* 0x000ea20000100800 */
[----:B0-----:R-:W-:-:S03]  /*1c450*/  @!P0 IMAD.MOV.U32 R3, RZ, RZ, R127 ;  /* 0x000000ffff038224 */ /* 0x001fc600078e007f */
[----:B------:R-:W2:Y:S01]  /*1c460*/  LDL R127, [R1+0x8c8] ;  /* 0x0008c800017f7983 */ /* 0x000ea20000100800 */
[----:B----4-:R-:W-:-:S03]  /*1c470*/  @!P0 IMAD.MOV.U32 R2, RZ, RZ, R24 ;  /* 0x000000ffff028224 */ /* 0x010fc600078e0018 */
[----:B------:R-:W4:Y:S04]  /*1c480*/  LDL R24, [R1+0x8cc] ;  /* 0x0008cc0001187983 */ /* 0x000f280000100800 */
[----:B------:R0:W4:Y:S02]  /*1c490*/  @!P0 LDG.E.U8 R162, desc[UR32][R2.64] ;  /* 0x0000002002a28981 */ /* 0x000124000c1e1100 */
[----:B0-----:R-:W-:Y:S02]  /*1c4a0*/  @!P0 IMAD.MOV.U32 R2, RZ, RZ, R26 ;  /* 0x000000ffff028224 */ /* 0x001fe400078e001a */
[----:B------:R-:W4:Y:S01]  /*1c4b0*/  LDL R26, [R1+0x8ac] ;  /* 0x0008ac00011a7983 */ /* 0x000f220000100800 */
[----:B------:R-:W-:-:S03]  /*1c4c0*/  @!P0 IMAD.MOV.U32 R3, RZ, RZ, R34 ;  /* 0x000000ffff038224 */ /* 0x000fc600078e0022 */
[----:B------:R-:W4:Y:S04]  /*1c4d0*/  LDL R34, [R1+0x8a8] ;  /* 0x0008a80001227983 */ /* 0x000f280000100800 */
[----:B------:R3:W4:Y:S01]  /*1c4e0*/  @!P0 LDG.E.U8 R163, desc[UR32][R2.64] ;  /* 0x0000002002a38981 */ /* 0x000722000c1e1100 */
        /* <DEDUP_REMOVED lines=31> */
[----:B------:R-:W-:Y:S01]  /*1c6e0*/  @!P0 IMAD.MOV.U32 R3, RZ, RZ, R130 ;  /* 0x000000ffff038224 */ /* 0x000fe200078e0082 */
[----:B------:R-:W2:Y:S04]  /*1c6f0*/  LDL R129, [R1+0x76c] ;  /* 0x00076c0001817983 */ /* 0x000ea80000100800 */
[----:B------:R0:W2:Y:S04]  /*1c700*/  @!P0 LDG.E.U8 R192, desc[UR32][R2.64] ;  /* 0x0000002002c08981 */ /* 0x0000a8000c1e1100 */
[----:B------:R-:W2:Y:S01]  /*1c710*/  LDL R130, [R1+0x768] ;  /* 0x0007680001827983 */ /* 0x000ea20000100800 */
[----:B0-----:R-:W-:-:S02]  /*1c720*/  @!P0 IMAD.MOV.U32 R2, RZ, RZ, R28 ;  /* 0x000000ffff028224 */ /* 0x001fc400078e001c */
[----:B------:R-:W-:Y:S01]  /*1c730*/  @!P0 IMAD.MOV.U32 R3, RZ, RZ, R30 ;  /* 0x000000ffff038224 */ /* 0x000fe200078e001e */
[----:B------:R-:W2:Y:S04]  /*1c740*/  LDL R28, [R1+0x7cc] ;  /* 0x0007cc00011c7983 */ /* 0x000ea80000100800 */
[----:B------:R-:W2:Y:S04]  /*1c750*/  LDL R30, [R1+0x7c8] ;  /* 0x0007c800011e7983 */ /* 0x000ea80000100800 */
[----:B------:R0:W2:Y:S02]  /*1c760*/  @!P0 LDG.E.U8 R194, desc[UR32][R2.64] ;  /* 0x0000002002c28981 */ /* 0x0000a4000c1e1100 */
[----:B0-----:R-:W-:Y:S01]  /*1c770*/  @!P0 IMAD.MOV.U32 R3, RZ, RZ, R127 ;  /* 0x000000ffff038224 */ /* 0x001fe200078e007f */
[----:B------:R-:W-:Y:S01]  /*1c780*/  PRMT R196, RZ, 0x7610, R196 ;  /* 0x00007610ffc47816 */ /* 0x000fe200000000c4 */
[----:B------:R-:W2:Y:S01]  /*1c790*/  LDL R127, [R1+0x748] ;  /* 0x00074800017f7983 */ /* 0x000ea20000100800 */
[----:B----4-:R-:W-:-:S03]  /*1c7a0*/  @!P0 IMAD.MOV.U32 R2, RZ, RZ, R24 ;  /* 0x000000ffff028224 */ /* 0x010fc600078e0018 */
[----:B------:R-:W4:Y:S04]  /*1c7b0*/  LDL R24, [R1+0x7ac] ;  /* 0x0007ac0001187983 */ /* 0x000f280000100800 */
[----:B------:R0:W4:Y:S02]  /*1c7c0*/  @!P0 LDG.E.U8 R195, desc[UR32][R2.64] ;  /* 0x0000002002c38981 */ /* 0x000124000c1e1100 */
[----:B0-----:R-:W-:Y:S02]  /*1c7d0*/  @!P0 IMAD.MOV.U32 R2, RZ, RZ, R26 ;  /* 0x000000ffff028224 */ /* 0x001fe400078e001a */
[----:B------:R-:W4:Y:S01]  /*1c7e0*/  LDL R26, [R1+0x78c] ;  /* 0x00078c00011a7983 */ /* 0x000f220000100800 */
[----:B------:R-:W-:-:S03]  /*1c7f0*/  @!P0 IMAD.MOV.U32 R3, RZ, RZ, R34 ;  /* 0x000000ffff038224 */ /* 0x000fc600078e0022 */
[----:B------:R-:W4:Y:S01]  /*1c800*/  LDL R34, [R1+0x74c] ;  /* 0x00074c0001227983 */ /* 0x000f220000100800 */
[----:B------:R-:W-:-:S03]  /*1c810*/  PRMT R198, RZ, 0x7610, R198 ;  /* 0x00007610ffc67816 */ /* 0x000fc600000000c6 */
        /* <DEDUP_REMOVED lines=14> */
[----:B----4-:R-:W-:Y:S02]  /*1c900*/  @!P0 IMAD.MOV.U32 R2, RZ, RZ, R24 ;  /* 0x000000ffff028224 */ /* 0x010fe400078e0018 */
[----:B------:R-:W4:Y:S04]  /*1c910*/  LDL R24, [R1+0x6ec] ;  /* 0x0006ec0001187983 */ /* 0x000f280000100800 */
[----:B------:R0:W4:Y:S02]  /*1c920*/  @!P0 LDG.E.U8 R201, desc[UR32][R2.64] ;  /* 0x0000002002c98981 */ /* 0x000124000c1e1100 */
[----:B0-----:R-:W-:-:S02]  /*1c930*/  @!P0 IMAD.MOV.U32 R2, RZ, RZ, R26 ;  /* 0x000000ffff028224 */ /* 0x001fc400078e001a */
[----:B------:R-:W4:Y:S01]  /*1c940*/  LDL R26, [R1+0x6cc] ;  /* 0x0006cc00011a7983 */ /* 0x000f220000100800 */
[----:B------:R-:W-:Y:S01]  /*1c950*/  PRMT R202, RZ, 0x7610, R202 ;  /* 0x00007610ffca7816 */ /* 0x000fe200000000ca */
[----:B------:R-:W-:Y:S02]  /*1c960*/  @!P0 IMAD.MOV.U32 R3, RZ, RZ, R132 ;  /* 0x000000ffff038224 */ /* 0x000fe400078e0084 */
[----:B------:R0:W-:Y:S04]  /*1c970*/  STS.U8 [R232+UR4+0x6400], R203 ;  /* 0x006400cbe8007988 */ /* 0x0001e80008000004 */
[----:B------:R1:W4:Y:S01]  /*1c980*/  @!P0 LDG.E.U8 R202, desc[UR32][R2.64] ;  /* 0x0000002002ca8981 */ /* 0x000322000c1e1100 */
[----:B------:R-:W-:-:S03]  /*1c990*/  PRMT R205, RZ, 0x7610, R205 ;  /* 0x00007610ffcd7816 */ /* 0x000fc600000000cd */
[----:B------:R1:W-:Y:S01]  /*1c9a0*/  STS.U8 [R232+UR4+0x6800], R206 ;  /* 0x006800cee8007988 */ /* 0x0003e20008000004 */
[----:B0-----:R-:W-:-:S03]  /*1c9b0*/  PRMT R203, RZ, 0x7610, R203 ;  /* 0x00007610ffcb7816 */ /* 0x001fc600000000cb */
[----:B------:R0:W-:Y:S01]  /*1c9c0*/  STS.U8 [R232+UR4+0x6a00], R208 ;  /* 0x006a00d0e8007988 */ /* 0x0001e20008000004 */
[----:B-1----:R-:W-:Y:S02]  /*1c9d0*/  @!P0 IMAD.MOV.U32 R2, RZ, RZ, R129 ;  /* 0x000000ffff028224 */ /* 0x002fe400078e0081 */
[----:B------:R-:W-:Y:S01]  /*1c9e0*/  @!P0 IMAD.MOV.U32 R3, RZ, RZ, R130 ;  /* 0x000000ffff038224 */ /* 0x000fe200078e0082 */
[----:B------:R-:W4:Y:S04]  /*1c9f0*/  LDL.LU R236, [R1+0x6a8] ;  /* 0x0006a80001ec7983 */ /* 0x000f280000300800 */
[----:B------:R1:W4:Y:S01]  /*1ca00*/  @!P0 LDG.E.U8 R203, desc[UR32][R2.64] ;  /* 0x0000002002cb8981 */ /* 0x000322000c1e1100 */
[----:B------:R-:W-:Y:S01]  /*1ca10*/  PRMT R206, RZ, 0x7610, R206 ;  /* 0x00007610ffce7816 */ /* 0x000fe200000000ce */
[----:B-1----:R-:W-:-:S02]  /*1ca20*/  @!P0 IMAD.MOV.U32 R2, RZ, RZ, R34 ;  /* 0x000000ffff028224 */ /* 0x002fc400078e0022 */
[----:B------:R-:W-:Y:S01]  /*1ca30*/  @!P0 IMAD.MOV.U32 R3, RZ, RZ, R127 ;  /* 0x000000ffff038224 */ /* 0x000fe200078e007f */
[----:B0-----:R-:W-:Y:S01]  /*1ca40*/  PRMT R208, RZ, 0x7610, R208 ;  /* 0x00007610ffd07816 */ /* 0x001fe200000000d0 */
[----:B------:R0:W-:Y:S04]  /*1ca50*/  STS.U8 [R232+UR4+0x6c00], R209 ;  /* 0x006c00d1e8007988 */ /* 0x0001e80008000004 */
[----:B------:R3:W4:Y:S04]  /*1ca60*/  @!P0 LDG.E.U8 R205, desc[UR32][R2.64] ;  /* 0x0000002002cd8981 */ /* 0x000728000c1e1100 */
[----:B------:R-:W4:Y:S01]  /*1ca70*/  LDL R127, [R1+0x648] ;  /* 0x00064800017f7983 */ /* 0x000f220000100800 */
[----:B0-----:R-:W-:-:S03]  /*1ca80*/  PRMT R209, RZ, 0x7610, R209 ;  /* 0x00007610ffd17816 */ /* 0x001fc600000000d1 */
[----:B------:R-:W4:Y:S04]  /*1ca90*/  LDL R34, [R1+0x62c] ;  /* 0x00062c0001227983 */ /* 0x000f280000100800 */
[----:B------:R-:W4:Y:S01]  /*1caa0*/  LDL.LU R154, [R1+0x68c] ;  /* 0x00068c00019a7983 */ /* 0x000f220000300800 */
[----:B---3--:R-:W-:Y:S02]  /*1cab0*/  @!P0 IMAD.MOV.U32 R2, RZ, RZ, R32 ;  /* 0x000000ffff028224 */ /* 0x008fe400078e0020 */
[----:B--2---:R-:W-:-:S05]  /*1cac0*/  @!P0 IMAD.MOV.U32 R3, RZ, RZ, R33 ;  /* 0x000000ffff038224 */ /* 0x004fca00078e0021 */
[----:B------:R0:W2:Y:S02]  /*1cad0*/  @!P0 LDG.E.U8 R206, desc[UR32][R2.64] ;  /* 0x0000002002ce8981 */ /* 0x0000a4000c1e1100 */
[----:B0-----:R-:W-:Y:S02]  /*1cae0*/  @!P0 IMAD.MOV.U32 R2, RZ, RZ, R28 ;  /* 0x000000ffff028224 */ /* 0x001fe400078e001c */
[----:B------:R-:W-:-:S05]  /*1caf0*/  @!P0 IMAD.MOV.U32 R3, RZ, RZ, R30 ;  /* 0x000000ffff038224 */ /* 0x000fca00078e001e */
[----:B------:R0:W3:Y:S02]  /*1cb00*/  @!P0 LDG.E.U8 R208, desc[UR32][R2.64] ;  /* 0x0000002002d08981 */ /* 0x0000e4000c1e1100 */
[----:B0-----:R-:W-:Y:S02]  /*1cb10*/  @!P0 IMAD.MOV.U32 R3, RZ, RZ, R242 ;  /* 0x000000ffff038224 */ /* 0x001fe400078e00f2 */
[----:B----4-:R-:W-:Y:S02]  /*1cb20*/  @!P0 IMAD.MOV.U32 R2, RZ, RZ, R24 ;  /* 0x000000ffff028224 */ /* 0x010fe400078e0018 */
[----:B------:R-:W4:Y:S04]  /*1cb30*/  LDL.LU R24, [R1+0x688] ;  /* 0x0006880001187983 */ /* 0x000f280000300800 */
[----:B------:R0:W-:Y:S04]  /*1cb40*/  STL [R1+0x1044], R242 ;  /* 0x001044f201007387 */ /* 0x0001e80000100800 */
[----:B------:R1:W3:Y:S04]  /*1cb50*/  @!P0 LDG.E.U8 R209, desc[UR32][R2.64] ;  /* 0x0000002002d18981 */ /* 0x0002e8000c1e1100 */
[----:B0-----:R-:W3:Y:S04]  /*1cb60*/  LDL.LU R242, [R1+0x6c4] ;  /* 0x0006c40001f27983 */ /* 0x001ee80000300800 */
[----:B------:R-:W2:Y:S04]  /*1cb70*/  LDL.LU R32, [R1+0x60c] ;  /* 0x00060c0001207983 */ /* 0x000ea80000300800 */
[----:B------:R-:W3:Y:S01]  /*1cb80*/  LDL.LU R30, [R1+0x608] ;  /* 0x00060800011e7983 */ /* 0x000ee20000300800 */
[----:B-1----:R-:W-:-:S03]  /*1cb90*/  @!P0 IMAD.MOV.U32 R2, RZ, RZ, R26 ;  /* 0x000000ffff028224 */ /* 0x002fc600078e001a */
[----:B------:R-:W2:Y:S04]  /*1cba0*/  LDL.LU R26, [R1+0x628] ;  /* 0x00062800011a7983 */ /* 0x000ea80000300800 */
[----:B------:R-:W3:Y:S04]  /*1cbb0*/  LDL.LU R33, [R1+0x668] ;  /* 0x0006680001217983 */ /* 0x000ee80000300800 */
[----:B------:R-:W2:Y:S04]  /*1cbc0*/  LDL.LU R28, [R1+0x64c] ;  /* 0x00064c00011c7983 */ /* 0x000ea80000300800 */
[----:B------:R-:W2:Y:S01]  /*1cbd0*/  LDL.LU R251, [R1+0x66c] ;  /* 0x00066c0001fb7983 */ /* 0x000ea20000300800 */
[----:B------:R-:W-:-:S03]  /*1cbe0*/  @!P0 IMAD.MOV.U32 R3, RZ, RZ, R0 ;  /* 0x000000ffff038224 */ /* 0x000fc600078e0000 */
[----:B------:R0:W-:Y:S01]  /*1cbf0*/  STS.U8 [R232+UR4+0x6e00], R210 ;  /* 0x006e00d2e8007988 */ /* 0x0001e20008000004 */
[----:B------:R-:W-:Y:S02]  /*1cc00*/  PRMT R212, RZ, 0x7610, R212 ;  /* 0x00007610ffd47816 */ /* 0x000fe400000000d4 */
[----:B0-----:R-:W-:Y:S01]  /*1cc10*/  PRMT R210, RZ, 0x7610, R210 ;  /* 0x00007610ffd27816 */ /* 0x001fe200000000d2 */
[----:B------:R0:W-:Y:S05]  /*1cc20*/  STS.U8 [R232+UR4+0x7200], R213 ;  /* 0x007200d5e8007988 */ /* 0x0001ea0008000004 */
[----:B------:R1:W2:Y:S01]  /*1cc30*/  @!P0 LDG.E.U8 R210, desc[UR32][R2.64] ;  /* 0x0000002002d28981 */ /* 0x0002a2000c1e1100 */
[----:B0-----:R-:W-:Y:S01]  /*1cc40*/  PRMT R213, RZ, 0x7610, R213 ;  /* 0x00007610ffd57816 */ /* 0x001fe200000000d5 */
[----:B-1----:R-:W-:-:S02]  /*1cc50*/  @!P0 IMAD.MOV.U32 R2, RZ, RZ, R250 ;  /* 0x000000ffff028224 */ /* 0x002fc400078e00fa */
[----:B------:R-:W-:-:S05]  /*1cc60*/  @!P0 IMAD.MOV.U32 R3, RZ, RZ, R236 ;  /* 0x000000ffff038224 */ /* 0x000fca00078e00ec */
[----:B------:R0:W2:Y:S04]  /*1cc70*/  @!P0 LDG.E.U8 R212, desc[UR32][R2.64] ;  /* 0x0000002002d48981 */ /* 0x0000a8000c1e1100 */
[----:B------:R1:W-:Y:S01]  /*1cc80*/  STS.U8 [R232+UR4+0x7400], R215 ;  /* 0x007400d7e8007988 */ /* 0x0003e20008000004 */
[----:B0-----:R-:W-:Y:S01]  /*1cc90*/  @!P0 IMAD.MOV.U32 R2, RZ, RZ, R154 ;  /* 0x000000ffff028224 */ /* 0x001fe200078e009a */
[----:B-1----:R-:W-:Y:S02]  /*1cca0*/  PRMT R215, RZ, 0x7610, R215 ;  /* 0x00007610ffd77816 */ /* 0x002fe400000000d7 */
[----:B------:R0:W-:Y:S04]  /*1ccb0*/  STS.U8 [R232+UR4+0x7600], R216 ;  /* 0x007600d8e8007988 */ /* 0x0001e80008000004 */
[----:B------:R1:W-:Y:S01]  /*1ccc0*/  STL [R1+0x1048], R0 ;  /* 0x0010480001007387 */ /* 0x0003e20000100800 */
[----:B0-----:R-:W-:-:S03]  /*1ccd0*/  PRMT R216, RZ, 0x7610, R216 ;  /* 0x00007610ffd87816 */ /* 0x001fc600000000d8 */
[----:B-1----:R-:W2:Y:S04]  /*1cce0*/  LDL.LU R0, [R1+0x6f8] ;  /* 0x0006f80001007983 */ /* 0x002ea80000300800 */
[----:B------:R0:W-:Y:S04]  /*1ccf0*/  STL [R1+0x104c], R250 ;  /* 0x00104cfa01007387 */ /* 0x0001e80000100800 */
[----:B0-----:R-:W2:Y:S04]  /*1cd00*/  LDL.LU R250, [R1+0x700] ;  /* 0x0007000001fa7983 */ /* 0x001ea80000300800 */
[----:B------:R-:W2:Y:S04]  /*1cd10*/  LDL R145, [R1+0xba8] ;  /* 0x000ba80001917983 */ /* 0x000ea80000100800 */
[----:B------:R-:W2:Y:S04]  /*1cd20*/  LDL R140, [R1+0xb98] ;  /* 0x000b9800018c7983 */ /* 0x000ea80000100800 */
[----:B------:R-:W2:Y:S04]  /*1cd30*/  LDL R137, [R1+0xf94] ;  /* 0x000f940001897983 */ /* 0x000ea80000100800 */
[----:B------:R-:W2:Y:S04]  /*1cd40*/  LDL R129, [R1+0xf7c] ;  /* 0x000f7c0001817983 */ /* 0x000ea80000100800 */
[----:B------:R0:W-:Y:S04]  /*1cd50*/  STS.U8 [R232+UR4+0x7800], R217 ;  /* 0x007800d9e8007988 */ /* 0x0001e80008000004 */
[----:B------:R1:W-:Y:S04]  /*1cd60*/  STS.U8 [R232+UR4+0x7a00], R219 ;  /* 0x007a00dbe8007988 */ /* 0x0003e80008000004 */
[----:B------:R-:W2:Y:S01]  /*1cd70*/  LDL R132, [R1+0xf78] ;  /* 0x000f780001847983 */ /* 0x000ea20000100800 */
[----:B----4-:R-:W-:-:S05]  /*1cd80*/  @!P0 IMAD.MOV.U32 R3, RZ, RZ, R24 ;  /* 0x000000ffff038224 */ /* 0x010fca00078e0018 */
[----:B------:R3:W4:Y:S02]  /*1cd90*/  @!P0 LDG.E.U8 R213, desc[UR32][R2.64] ;  /* 0x0000002002d58981 */ /* 0x000724000c1e1100 */
[----:B---3--:R-:W-:Y:S02]  /*1cda0*/  @!P0 IMAD.MOV.U32 R3, RZ, RZ, R33 ;  /* 0x000000ffff038224 */ /* 0x008fe400078e0021 */
[----:B--2---:R-:W-:-:S05]  /*1cdb0*/  @!P0 IMAD.MOV.U32 R2, RZ, RZ, R251 ;  /* 0x000000ffff028224 */ /* 0x004fca00078e00fb */
[----:B------:R2:W3:Y:S02]  /*1cdc0*/  @!P0 LDG.E.U8 R215, desc[UR32][R2.64] ;  /* 0x0000002002d78981 */ /* 0x0004e4000c1e1100 */
[----:B--2---:R-:W-:Y:S02]  /*1cdd0*/  @!P0 IMAD.MOV.U32 R2, RZ, RZ, R28 ;  /* 0x000000ffff028224 */ /* 0x004fe400078e001c */
[----:B------:R-:W-:-:S05]  /*1cde0*/  @!P0 IMAD.MOV.U32 R3, RZ, RZ, R127 ;  /* 0x000000ffff038224 */ /* 0x000fca00078e007f */
[----:B------:R2:W3:Y:S02]  /*1cdf0*/  @!P0 LDG.E.U8 R216, desc[UR32][R2.64] ;  /* 0x0000002002d88981 */ /* 0x0004e4000c1e1100 */
[----:B--2---:R-:W-:Y:S02]  /*1ce00*/  @!P0 IMAD.MOV.U32 R2, RZ, RZ, R34 ;  /* 0x000000ffff028224 */ /* 0x004fe400078e0022 */
[----:B------:R-:W2:Y:S01]  /*1ce10*/  LDL R34, [R1+0xfa4] ;  /* 0x000fa40001227983 */ /* 0x000ea20000100800 */
[----:B0-----:R-:W-:Y:S01]  /*1ce20*/  PRMT R217, RZ, 0x7610, R217 ;  /* 0x00007610ffd97816 */ /* 0x001fe200000000d9 */
[----:B------:R-:W-:Y:S01]  /*1ce30*/  @!P0 IMAD.MOV.U32 R3, RZ, RZ, R26 ;  /* 0x000000ffff038224 */ /* 0x000fe200078e001a */
[----:B-1----:R-:W-:Y:S01]  /*1ce40*/  PRMT R219, RZ, 0x7610, R219 ;  /* 0x00007610ffdb7816 */ /* 0x002fe200000000db */
[----:B------:R-:W4:Y:S04]  /*1ce50*/  LDL.LU R127, [R1+0xd5c] ;  /* 0x000d5c00017f7983 */ /* 0x000f280000300800 */
[----:B------:R0:W3:Y:S04]  /*1ce60*/  @!P0 LDG.E.U8 R217, desc[UR32][R2.64] ;  /* 0x0000002002d98981 */ /* 0x0000e8000c1e1100 */
[----:B------:R-:W4:Y:S04]  /*1ce70*/  LDL.LU R130, [R1+0xd78] ;  /* 0x000d780001827983 */ /* 0x000f280000300800 */
[----:B------:R-:W3:Y:S01]  /*1ce80*/  LDL.LU R135, [R1+0xd3c] ;  /* 0x000d3c0001877983 */ /* 0x000ee20000300800 */
[----:B0-----:R-:W-:-:S02]  /*1ce90*/  @!P0 IMAD.MOV.U32 R2, RZ, RZ, R32 ;  /* 0x000000ffff028224 */ /* 0x001fc400078e0020 */
[----:B------:R-:W-:Y:S01]  /*1cea0*/  @!P0 IMAD.MOV.U32 R3, RZ, RZ, R30 ;  /* 0x000000ffff038224 */ /* 0x000fe200078e001e */
[----:B------:R-:W3:Y:S04]  /*1ceb0*/  LDL.LU R138, [R1+0xd58] ;  /* 0x000d5800018a7983 */ /* 0x000ee80000300800 */
[----:B------:R-:W3:Y:S04]  /*1cec0*/  LDL.LU R143, [R1+0xd1c] ;  /* 0x000d1c00018f7983 */ /* 0x000ee80000300800 */
[----:B------:R0:W-:Y:S04]  /*1ced0*/  STS.U8 [R232+UR4+0x7c00], R220 ;  /* 0x007c00dce8007988 */ /* 0x0001e80008000004 */
[----:B------:R-:W3:Y:S04]  /*1cee0*/  LDL.LU R146, [R1+0xd38] ;  /* 0x000d380001927983 */ /* 0x000ee80000300800 */
[----:B------:R1:W3:Y:S01]  /*1cef0*/  @!P0 LDG.E.U8 R219, desc[UR32][R2.64] ;  /* 0x0000002002db8981 */ /* 0x0002e2000c1e1100 */
[----:B0-----:R-:W-:-:S03]  /*1cf00*/  PRMT R220, RZ, 0x7610, R220 ;  /* 0x00007610ffdc7816 */ /* 0x001fc600000000dc */
[----:B------:R-:W3:Y:S04]  /*1cf10*/  LDL.LU R151, [R1+0xcfc] ;  /* 0x000cfc0001977983 */ /* 0x000ee80000300800 */
[----:B------:R0:W-:Y:S01]  /*1cf20*/  STL [R1+0x1054], R248 ;  /* 0x001054f801007387 */ /* 0x0001e20000100800 */
[----:B-1----:R-:W-:Y:S02]  /*1cf30*/  @!P0 IMAD.MOV.U32 R2, RZ, RZ, R248 ;  /* 0x000000ffff028224 */ /* 0x002fe400078e00f8 */
[----:B------:R-:W-:Y:S01]  /*1cf40*/  @!P0 IMAD.MOV.U32 R3, RZ, RZ, R247 ;  /* 0x000000ffff038224 */ /* 0x000fe200078e00f7 */
[----:B------:R-:W-:Y:S04]  /*1cf50*/  STS.U8 [R232+UR4+0x3800], R169 ;  /* 0x003800a9e8007988 */ /* 0x000fe80008000004 */
[----:B------:R-:W-:Y:S04]  /*1cf60*/  STS.U8 [R232+UR4+0x3a00], R170 ;  /* 0x003a00aae8007988 */ /* 0x000fe80008000004 */
[----:B0-----:R-:W3:Y:S04]  /*1cf70*/  LDL.LU R248, [R1+0x6e4] ;  /* 0x0006e40001f87983 */ /* 0x001ee80000300800 */
[----:B------:R0:W-:Y:S04]  /*1cf80*/  STL [R1+0x1050], R247 ;  /* 0x001050f701007387 */ /* 0x0001e80000100800 */
[----:B------:R-:W-:Y:S04]  /*1cf90*/  STS.U8 [R232+UR4+0x3c00], R171 ;  /* 0x003c00abe8007988 */ /* 0x000fe80008000004 */
        /* <DEDUP_REMOVED lines=21> */
[----:B0-----:R-:W3:Y:S04]  /*1d0f0*/  LDL.LU R247, [R1+0x6dc] ;  /* 0x0006dc0001f77983 */ /* 0x001ee80000300800 */
[----:B------:R0:W-:Y:S04]  /*1d100*/  STS.U8 [R232+UR4+0x7e00], R222 ;  /* 0x007e00dee8007988 */ /* 0x0001e80008000004 */
[----:B------:R1:W3:Y:S04]  /*1d110*/  @!P0 LDG.E.U8 R220, desc[UR32][R2.64] ;  /* 0x0000002002dc8981 */ /* 0x0002e8000c1e1100 */
[----:B0-----:R-:W3:Y:S01]  /*1d120*/  LDL.LU R232, [R1+0x69c] ;  /* 0x00069c0001e87983 */ /* 0x001ee20000300800 */
[----:B------:R-:W-:Y:S01]  /*1d130*/  PRMT R222, RZ, 0x7610, R222 ;  /* 0x00007610ffde7816 */ /* 0x000fe200000000de */
[----:B-1----:R-:W-:-:S02]  /*1d140*/  @!P0 IMAD.MOV.U32 R2, RZ, RZ, R240 ;  /* 0x000000ffff028224 */ /* 0x002fc400078e00f0 */
[----:B------:R0:W-:Y:S01]  /*1d150*/  STL [R1+0x105c], R240 ;  /* 0x00105cf001007387 */ /* 0x0001e20000100800 */
[----:B------:R-:W-:Y:S01]  /*1d160*/  @!P0 IMAD.MOV.U32 R3, RZ, RZ, R239 ;  /* 0x000000ffff038224 */ /* 0x000fe200078e00ef */
[----:B------:R-:W-:-:S04]  /*1d170*/  PRMT R231, RZ, 0x7610, R231 ;  /* 0x00007610ffe77816 */ /* 0x000fc800000000e7 */
[----:B------:R1:W3:Y:S04]  /*1d180*/  @!P0 LDG.E.U8 R222, desc[UR32][R2.64] ;  /* 0x0000002002de8981 */ /* 0x0002e8000c1e1100 */
[----:B0-----:R-:W3:Y:S04]  /*1d190*/  LDL.LU R240, [R1+0x720] ;  /* 0x0007200001f07983 */ /* 0x001ee80000300800 */
[----:B------:R0:W-:Y:S01]  /*1d1a0*/  STL [R1+0x1058], R239 ;  /* 0x001058ef01007387 */ /* 0x0001e20000100800 */
[----:B-1----:R-:W-:-:S03]  /*1d1b0*/  @!P0 IMAD.MOV.U32 R3, RZ, RZ, R145 ;  /* 0x000000ffff038224 */ /* 0x002fc600078e0091 */
[----:B0-----:R-:W3:Y:S04]  /*1d1c0*/  LDL.LU R239, [R1+0x718] ;  /* 0x0007180001ef7983 */ /* 0x001ee80000300800 */
[----:B------:R-:W4:Y:S04]  /*1d1d0*/  LDL R243, [R1+0xf58] ;  /* 0x000f580001f37983 */ /* 0x000f280000100800 */
[----:B------:R-:W3:Y:S04]  /*1d1e0*/  LDL R148, [R1+0xf5c] ;  /* 0x000f5c0001947983 */ /* 0x000ee80000100800 */
[----:B------:R-:W3:Y:S01]  /*1d1f0*/  LDL R145, [R1+0xf38] ;  /* 0x000f380001917983 */ /* 0x000ee20000100800 */
[----:B------:R-:W-:Y:S01]  /*1d200*/  PRMT R230, RZ, 0x7610, R230 ;  /* 0x00007610ffe67816 */ /* 0x000fe200000000e6 */
[----:B--2---:R-:W-:-:S02]  /*1d210*/  @!P0 IMAD.MOV.U32 R2, RZ, RZ, R34 ;  /* 0x000000ffff028224 */ /* 0x004fc400078e0022 */
[----:B------:R-:W2:Y:S04]  /*1d220*/  LDL R34, [R1+0xf3c] ;  /* 0x000f3c0001227983 */ /* 0x000ea80000100800 */
[----:B------:R0:W2:Y:S02]  /*1d230*/  @!P0 LDG.E.U8 R231, desc[UR32][R2.64] ;  /* 0x0000002002e78981 */ /* 0x0000a4000c1e1100 */
[----:B0-----:R-:W-:Y:S02]  /*1d240*/  @!P0 IMAD.MOV.U32 R2, RZ, RZ, R137 ;  /* 0x000000ffff028224 */ /* 0x001fe400078e0089 */
[----:B------:R-:W-:Y:S01]  /*1d250*/  @!P0 IMAD.MOV.U32 R3, RZ, RZ, R140 ;  /* 0x000000ffff038224 */ /* 0x000fe200078e008c */
[----:B------:R-:W2:Y:S04]  /*1d260*/  LDL R137, [R1+0xf1c] ;  /* 0x000f1c0001897983 */ /* 0x000ea80000100800 */
[----:B------:R-:W2:Y:S04]  /*1d270*/  LDL R140, [R1+0xf18] ;  /* 0x000f1800018c7983 */ /* 0x000ea80000100800 */
[----:B------:R0:W2:Y:S02]  /*1d280*/  @!P0 LDG.E.U8 R230, desc[UR32][R2.64] ;  /* 0x0000002002e68981 */ /* 0x0000a4000c1e1100 */
[----:B0-----:R-:W-:-:S02]  /*1d290*/  @!P0 IMAD.MOV.U32 R2, RZ, RZ, R129 ;  /* 0x000000ffff028224 */ /* 0x001fc400078e0081 */
[----:B------:R-:W2:Y:S01]  /*1d2a0*/  LDL R129, [R1+0xefc] ;  /* 0x000efc0001817983 */ /* 0x000ea20000100800 */
[----:B------:R-:W-:Y:S01]  /*1d2b0*/  PRMT R229, RZ, 0x7610, R229 ;  /* 0x00007610ffe57816 */ /* 0x000fe200000000e5 */
[----:B------:R-:W-:Y:S01]  /*1d2c0*/  @!P0 IMAD.MOV.U32 R3, RZ, RZ, R132 ;  /* 0x000000ffff038224 */ /* 0x000fe200078e0084 */
[----:B------:R-:W-:Y:S01]  /*1d2d0*/  PRMT R228, RZ, 0x7610, R228 ;  /* 0x00007610ffe47816 */ /* 0x000fe200000000e4 */
[----:B------:R-:W2:Y:S04]  /*1d2e0*/  LDL R132, [R1+0xef8] ;  /* 0x000ef80001847983 */ /* 0x000ea80000100800 */
[----:B------:R4:W2:Y:S01]  /*1d2f0*/  @!P0 LDG.E.U8 R229, desc[UR32][R2.64] ;  /* 0x0000002002e58981 */ /* 0x0008a2000c1e1100 */
[----:B------:R-:W-:Y:S02]  /*1d300*/  PRMT R227, RZ, 0x7610, R227 ;  /* 0x00007610ffe37816 */ /* 0x000fe400000000e3 */
[----:B------:R-:W-:Y:S01]  /*1d310*/  PRMT R226, RZ, 0x7610, R226 ;  /* 0x00007610ffe27816 */ /* 0x000fe200000000e2 */
[----:B----4-:R-:W-:-:S02]  /*1d320*/  @!P0 IMAD.MOV.U32 R3, RZ, RZ, R243 ;  /* 0x000000ffff038224 */ /* 0x010fc400078e00f3 */
[----:B------:R-:W4:Y:S01]  /*1d330*/  LDL R243, [R1+0xe98] ;  /* 0x000e980001f37983 */ /* 0x000f220000100800 */
[----:B---3--:R-:W-:-:S03]  /*1d340*/  @!P0 IMAD.MOV.U32 R2, RZ, RZ, R148 ;  /* 0x000000ffff028224 */ /* 0x008fc600078e0094 */
[----:B------:R-:W3:Y:S04]  /*1d350*/  LDL R148, [R1+0xe9c] ;  /* 0x000e9c0001947983 */ /* 0x000ee80000100800 */
[----:B------:R0:W4:Y:S02]  /*1d360*/  @!P0 LDG.E.U8 R228, desc[UR32][R2.64] ;  /* 0x0000002002e48981 */ /* 0x000124000c1e1100 */
[----:B0-----:R-:W-:Y:S02]  /*1d370*/  @!P0 IMAD.MOV.U32 R3, RZ, RZ, R145 ;  /* 0x000000ffff038224 */ /* 0x001fe400078e0091 */
[----:B------:R-:W3:Y:S01]  /*1d380*/  LDL R145, [R1+0xed8] ;  /* 0x000ed80001917983 */ /* 0x000ee20000100800 */
[----:B--2---:R-:W-:-:S03]  /*1d390*/  @!P0 IMAD.MOV.U32 R2, RZ, RZ, R34 ;  /* 0x000000ffff028224 */ /* 0x004fc600078e0022 */
[----:B------:R-:W2:Y:S04]  /*1d3a0*/  LDL R34, [R1+0xedc] ;  /* 0x000edc0001227983 */ /* 0x000ea80000100800 */
[----:B------:R0:W4:Y:S02]  /*1d3b0*/  @!P0 LDG.E.U8 R227, desc[UR32][R2.64] ;  /* 0x0000002002e38981 */ /* 0x000124000c1e1100 */
[----:B0-----:R-:W-:Y:S02]  /*1d3c0*/  @!P0 IMAD.MOV.U32 R2, RZ, RZ, R137 ;  /* 0x000000ffff028224 */ /* 0x001fe400078e0089 */
[----:B------:R-:W4:Y:S01]  /*1d3d0*/  LDL R137, [R1+0xebc] ;  /* 0x000ebc0001897983 */ /* 0x000f220000100800 */
[----:B------:R-:W-:-:S03]  /*1d3e0*/  @!P0 IMAD.MOV.U32 R3, RZ, RZ, R140 ;  /* 0x000000ffff038224 */ /* 0x000fc600078e008c */
[----:B------:R-:W4:Y:S04]  /*1d3f0*/  LDL R140, [R1+0xeb8] ;  /* 0x000eb800018c7983 */ /* 0x000f280000100800 */
[----:B------:R0:W4:Y:S02]  /*1d400*/  @!P0 LDG.E.U8 R226, desc[UR32][R2.64] ;  /* 0x0000002002e28981 */ /* 0x000124000c1e1100 */
[----:B0-----:R-:W-:Y:S02]  /*1d410*/  @!P0 IMAD.MOV.U32 R2, RZ, RZ, R129 ;  /* 0x000000ffff028224 */ /* 0x001fe400078e0081 */
[----:B------:R-:W4:Y:S01]  /*1d420*/  LDL R129, [R1+0xe7c] ;  /* 0x000e7c0001817983 */ /* 0x000f220000100800 */
[----:B------:R-:W-:-:S03]  /*1d430*/  @!P0 IMAD.MOV.U32 R3, RZ, RZ, R132 ;  /* 0x000000ffff038224 */ /* 0x000fc600078e0084 */
[----:B------:R0:W-:Y:S04]  /*1d440*/  STS.U8 [R155+UR4+0x80], R225 ;  /* 0x000080e19b007988 */ /* 0x0001e80008000004 */
[----:B------:R-:W4:Y:S01]  /*1d450*/  LDL R132, [R1+0xe78] ;  /* 0x000e780001847983 */ /* 0x000f220000100800 */
[----:B0-----:R-:W-:-:S03]  /*1d460*/  PRMT R225, RZ, 0x7610, R225 ;  /* 0x00007610ffe17816 */ /* 0x001fc600000000e1 */
[----:B------:R0:W-:Y:S04]  /*1d470*/  STS.U8 [R155+UR4+0x280], R224 ;  /* 0x000280e09b007988 */ /* 0x0001e80008000004 */
[----:B------:R3:W4:Y:S01]  /*1d480*/  @!P0 LDG.E.U8 R225, desc[UR32][R2.64] ;  /* 0x0000002002e18981 */ /* 0x000722000c1e1100 */
[----:B0-----:R-:W-:-:S03]  /*1d490*/  PRMT R224, RZ, 0x7610, R224 ;  /* 0x00007610ffe07816 */ /* 0x001fc600000000e0 */
[----:B------:R0:W-:Y:S04]  /*1d4a0*/  STS.U8 [R155+UR4+0x480], R223 ;  /* 0x000480df9b007988 */ /* 0x0001e80008000004 */
[----:B------:R1:W-:Y:S01]  /*1d4b0*/  STS.U8 [R155+UR4+0x680], R221 ;  /* 0x000680dd9b007988 */ /* 0x0003e20008000004 */
[----:B0-----:R-:W-:Y:S02]  /*1d4c0*/  PRMT R223, RZ, 0x7610, R223 ;  /* 0x00007610ffdf7816 */ /* 0x001fe400000000df */
[----:B-1----:R-:W-:Y:S01]  /*1d4d0*/  PRMT R221, RZ, 0x7610, R221 ;  /* 0x00007610ffdd7816 */ /* 0x002fe200000000dd */
[----:B---3--:R-:W-:Y:S02]  /*1d4e0*/  @!P0 IMAD.MOV.U32 R3, RZ, RZ, R145 ;  /* 0x000000ffff038224 */ /* 0x008fe400078e0091 */
[----:B------:R-:W3:Y:S01]  /*1d4f0*/  LDL R145, [R1+0xe58] ;  /* 0x000e580001917983 */ /* 0x000ee20000100800 */
[----:B--2---:R-:W-:-:S03]  /*1d500*/  @!P0 IMAD.MOV.U32 R2, RZ, RZ, R34 ;  /* 0x000000ffff028224 */ /* 0x004fc600078e0022 */
[----:B------:R-:W2:Y:S04]  /*1d510*/  LDL R34, [R1+0xe5c] ;  /* 0x000e5c0001227983 */ /* 0x000ea80000100800 */
[----:B------:R4:W2:Y:S02]  /*1d520*/  @!P0 LDG.E.U8 R224, desc[UR32][R2.64] ;  /* 0x0000002002e08981 */ /* 0x0008a4000c1e1100 */
[----:B----4-:R-:W-:Y:S02]  /*1d530*/  @!P0 IMAD.MOV.U32 R2, RZ, RZ, R137 ;  /* 0x000000ffff028224 */ /* 0x010fe400078e0089 */
[----:B------:R-:W4:Y:S01]  /*1d540*/  LDL R137, [R1+0xe3c] ;  /* 0x000e3c0001897983 */ /* 0x000f220000100800 */
[----:B------:R-:W-:-:S03]  /*1d550*/  @!P0 IMAD.MOV.U32 R3, RZ, RZ, R140 ;  /* 0x000000ffff038224 */ /* 0x000fc600078e008c */
[----:B------:R-:W4:Y:S04]  /*1d560*/  LDL R140, [R1+0xe38] ;  /* 0x000e3800018c7983 */ /* 0x000f280000100800 */
[----:B------:R0:W4:Y:S02]  /*1d570*/  @!P0 LDG.E.U8 R223, desc[UR32][R2.64] ;  /* 0x0000002002df8981 */ /* 0x000124000c1e1100 */
[----:B0-----:R-:W-:Y:S02]  /*1d580*/  @!P0 IMAD.MOV.U32 R2, RZ, RZ, R148 ;  /* 0x000000ffff028224 */ /* 0x001fe400078e0094 */
[----:B------:R-:W-:Y:S01]  /*1d590*/  @!P0 IMAD.MOV.U32 R3, RZ, RZ, R243 ;  /* 0x000000ffff038224 */ /* 0x000fe200078e00f3 */
[----:B------:R0:W-:Y:S04]  /*1d5a0*/  STS.U8 [R155+UR4+0x880], R218 ;  /* 0x000880da9b007988 */ /* 0x0001e80008000004 */
[----:B------:R1:W4:Y:S04]  /*1d5b0*/  @!P0 LDG.E.U8 R221, desc[UR32][R2.64] ;  /* 0x0000002002dd8981 */ /* 0x000328000c1e1100 */
[----:B------:R-:W4:Y:S04]  /*1d5c0*/  LDL R243, [R1+0xdf8] ;  /* 0x000df80001f37983 */ /* 0x000f280000100800 */
[----:B------:R0:W-:Y:S01]  /*1d5d0*/  STS.U8 [R155+UR4+0xa80], R214 ;  /* 0x000a80d69b007988 */ /* 0x0001e20008000004 */
[----:B-1----:R-:W-:-:S03]  /*1d5e0*/  @!P0 IMAD.MOV.U32 R2, RZ, RZ, R129 ;  /* 0x000000ffff028224 */ /* 0x002fc600078e0081 */
[----:B------:R-:W4:Y:S01]  /*1d5f0*/  LDL R129, [R1+0xe1c] ;  /* 0x000e1c0001817983 */ /* 0x000f220000100800 */
[----:B0-----:R-:W-:Y:S01]  /*1d600*/  PRMT R218, RZ, 0x7610, R218 ;  /* 0x00007610ffda7816 */ /* 0x001fe200000000da */
[----:B------:R-:W-:Y:S02]  /*1d610*/  @!P0 IMAD.MOV.U32 R3, RZ, RZ, R132 ;  /* 0x000000ffff038224 */ /* 0x000fe400078e0084 */
[----:B------:R-:W4:Y:S04]  /*1d620*/  LDL R132, [R1+0xe18] ;  /* 0x000e180001847983 */ /* 0x000f280000100800 */
[----:B------:R3:W4:Y:S01]  /*1d630*/  @!P0 LDG.E.U8 R218, desc[UR32][R2.64] ;  /* 0x0000002002da8981 */ /* 0x000722000c1e1100 */
[----:B------:R-:W-:-:S03]  /*1d640*/  PRMT R214, RZ, 0x7610, R214 ;  /* 0x00007610ffd67816 */ /* 0x000fc600000000d6 */
[----:B------:R-:W4:Y:S01]  /*1d650*/  LDL R148, [R1+0xdd8] ;  /* 0x000dd80001947983 */ /* 0x000f220000100800 */
[----:B------:R-:W-:Y:S01]  /*1d660*/  PRMT R211, RZ, 0x7610, R211 ;  /* 0x00007610ffd37816 */ /* 0x000fe200000000d3 */
[----:B---3--:R-:W-:Y:S02]  /*1d670*/  @!P0 IMAD.MOV.U32 R3, RZ, RZ, R145 ;  /* 0x000000ffff038224 */ /* 0x008fe400078e0091 */
[----:B------:R-:W3:Y:S01]  /*1d680*/  LDL R145, [R1+0xddc] ;  /* 0x000ddc0001917983 */ /* 0x000ee20000100800 */
[----:B--2---:R-:W-:-:S03]  /*1d690*/  @!P0 IMAD.MOV.U32 R2, RZ, RZ, R34 ;  /* 0x000000ffff028224 */ /* 0x004fc600078e0022 */
[----:B------:R-:W2:Y:S04]  /*1d6a0*/  LDL R34, [R1+0xdfc] ;  /* 0x000dfc0001227983 */ /* 0x000ea80000100800 */
[----:B------:R4:W3:Y:S02]  /*1d6b0*/  @!P0 LDG.E.U8 R214, desc[UR32][R2.64] ;  /* 0x0000002002d68981 */ /* 0x0008e4000c1e1100 */
[----:B----4-:R-:W-:Y:S02]  /*1d6c0*/  @!P0 IMAD.MOV.U32 R2, RZ, RZ, R137 ;  /* 0x000000ffff028224 */ /* 0x010fe400078e0089 */
        /* <DEDUP_REMOVED lines=9> */
[----:B0-----:R-:W-:Y:S02]  /*1d760*/  PRMT R207, RZ, 0x7610, R207 ;  /* 0x00007610ffcf7816 */ /* 0x001fe400000000cf */
[----:B------:R-:W-:-:S04]  /*1d770*/  PRMT R204, RZ, 0x7610, R204 ;  /* 0x00007610ffcc7816 */ /* 0x000fc800000000cc */
[----:B------:R0:W4:Y:S01]  /*1d780*/  @!P0 LDG.E.U8 R207, desc[UR32][R2.64] ;  /* 0x0000002002cf8981 */ /* 0x000122000c1e1100 */
[----:B------:R-:W-:Y:S01]  /*1d790*/  PRMT R200, RZ, 0x7610, R200 ;  /* 0x00007610ffc87816 */ /* 0x000fe200000000c8 */
[----:B0-----:R-:W-:Y:S01]  /*1d7a0*/  @!P0 IMAD.MOV.U32 R3, RZ, RZ, R243 ;  /* 0x000000ffff038224 */ /* 0x001fe200078e00f3 */
[----:B------:R-:W-:Y:S02]  /*1d7b0*/  PRMT R197, RZ, 0x7610, R197 ;  /* 0x00007610ffc57816 */ /* 0x000fe400000000c5 */
[----:B------:R-:W-:Y:S02]  /*1d7c0*/  PRMT R193, RZ, 0x7610, R193 ;  /* 0x00007610ffc17816 */ /* 0x000fe400000000c1 */
[----:B------:R-:W-:Y:S01]  /*1d7d0*/  PRMT R190, RZ, 0x7610, R190 ;  /* 0x00007610ffbe7816 */ /* 0x000fe200000000be */
[----:B------:R0:W-:Y:S01]  /*1d7e0*/  STS.U8 [R155+UR4+0xe80], R189 ;  /* 0x000e80bd9b007988 */ /* 0x0001e20008000004 */
[----:B------:R-:W-:Y:S02]  /*1d7f0*/  PRMT R188, RZ, 0x7610, R188 ;  /* 0x00007610ffbc7816 */ /* 0x000fe400000000bc */
[----:B------:R-:W-:Y:S01]  /*1d800*/  PRMT R187, RZ, 0x7610, R187 ;  /* 0x00007610ffbb7816 */ /* 0x000fe200000000bb */
[----:B------:R-:W4:Y:S01]  /*1d810*/  LDL R243, [R1+0xc38] ;  /* 0x000c380001f37983 */ /* 0x000f220000100800 */
[----:B--2---:R-:W-:-:S03]  /*1d820*/  @!P0 IMAD.MOV.U32 R2, RZ, RZ, R34 ;  /* 0x000000ffff028224 */ /* 0x004fc600078e0022 */
[----:B------:R-:W2:Y:S04]  /*1d830*/  LDL R34, [R1+0xd7c] ;  /* 0x000d7c0001227983 */ /* 0x000ea80000100800 */
[----:B------:R3:W2:Y:S02]  /*1d840*/  @!P0 LDG.E.U8 R204, desc[UR32][R2.64] ;  /* 0x0000002002cc8981 */ /* 0x0006a4000c1e1100 */
[----:B---3--:R-:W-:Y:S02]  /*1d850*/  @!P0 IMAD.MOV.U32 R2, RZ, RZ, R145 ;  /* 0x000000ffff028224 */ /* 0x008fe400078e0091 */
[----:B------:R-:W-:Y:S01]  /*1d860*/  @!P0 IMAD.MOV.U32 R3, RZ, RZ, R148 ;  /* 0x000000ffff038224 */ /* 0x000fe200078e0094 */
[----:B0-----:R-:W-:Y:S01]  /*1d870*/  PRMT R189, RZ, 0x7610, R189 ;  /* 0x00007610ffbd7816 */ /* 0x001fe200000000bd */
[----:B------:R-:W3:Y:S04]  /*1d880*/  LDL R148, [R1+0xcf8] ;  /* 0x000cf80001947983 */ /* 0x000ee80000100800 */
[----:B------:R4:W3:Y:S04]  /*1d890*/  @!P0 LDG.E.U8 R200, desc[UR32][R2.64] ;  /* 0x0000002002c88981 */ /* 0x0008e8000c1e1100 */
[----:B------:R-:W3:Y:S01]  /*1d8a0*/  LDL R145, [R1+0xc98] ;  /* 0x000c980001917983 */ /* 0x000ee20000100800 */
[----:B----4-:R-:W-:-:S02]  /*1d8b0*/  @!P0 IMAD.MOV.U32 R2, RZ, RZ, R137 ;  /* 0x000000ffff028224 */ /* 0x010fc400078e0089 */
[----:B------:R-:W-:Y:S01]  /*1d8c0*/  @!P0 IMAD.MOV.U32 R3, RZ, RZ, R140 ;  /* 0x000000ffff038224 */ /* 0x000fe200078e008c */
[----:B------:R-:W4:Y:S04]  /*1d8d0*/  LDL R137, [R1+0xcdc] ;  /* 0x000cdc0001897983 */ /* 0x000f280000100800 */
[----:B------:R0:W4:Y:S04]  /*1d8e0*/  @!P0 LDG.E.U8 R197, desc[UR32][R2.64] ;  /* 0x0000002002c58981 */ /* 0x000128000c1e1100 */
[----:B------:R-:W4:Y:S01]  /*1d8f0*/  LDL R140, [R1+0xcd8] ;  /* 0x000cd800018c7983 */ /* 0x000f220000100800 */
[----:B0-----:R-:W-:-:S03]  /*1d900*/  @!P0 IMAD.MOV.U32 R2, RZ, RZ, R129 ;  /* 0x000000ffff028224 */ /* 0x001fc600078e0081 */
[----:B------:R-:W3:Y:S01]  /*1d910*/  LDL R129, [R1+0xd18] ;  /* 0x000d180001817983 */ /* 0x000ee20000100800 */
[----:B------:R-:W-:-:S03]  /*1d920*/  @!P0 IMAD.MOV.U32 R3, RZ, RZ, R132 ;  /* 0x000000ffff038224 */ /* 0x000fc600078e0084 */
[----:B------:R-:W4:Y:S04]  /*1d930*/  LDL R132, [R1+0xcb8] ;  /* 0x000cb80001847983 */ /* 0x000f280000100800 */
[----:B------:R0:W4:Y:S02]  /*1d940*/  @!P0 LDG.E.U8 R193, desc[UR32][R2.64] ;  /* 0x0000002002c18981 */ /* 0x000124000c1e1100 */
[----:B0-----:R-:W-:Y:S01]  /*1d950*/  @!P0 IMAD.MOV.U32 R3, RZ, RZ, R130 ;  /* 0x000000ffff038224 */ /* 0x001fe200078e0082 */
[----:B------:R-:W-:Y:S01]  /*1d960*/  PRMT R186, RZ, 0x7610, R186 ;  /* 0x00007610ffba7816 */ /* 0x000fe200000000ba */
[----:B--2---:R-:W-:Y:S02]  /*1d970*/  @!P0 IMAD.MOV.U32 R2, RZ, RZ, R34 ;  /* 0x000000ffff028224 */ /* 0x004fe400078e0022 */
[----:B------:R-:W2:Y:S04]  /*1d980*/  LDL R34, [R1+0xcbc] ;  /* 0x000cbc0001227983 */ /* 0x000ea80000100800 */
[----:B------:R0:W2:Y:S02]  /*1d990*/  @!P0 LDG.E.U8 R190, desc[UR32][R2.64] ;  /* 0x0000002002be8981 */ /* 0x0000a4000c1e1100 */
[----:B0-----:R-:W-:-:S02]  /*1d9a0*/  @!P0 IMAD.MOV.U32 R2, RZ, RZ, R127 ;  /* 0x000000ffff028224 */ /* 0x001fc400078e007f */
[----:B------:R-:W-:-:S05]  /*1d9b0*/  @!P0 IMAD.MOV.U32 R3, RZ, RZ, R138 ;  /* 0x000000ffff038224 */ /* 0x000fca00078e008a */
[----:B------:R0:W2:Y:S02]  /*1d9c0*/  @!P0 LDG.E.U8 R189, desc[UR32][R2.64] ;  /* 0x0000002002bd8981 */ /* 0x0000a4000c1e1100 */
[----:B0-----:R-:W-:Y:S02]  /*1d9d0*/  @!P0 IMAD.MOV.U32 R2, RZ, RZ, R135 ;  /* 0x000000ffff028224 */ /* 0x001fe400078e0087 */
[----:B------:R-:W-:-:S05]  /*1d9e0*/  @!P0 IMAD.MOV.U32 R3, RZ, RZ, R146 ;  /* 0x000000ffff038224 */ /* 0x000fca00078e0092 */
[----:B------:R0:W2:Y:S02]  /*1d9f0*/  @!P0 LDG.E.U8 R188, desc[UR32][R2.64] ;  /* 0x0000002002bc8981 */ /* 0x0000a4000c1e1100 */
[----:B0-----:R-:W-:Y:S02]  /*1da00*/  @!P0 IMAD.MOV.U32 R2, RZ, RZ, R143 ;  /* 0x000000ffff028224 */ /* 0x001fe400078e008f */
[----:B---3--:R-:W-:Y:S02]  /*1da10*/  @!P0 IMAD.MOV.U32 R3, RZ, RZ, R129 ;  /* 0x000000ffff038224 */ /* 0x008fe400078e0081 */
[----:B------:R-:W3:Y:S04]  /*1da20*/  LDL R129, [R1+0xc9c] ;  /* 0x000c9c0001817983 */ /* 0x000ee80000100800 */
[----:B------:R0:W3:Y:S02]  /*1da30*/  @!P0 LDG.E.U8 R187, desc[UR32][R2.64] ;  /* 0x0000002002bb8981 */ /* 0x0000e4000c1e1100 */
[----:B0-----:R-:W-:-:S02]  /*1da40*/  @!P0 IMAD.MOV.U32 R2, RZ, RZ, R151 ;  /* 0x000000ffff028224 */ /* 0x001fc400078e0097 */
[----:B------:R-:W-:Y:S01]  /*1da50*/  @!P0 IMAD.MOV.U32 R3, RZ, RZ, R148 ;  /* 0x000000ffff038224 */ /* 0x000fe200078e0094 */
[----:B------:R-:W-:Y:S01]  /*1da60*/  PRMT R185, RZ, 0x7610, R185 ;  /* 0x00007610ffb97816 */ /* 0x000fe200000000b9 */
[----:B------:R-:W3:Y:S04]  /*1da70*/  LDL R148, [R1+0xc3c] ;  /* 0x000c3c0001947983 */ /* 0x000ee80000100800 */
[----:B------:R4:W3:Y:S02]  /*1da80*/  @!P0 LDG.E.U8 R186, desc[UR32][R2.64] ;  /* 0x0000002002ba8981 */ /* 0x0008e4000c1e1100 */
[----:B----4-:R-:W-:Y:S02]  /*1da90*/  @!P0 IMAD.MOV.U32 R2, RZ, RZ, R137 ;  /* 0x000000ffff028224 */ /* 0x010fe400078e0089 */
[----:B------:R-:W-:Y:S01]  /*1daa0*/  @!P0 IMAD.MOV.U32 R3, RZ, RZ, R140 ;  /* 0x000000ffff038224 */ /* 0x000fe200078e008c */
[----:B------:R-:W4:Y:S04]  /*1dab0*/  LDL R137, [R1+0xc7c] ;  /* 0x000c7c0001897983 */ /* 0x000f280000100800 */
[----:B------:R-:W4:Y:S04]  /*1dac0*/  LDL R140, [R1+0xc78] ;  /* 0x000c7800018c7983 */ /* 0x000f280000100800 */
[----:B------:R0:W4:Y:S01]  /*1dad0*/  @!P0 LDG.E.U8 R185, desc[UR32][R2.64] ;  /* 0x0000002002b98981 */ /* 0x000122000c1e1100 */
[----:B------:R-:W-:Y:S01]  /*1dae0*/  PRMT R184, RZ, 0x7610, R184 ;  /* 0x00007610ffb87816 */ /* 0x000fe200000000b8 */
[----:B0-----:R-:W-:-:S02]  /*1daf0*/  @!P0 IMAD.MOV.U32 R3, RZ, RZ, R132 ;  /* 0x000000ffff038224 */ /* 0x001fc400078e0084 */
[----:B------:R-:W4:Y:S01]  /*1db00*/  LDL R132, [R1+0xc58] ;  /* 0x000c580001847983 */ /* 0x000f220000100800 */
[----:B------:R-:W-:Y:S01]  /*1db10*/  PRMT R183, RZ, 0x7610, R183 ;  /* 0x00007610ffb77816 */ /* 0x000fe200000000b7 */
[----:B--2---:R-:W-:Y:S02]  /*1db20*/  @!P0 IMAD.MOV.U32 R2, RZ, RZ, R34 ;  /* 0x000000ffff028224 */ /* 0x004fe400078e0022 */
[----:B------:R-:W2:Y:S04]  /*1db30*/  LDL R34, [R1+0xc5c] ;  /* 0x000c5c0001227983 */ /* 0x000ea80000100800 */
[----:B------:R0:W2:Y:S02]  /*1db40*/  @!P0 LDG.E.U8 R184, desc[UR32][R2.64] ;  /* 0x0000002002b88981 */ /* 0x0000a4000c1e1100 */
[----:B0-----:R-:W-:-:S02]  /*1db50*/  @!P0 IMAD.MOV.U32 R3, RZ, RZ, R145 ;  /* 0x000000ffff038224 */ /* 0x001fc400078e0091 */
[----:B------:R-:W2:Y:S01]  /*1db60*/  LDL R145, [R1+0xc18] ;  /* 0x000c180001917983 */ /* 0x000ea20000100800 */
[----:B---3--:R-:W-:-:S03]  /*1db70*/  @!P0 IMAD.MOV.U32 R2, RZ, RZ, R129 ;  /* 0x000000ffff028224 */ /* 0x008fc600078e0081 */
[----:B------:R-:W3:Y:S04]  /*1db80*/  LDL R129, [R1+0xc1c] ;  /* 0x000c1c0001817983 */ /* 0x000ee80000100800 */
[----:B------:R4:W3:Y:S02]  /*1db90*/  @!P0 LDG.E.U8 R183, desc[UR32][R2.64] ;  /* 0x0000002002b78981 */ /* 0x0008e4000c1e1100 */
[----:B----4-:R-:W-:Y:S02]  /*1dba0*/  @!P0 IMAD.MOV.U32 R2, RZ, RZ, R137 ;  /* 0x000000ffff028224 */ /* 0x010fe400078e0089 */
[----:B------:R-:W4:Y:S01]  /*1dbb0*/  LDL R137, [R1+0xbfc] ;  /* 0x000bfc0001897983 */ /* 0x000f220000100800 */
[----:B------:R-:W-:-:S03]  /*1dbc0*/  @!P0 IMAD.MOV.U32 R3, RZ, RZ, R140 ;  /* 0x000000ffff038224 */ /* 0x000fc600078e008c */
[----:B------:R-:W4:Y:S04]  /*1dbd0*/  LDL R140, [R1+0xbf8] ;  /* 0x000bf800018c7983 */ /* 0x000f280000100800 */
[----:B------:R0:W-:Y:S01]  /*1dbe0*/  STS.U8 [R155+UR4+0x1080], R182 ;  /* 0x001080b69b007988 */ /* 0x0001e20008000004 */
[----:B------:R-:W-:Y:S02]  /*1dbf0*/  PRMT R181, RZ, 0x7610, R181 ;  /* 0x00007610ffb57816 */ /* 0x000fe400000000b5 */
[----:B0-----:R-:W-:-:S06]  /*1dc00*/  PRMT R182, RZ, 0x7610, R182 ;  /* 0x00007610ffb67816 */ /* 0x001fcc00000000b6 */
[----:B------:R0:W4:Y:S01]  /*1dc10*/  @!P0 LDG.E.U8 R182, desc[UR32][R2.64] ;  /* 0x0000002002b68981 */ /* 0x000122000c1e1100 */
[----:B------:R-:W-:Y:S01]  /*1dc20*/  PRMT R180, RZ, 0x7610, R180 ;  /* 0x00007610ffb47816 */ /* 0x000fe200000000b4 */
[----:B0-----:R-:W-:Y:S02]  /*1dc30*/  @!P0 IMAD.MOV.U32 R3, RZ, RZ, R132 ;  /* 0x000000ffff038224 */ /* 0x001fe400078e0084 */
[----:B------:R-:W4:Y:S01]  /*1dc40*/  LDL R132, [R1+0xbd8] ;  /* 0x000bd80001847983 */ /* 0x000f220000100800 */
[----:B------:R-:W-:Y:S01]  /*1dc50*/  PRMT R179, RZ, 0x7610, R179 ;  /* 0x00007610ffb37816 */ /* 0x000fe200000000b3 */
[----:B--2---:R-:W-:Y:S02]  /*1dc60*/  @!P0 IMAD.MOV.U32 R2, RZ, RZ, R34 ;  /* 0x000000ffff028224 */ /* 0x004fe400078e0022 */
[----:B------:R-:W2:Y:S04]  /*1dc70*/  LDL R34, [R1+0xbdc] ;  /* 0x000bdc0001227983 */ /* 0x000ea80000100800 */
[----:B------:R0:W2:Y:S02]  /*1dc80*/  @!P0 LDG.E.U8 R181, desc[UR32][R2.64] ;  /* 0x0000002002b58981 */ /* 0x0000a4000c1e1100 */
[----:B0-----:R-:W-:-:S02]  /*1dc90*/  @!P0 IMAD.MOV.U32 R2, RZ, RZ, R148 ;  /* 0x000000ffff028224 */ /* 0x001fc400078e0094 */
[----:B------:R-:W-:Y:S01]  /*1dca0*/  @!P0 IMAD.MOV.U32 R3, RZ, RZ, R243 ;  /* 0x000000ffff038224 */ /* 0x000fe200078e00f3 */
[----:B------:R-:W-:Y:S01]  /*1dcb0*/  PRMT R178, RZ, 0x7610, R178 ;  /* 0x00007610ffb27816 */ /* 0x000fe200000000b2 */
[----:B------:R-:W2:Y:S04]  /*1dcc0*/  LDL R243, [R1+0x960] ;  /* 0x0009600001f37983 */ /* 0x000ea80000100800 */
[----:B------:R0:W2:Y:S04]  /*1dcd0*/  @!P0 LDG.E.U8 R180, desc[UR32][R2.64] ;  /* 0x0000002002b48981 */ /* 0x0000a8000c1e1100 */
[----:B------:R-:W2:Y:S01]  /*1dce0*/  LDL R148, [R1+0x964] ;  /* 0x0009640001947983 */ /* 0x000ea20000100800 */
[----:B0-----:R-:W-:-:S03]  /*1dcf0*/  @!P0 IMAD.MOV.U32 R3, RZ, RZ, R145 ;  /* 0x000000ffff038224 */ /* 0x001fc600078e0091 */
[----:B------:R-:W2:Y:S01]  /*1dd00*/  LDL R145, [R1+0xbb8] ;  /* 0x000bb80001917983 */ /* 0x000ea20000100800 */
[----:B---3--:R-:W-:-:S03]  /*1dd10*/  @!P0 IMAD.MOV.U32 R2, RZ, RZ, R129 ;  /* 0x000000ffff028224 */ /* 0x008fc600078e0081 */
[----:B------:R-:W3:Y:S04]  /*1dd20*/  LDL R129, [R1+0xbbc] ;  /* 0x000bbc0001817983 */ /* 0x000ee80000100800 */
[----:B------:R4:W3:Y:S02]  /*1dd30*/  @!P0 LDG.E.U8 R179, desc[UR32][R2.64] ;  /* 0x0000002002b38981 */ /* 0x0008e4000c1e1100 */
[----:B----4-:R-:W-:Y:S02]  /*1dd40*/  @!P0 IMAD.MOV.U32 R2, RZ, RZ, R137 ;  /* 0x000000ffff028224 */ /* 0x010fe400078e0089 */
[----:B------:R-:W4:Y:S01]  /*1dd50*/  LDL R137, [R1+0x984] ;  /* 0x0009840001897983 */ /* 0x000f220000100800 */
[----:B------:R-:W-:-:S03]  /*1dd60*/  @!P0 IMAD.MOV.U32 R3, RZ, RZ, R140 ;  /* 0x000000ffff038224 */ /* 0x000fc600078e008c */
[----:B------:R-:W4:Y:S01]  /*1dd70*/  LDL R140, [R1+0x980] ;  /* 0x00098000018c7983 */ /* 0x000f220000100800 */
[----:B------:R-:W-:-:S03]  /*1dd80*/  PRMT R177, RZ, 0x7610, R177 ;  /* 0x00007610ffb17816 */ /* 0x000fc600000000b1 */
[----:B------:R0:W4:Y:S01]  /*1dd90*/  @!P0 LDG.E.U8 R178, desc[UR32][R2.64] ;  /* 0x0000002002b28981 */ /* 0x000122000c1e1100 */
[----:B------:R-:W-:Y:S01]  /*1dda0*/  PRMT R176, RZ, 0x7610, R176 ;  /* 0x00007610ffb07816 */ /* 0x000fe200000000b0 */
[----:B0-----:R-:W-:Y:S02]  /*1ddb0*/  @!P0 IMAD.MOV.U32 R3, RZ, RZ, R132 ;  /* 0x000000ffff038224 */ /* 0x001fe400078e0084 */
[----:B------:R-:W4:Y:S01]  /*1ddc0*/  LDL R132, [R1+0x940] ;  /* 0x0009400001847983 */ /* 0x000f220000100800 */
[----:B--2---:R-:W-:-:S03]  /*1ddd0*/  @!P0 IMAD.MOV.U32 R2, RZ, RZ, R34 ;  /* 0x000000ffff028224 */ /* 0x004fc600078e0022 */
[----:B------:R-:W2:Y:S04]  /*1dde0*/  LDL R34, [R1+0x944] ;  /* 0x0009440001227983 */ /* 0x000ea80000100800 */
[----:B------:R0:W2:Y:S02]  /*1ddf0*/  @!P0 LDG.E.U8 R177, desc[UR32][R2.64] ;  /* 0x0000002002b18981 */ /* 0x0000a4000c1e1100 */
[----:B0-----:R-:W-:Y:S02]  /*1de00*/  @!P0 IMAD.MOV.U32 R3, RZ, RZ, R145 ;  /* 0x000000ffff038224 */ /* 0x001fe400078e0091 */
        /* <DEDUP_REMOVED lines=14> */
[----:B------:R-:W-:Y:S01]  /*1def0*/  @!P0 IMAD.MOV.U32 R3, RZ, RZ, R243 ;  /* 0x000000ffff038224 */ /* 0x000fe200078e00f3 */
[----:B------:R-:W-:Y:S01]  /*1df00*/  PRMT R172, RZ, 0x7610, R172 ;  /* 0x00007610ffac7816 */ /* 0x000fe200000000ac */
[----:B------:R-:W4:Y:S04]  /*1df10*/  LDL R243, [R1+0x8a0] ;  /* 0x0008a00001f37983 */ /* 0x000f280000100800 */
[----:B------:R0:W4:Y:S04]  /*1df20*/  @!P0 LDG.E.U8 R174, desc[UR32][R2.64] ;  /* 0x0000002002ae8981 */ /* 0x000128000c1e1100 */
[----:B------:R-:W4:Y:S01]  /*1df30*/  LDL R148, [R1+0x8a4] ;  /* 0x0008a40001947983 */ /* 0x000f220000100800 */
[----:B0-----:R-:W-:-:S03]  /*1df40*/  @!P0 IMAD.MOV.U32 R3, RZ, RZ, R132 ;  /* 0x000000ffff038224 */ /* 0x001fc600078e0084 */
        /* <DEDUP_REMOVED lines=13> */
[----:B------:R-:W-:Y:S02]  /*1e020*/  PRMT R171, RZ, 0x7610, R171 ;  /* 0x00007610ffab7816 */ /* 0x000fe400000000ab */
[----:B------:R-:W-:-:S04]  /*1e030*/  PRMT R170, RZ, 0x7610, R170 ;  /* 0x00007610ffaa7816 */ /* 0x000fc800000000aa */
[----:B------:R0:W4:Y:S01]  /*1e040*/  @!P0 LDG.E.U8 R171, desc[UR32][R2.64] ;  /* 0x0000002002ab8981 */ /* 0x000122000c1e1100 */
[----:B------:R-:W-:-:S03]  /*1e050*/  PRMT R169, RZ, 0x7610, R169 ;  /* 0x00007610ffa97816 */ /* 0x000fc600000000a9 */
[----:B------:R1:W-:Y:S02]  /*1e060*/  STS.U8 [R155+UR4+0x1480], R168 ;  /* 0x001480a89b007988 */ /* 0x0003e40008000004 */
[----:B-1----:R-:W-:Y:S01]  /*1e070*/  PRMT R168, RZ, 0x7610, R168 ;  /* 0x00007610ffa87816 */ /* 0x002fe200000000a8 */
[----:B0-----:R-:W-:Y:S02]  /*1e080*/  @!P0 IMAD.MOV.U32 R3, RZ, RZ, R132 ;  /* 0x000000ffff038224 */ /* 0x001fe400078e0084 */
[----:B------:R-:W4:Y:S01]  /*1e090*/  LDL R132, [R1+0x864] ;  /* 0x0008640001847983 */ /* 0x000f220000100800 */
[----:B--2---:R-:W-:-:S03]  /*1e0a0*/  @!P0 IMAD.MOV.U32 R2, RZ, RZ, R34 ;  /* 0x000000ffff028224 */ /* 0x004fc600078e0022 */
[----:B------:R-:W2:Y:S04]  /*1e0b0*/  LDL.LU R34, [R1+0x860] ;  /* 0x0008600001227983 */ /* 0x000ea80000300800 */
[----:B------:R0:W2:Y:S02]  /*1e0c0*/  @!P0 LDG.E.U8 R170, desc[UR32][R2.64] ;  /* 0x0000002002aa8981 */ /* 0x0000a4000c1e1100 */
[----:B0-----:R-:W-:Y:S02]  /*1e0d0*/  @!P0 IMAD.MOV.U32 R3, RZ, RZ, R145 ;  /* 0x000000ffff038224 */ /* 0x001fe400078e0091 */
[----:B------:R-:W2:Y:S01]  /*1e0e0*/  LDL R145, [R1+0x840] ;  /* 0x0008400001917983 */ /* 0x000ea20000100800 */
[----:B---3--:R-:W-:-:S03]  /*1e0f0*/  @!P0 IMAD.MOV.U32 R2, RZ, RZ, R129 ;  /* 0x000000ffff028224 */ /* 0x008fc600078e0081 */
[----:B------:R-:W3:Y:S04]  /*1e100*/  LDL R129, [R1+0x844] ;  /* 0x0008440001817983 */ /* 0x000ee80000100800 */
[----:B------:R0:W3:Y:S02]  /*1e110*/  @!P0 LDG.E.U8 R169, desc[UR32][R2.64] ;  /* 0x0000002002a98981 */ /* 0x0000e4000c1e1100 */
[----:B0-----:R-:W-:Y:S02]  /*1e120*/  @!P0 IMAD.MOV.U32 R2, RZ, RZ, R148 ;  /* 0x000000ffff028224 */ /* 0x001fe400078e0094 */
[----:B------:R-:W-:Y:S01]  /*1e130*/  @!P0 IMAD.MOV.U32 R3, RZ, RZ, R243 ;  /* 0x000000ffff038224 */ /* 0x000fe200078e00f3 */
[----:B------:R0:W-:Y:S04]  /*1e140*/  STS.U8 [R155+UR4+0x5080], R167 ;  /* 0x005080a79b007988 */ /* 0x0001e80008000004 */
[----:B------:R4:W3:Y:S04]  /*1e150*/  @!P0 LDG.E.U8 R168, desc[UR32][R2.64] ;  /* 0x0000002002a88981 */ /* 0x0008e8000c1e1100 */
[----:B------:R1:W-:Y:S04]  /*1e160*/  STS.U8 [R155+UR4+0x4e80], R166 ;  /* 0x004e80a69b007988 */ /* 0x0003e80008000004 */
[----:B------:R-:W3:Y:S01]  /*1e170*/  LDL R148, [R1+0x800] ;  /* 0x0008000001947983 */ /* 0x000ee20000100800 */
[----:B----4-:R-:W-:-:S03]  /*1e180*/  @!P0 IMAD.MOV.U32 R2, RZ, RZ, R137 ;  /* 0x000000ffff028224 */ /* 0x010fc600078e0089 */
[----:B------:R-:W4:Y:S01]  /*1e190*/  LDL R137, [R1+0x824] ;  /* 0x0008240001897983 */ /* 0x000f220000100800 */
[----:B------:R-:W-:-:S03]  /*1e1a0*/  @!P0 IMAD.MOV.U32 R3, RZ, RZ, R140 ;  /* 0x000000ffff038224 */ /* 0x000fc600078e008c */
[----:B------:R-:W4:Y:S01]  /*1e1b0*/  LDL R140, [R1+0x820] ;  /* 0x00082000018c7983 */ /* 0x000f220000100800 */
[----:B0-----:R-:W-:Y:S02]  /*1e1c0*/  PRMT R167, RZ, 0x7610, R167 ;  /* 0x00007610ffa77816 */ /* 0x001fe400000000a7 */
[----:B-1----:R-:W-:-:S04]  /*1e1d0*/  PRMT R166, RZ, 0x7610, R166 ;  /* 0x00007610ffa67816 */ /* 0x002fc800000000a6 */
[----:B------:R0:W4:Y:S04]  /*1e1e0*/  @!P0 LDG.E.U8 R167, desc[UR32][R2.64] ;  /* 0x0000002002a78981 */ /* 0x000128000c1e1100 */
[----:B------:R1:W-:Y:S04]  /*1e1f0*/  STS.U8 [R155+UR4+0x4c80], R165 ;  /* 0x004c80a59b007988 */ /* 0x0003e80008000004 */
[----:B------:R3:W-:Y:S01]  /*1e200*/  STS.U8 [R155+UR4+0x5880], R195 ;  /* 0x005880c39b007988 */ /* 0x0007e20008000004 */
[----:B-1----:R-:W-:Y:S01]  /*1e210*/  PRMT R165, RZ, 0x7610, R165 ;  /* 0x00007610ffa57816 */ /* 0x002fe200000000a5 */
[----:B0-----:R-:W-:-:S02]  /*1e220*/  @!P0 IMAD.MOV.U32 R2, RZ, RZ, R132 ;  /* 0x000000ffff028224 */ /* 0x001fc400078e0084 */
[----:B------:R-:W4:Y:S01]  /*1e230*/  LDL R132, [R1+0x804] ;  /* 0x0008040001847983 */ /* 0x000f220000100800 */
[----:B--2---:R-:W-:-:S05]  /*1e240*/  @!P0 IMAD.MOV.U32 R3, RZ, RZ, R34 ;  /* 0x000000ffff038224 */ /* 0x004fca00078e0022 */
[----:B------:R0:W2:Y:S02]  /*1e250*/  @!P0 LDG.E.U8 R166, desc[UR32][R2.64] ;  /* 0x0000002002a68981 */ /* 0x0000a4000c1e1100 */
[----:B0-----:R-:W-:Y:S02]  /*1e260*/  @!P0 IMAD.MOV.U32 R3, RZ, RZ, R145 ;  /* 0x000000ffff038224 */ /* 0x001fe400078e0091 */
[----:B------:R-:W2:Y:S01]  /*1e270*/  LDL R145, [R1+0x7e0] ;  /* 0x0007e00001917983 */ /* 0x000ea20000100800 */
[----:B---3--:R-:W-:-:S03]  /*1e280*/  @!P0 IMAD.MOV.U32 R2, RZ, RZ, R129 ;  /* 0x000000ffff028224 */ /* 0x008fc600078e0081 */
[----:B------:R-:W3:Y:S04]  /*1e290*/  LDL R129, [R1+0x7e4] ;  /* 0x0007e40001817983 */ /* 0x000ee80000100800 */
[----:B------:R4:W3:Y:S04]  /*1e2a0*/  @!P0 LDG.E.U8 R165, desc[UR32][R2.64] ;  /* 0x0000002002a58981 */ /* 0x0008e8000c1e1100 */
[----:B------:R-:W3:Y:S04]  /*1e2b0*/  LDL.LU R195, [R1+0x600] ;  /* 0x0006000001c37983 */ /* 0x000ee80000300800 */
[----:B------:R0:W-:Y:S04]  /*1e2c0*/  STS.U8 [R155+UR4+0x4a80], R164 ;  /* 0x004a80a49b007988 */ /* 0x0001e80008000004 */
        /* <DEDUP_REMOVED lines=9> */
[----:B------:R1:W-:Y:S01]  /*1e360*/  STS.U8 [R155+UR4+0x5a80], R196 ;  /* 0x005a80c49b007988 */ /* 0x0003e20008000004 */
[----:B0-----:R-:W-:-:S03]  /*1e370*/  @!P0 IMAD.MOV.U32 R3, RZ, RZ, R148 ;  /* 0x000000ffff038224 */ /* 0x001fc600078e0094 */
[----:B------:R0:W-:Y:S04]  /*1e380*/  STS.U8 [R155+UR4+0x4680], R162 ;  /* 0x004680a29b007988 */ /* 0x0001e80008000004 */
[----:B-1----:R-:W4:Y:S04]  /*1e390*/  LDL R196, [R1+0x780] ;  /* 0x0007800001c47983 */ /* 0x002f280000100800 */
[----:B------:R1:W-:Y:S01]  /*1e3a0*/  STS.U8 [R155+UR4+0x5e80], R199 ;  /* 0x005e80c79b007988 */ /* 0x0003e20008000004 */
[----:B0-----:R-:W-:Y:S01]  /*1e3b0*/  PRMT R162, RZ, 0x7610, R162 ;  /* 0x00007610ffa27816 */ /* 0x001fe200000000a2 */
[----:B------:R-:W-:-:S02]  /*1e3c0*/  @!P0 IMAD.MOV.U32 R2, RZ, RZ, R132 ;  /* 0x000000ffff028224 */ /* 0x000fc400078e0084 */
[----:B------:R-:W4:Y:S04]  /*1e3d0*/  LDL R132, [R1+0x7a4] ;  /* 0x0007a40001847983 */ /* 0x000f280000100800 */
[----:B------:R2:W4:Y:S02]  /*1e3e0*/  @!P0 LDG.E.U8 R163, desc[UR32][R2.64] ;  /* 0x0000002002a38981 */ /* 0x000524000c1e1100 */
[----:B--2---:R-:W-:Y:S02]  /*1e3f0*/  @!P0 IMAD.MOV.U32 R3, RZ, RZ, R145 ;  /* 0x000000ffff038224 */ /* 0x004fe400078e0091 */
[----:B---3--:R-:W-:Y:S02]  /*1e400*/  @!P0 IMAD.MOV.U32 R2, RZ, RZ, R129 ;  /* 0x000000ffff028224 */ /* 0x008fe400078e0081 */
[----:B------:R-:W2:Y:S04]  /*1e410*/  LDL R129, [R1+0x784] ;  /* 0x0007840001817983 */ /* 0x000ea80000100800 */
[----:B-1----:R-:W3:Y:S04]  /*1e420*/  LDL.LU R199, [R1+0x618] ;  /* 0x0006180001c77983 */ /* 0x002ee80000300800 */
[----:B------:R-:W3:Y:S04]  /*1e430*/  LDL R148, [R1+0x760] ;  /* 0x0007600001947983 */ /* 0x000ee80000100800 */
[----:B------:R-:W3:Y:S04]  /*1e440*/  LDL R145, [R1+0x764] ;  /* 0x0007640001917983 */ /* 0x000ee80000100800 */
[----:B------:R4:W3:Y:S02]  /*1e450*/  @!P0 LDG.E.U8 R162, desc[UR32][R2.64] ;  /* 0x0000002002a28981 */ /* 0x0008e4000c1e1100 */
[----:B----4-:R-:W-:-:S02]  /*1e460*/  @!P0 IMAD.MOV.U32 R2, RZ, RZ, R137 ;  /* 0x000000ffff028224 */ /* 0x010fc400078e0089 */
[----:B------:R-:W4:Y:S01]  /*1e470*/  LDL R137, [R1+0x744] ;  /* 0x0007440001897983 */ /* 0x000f220000100800 */
[----:B------:R-:W-:-:S03]  /*1e480*/  @!P0 IMAD.MOV.U32 R3, RZ, RZ, R140 ;  /* 0x000000ffff038224 */ /* 0x000fc600078e008c */
[----:B------:R-:W4:Y:S04]  /*1e490*/  LDL R140, [R1+0x740] ;  /* 0x00074000018c7983 */ /* 0x000f280000100800 */
[----:B------:R0:W-:Y:S04]  /*1e4a0*/  STS.U8 [R155+UR4+0x1680], R161 ;  /* 0x001680a19b007988 */ /* 0x0001e80008000004 */
[----:B------:R1:W-:Y:S01]  /*1e4b0*/  STS.U8 [R155+UR4+0x4480], R160 ;  /* 0x004480a09b007988 */ /* 0x0003e20008000004 */
[----:B0-----:R-:W-:Y:S02]  /*1e4c0*/  PRMT R161, RZ, 0x7610, R161 ;  /* 0x00007610ffa17816 */ /* 0x001fe400000000a1 */
[----:B-1----:R-:W-:-:S04]  /*1e4d0*/  PRMT R160, RZ, 0x7610, R160 ;  /* 0x00007610ffa07816 */ /* 0x002fc800000000a0 */
[----:B------:R0:W4:Y:S04]  /*1e4e0*/  @!P0 LDG.E.U8 R161, desc[UR32][R2.64] ;  /* 0x0000002002a18981 */ /* 0x000128000c1e1100 */
[----:B------:R1:W-:Y:S01]  /*1e4f0*/  STS.U8 [R155+UR4+0x4280], R159 ;  /* 0x0042809f9b007988 */ /* 0x0003e20008000004 */
[----:B0-----:R-:W-:-:S03]  /*1e500*/  @!P0 IMAD.MOV.U32 R3, RZ, RZ, R243 ;  /* 0x000000ffff038224 */ /* 0x001fc600078e00f3 */
[----:B------:R0:W-:Y:S01]  /*1e510*/  STS.U8 [R155+UR4+0x6080], R201 ;  /* 0x006080c99b007988 */ /* 0x0001e20008000004 */
[----:B-1----:R-:W-:-:S03]  /*1e520*/  PRMT R159, RZ, 0x7610, R159 ;  /* 0x00007610ff9f7816 */ /* 0x002fc6000000009f */
[----:B------:R1:W-:Y:S04]  /*1e530*/  STS.U8 [R155+UR4+0x4080], R158 ;  /* 0x0040809e9b007988 */ /* 0x0003e80008000004 */
[----:B0-----:R-:W4:Y:S01]  /*1e540*/  LDL.LU R201, [R1+0x620] ;  /* 0x0006200001c97983 */ /* 0x001f220000300800 */
[----:B------:R-:W-:-:S03]  /*1e550*/  @!P0 IMAD.MOV.U32 R2, RZ, RZ, R132 ;  /* 0x000000ffff028224 */ /* 0x000fc600078e0084 */
[----:B------:R-:W4:Y:S04]  /*1e560*/  LDL R132, [R1+0x724] ;  /* 0x0007240001847983 */ /* 0x000f280000100800 */
[----:B------:R0:W4:Y:S01]  /*1e570*/  @!P0 LDG.E.U8 R160, desc[UR32][R2.64] ;  /* 0x0000002002a08981 */ /* 0x000122000c1e1100 */
[----:B-1----:R-:W-:Y:S01]  /*1e580*/  PRMT R158, RZ, 0x7610, R158 ;  /* 0x00007610ff9e7816 */ /* 0x002fe2000000009e */
[----:B0-----:R-:W-:Y:S02]  /*1e590*/  @!P0 IMAD.MOV.U32 R3, RZ, RZ, R196 ;  /* 0x000000ffff038224 */ /* 0x001fe400078e00c4 */
[----:B------:R0:W-:Y:S04]  /*1e5a0*/  STS.U8 [R155+UR4+0x3e80], R157 ;  /* 0x003e809d9b007988 */ /* 0x0001e80008000004 */
[----:B------:R-:W-:Y:S01]  /*1e5b0*/  STS.U8 [R155+UR4+0x6480], R203 ;  /* 0x006480cb9b007988 */ /* 0x000fe20008000004 */
[----:B0-----:R-:W-:-:S03]  /*1e5c0*/  PRMT R157, RZ, 0x7610, R157 ;  /* 0x00007610ff9d7816 */ /* 0x001fc6000000009d */
[----:B------:R0:W-:Y:S01]  /*1e5d0*/  STS.U8 [R155+UR4+0x6880], R206 ;  /* 0x006880ce9b007988 */ /* 0x0001e20008000004 */
[----:B------:R-:W-:-:S03]  /*1e5e0*/  IMAD.MOV.U32 R196, RZ, RZ, R30 ;  /* 0x000000ffffc47224 */ /* 0x000fc600078e001e */
[----:B------:R-:W-:Y:S04]  /*1e5f0*/  STS.U8 [R155+UR4+0x6a80], R208 ;  /* 0x006a80d09b007988 */ /* 0x000fe80008000004 */
[----:B------:R1:W-:Y:S01]  /*1e600*/  STS.U8 [R155+UR4+0x6280], R202 ;  /* 0x006280ca9b007988 */ /* 0x0003e20008000004 */
[----:B0-----:R-:W-:-:S03]  /*1e610*/  IMAD.MOV.U32 R206, RZ, RZ, R32 ;  /* 0x000000ffffce7224 */ /* 0x001fc600078e0020 */
[----:B------:R0:W-:Y:S04]  /*1e620*/  STS.U8 [R155+UR4+0x6680], R205 ;  /* 0x006680cd9b007988 */ /* 0x0001e80008000004 */
[----:B------:R0:W-:Y:S01]  /*1e630*/  STS.U8 [R155+UR4+0x5c80], R198 ;  /* 0x005c80c69b007988 */ /* 0x0001e20008000004 */
[----:B-1----:R-:W-:Y:S02]  /*1e640*/  IMAD.MOV.U32 R202, RZ, RZ, R26 ;  /* 0x000000ffffca7224 */ /* 0x002fe400078e001a */
[----:B0-----:R-:W-:Y:S02]  /*1e650*/  IMAD.MOV.U32 R205, RZ, RZ, R27 ;  /* 0x000000ffffcd7224 */ /* 0x001fe400078e001b */
[----:B------:R-:W-:Y:S02]  /*1e660*/  IMAD.MOV.U32 R198, RZ, RZ, R25 ;  /* 0x000000ffffc67224 */ /* 0x000fe400078e0019 */
[----:B--2---:R-:W-:-:S02]  /*1e670*/  @!P0 IMAD.MOV.U32 R2, RZ, RZ, R129 ;  /* 0x000000ffff028224 */ /* 0x004fc400078e0081 */
[----:B------:R-:W2:Y:S04]  /*1e680*/  LDL R129, [R1+0x704] ;  /* 0x0007040001817983 */ /* 0x000ea80000100800 */
[----:B------:R3:W2:Y:S04]  /*1e690*/  @!P0 LDG.E.U8 R159, desc[UR32][R2.64] ;  /* 0x00000020029f8981 */ /* 0x0006a8000c1e1100 */
[----:B------:R-:W2:Y:S01]  /*1e6a0*/  LDL.LU R203, [R1+0x604] ;  /* 0x0006040001cb7983 */ /* 0x000ea20000300800 */
[----:B---3--:R-:W-:Y:S02]  /*1e6b0*/  @!P0 IMAD.MOV.U32 R2, RZ, RZ, R145 ;  /* 0x000000ffff028224 */ /* 0x008fe400078e0091 */
[----:B------:R-:W-:-:S05]  /*1e6c0*/  @!P0 IMAD.MOV.U32 R3, RZ, RZ, R148 ;  /* 0x000000ffff038224 */ /* 0x000fca00078e0094 */
[----:B------:R4:W3:Y:S04]  /*1e6d0*/  @!P0 LDG.E.U8 R158, desc[UR32][R2.64] ;  /* 0x00000020029e8981 */ /* 0x0008e8000c1e1100 */
[----:B------:R0:W-:Y:S01]  /*1e6e0*/  STL [R1+0x1060], R240 ;  /* 0x001060f001007387 */ /* 0x0001e20000100800 */
[----:B----4-:R-:W-:Y:S02]  /*1e6f0*/  @!P0 IMAD.MOV.U32 R2, RZ, RZ, R137 ;  /* 0x000000ffff028224 */ /* 0x010fe400078e0089 */
[----:B------:R-:W-:-:S05]  /*1e700*/  @!P0 IMAD.MOV.U32 R3, RZ, RZ, R140 ;  /* 0x000000ffff038224 */ /* 0x000fca00078e008c */
[----:B------:R1:W4:Y:S02]  /*1e710*/  @!P0 LDG.E.U8 R157, desc[UR32][R2.64] ;  /* 0x00000020029d8981 */ /* 0x000324000c1e1100 */
[----:B-1----:R-:W-:Y:S02]  /*1e720*/  @!P0 IMAD.MOV.U32 R3, RZ, RZ, R240 ;  /* 0x000000ffff038224 */ /* 0x002fe400078e00f0 */
[----:B0-----:R-:W4:Y:S04]  /*1e730*/  LDL.LU R240, [R1+0x6fc] ;  /* 0x0006fc0001f07983 */ /* 0x001f280000300800 */
[----:B------:R-:W4:Y:S04]  /*1e740*/  LDL.LU R208, [R1+0x638] ;  /* 0x0006380001d07983 */ /* 0x000f280000300800 */
[----:B------:R-:W3:Y:S04]  /*1e750*/  LDL.LU R32, [R1+0x660] ;  /* 0x0006600001207983 */ /* 0x000ee80000300800 */
[----:B------:R-:W4:Y:S04]  /*1e760*/  LDL.LU R30, [R1+0x644] ;  /* 0x00064400011e7983 */ /* 0x000f280000300800 */
[----:B------:R-:W3:Y:S04]  /*1e770*/  LDL.LU R26, [R1+0x6a0] ;  /* 0x0006a000011a7983 */ /* 0x000ee80000300800 */
[----:B------:R-:W4:Y:S04]  /*1e780*/  LDL.LU R27, [R1+0x680] ;  /* 0x00068000011b7983 */ /* 0x000f280000300800 */
[----:B------:R-:W4:Y:S04]  /*1e790*/  LDL.LU R25, [R1+0x664] ;  /* 0x0006640001197983 */ /* 0x000f280000300800 */
[----:B------:R-:W3:Y:S04]  /*1e7a0*/  LDL.LU R243, [R1+0x6c0] ;  /* 0x0006c00001f37983 */ /* 0x000ee80000300800 */
[----:B------:R0:W-:Y:S01]  /*1e7b0*/  STS.U8 [R155+UR4+0x3c80], R156 ;  /* 0x003c809c9b007988 */ /* 0x0001e20008000004 */
[----:B------:R-:W-:-:S03]  /*1e7c0*/  @!P0 IMAD.MOV.U32 R2, RZ, RZ, R132 ;  /* 0x000000ffff028224 */ /* 0x000fc600078e0084 */
[----:B------:R1:W-:Y:S01]  /*1e7d0*/  STS.U8 [R155+UR4+0x3a80], R23 ;  /* 0x003a80179b007988 */ /* 0x0003e20008000004 */
[----:B0-----:R-:W-:Y:S02]  /*1e7e0*/  PRMT R156, RZ, 0x7610, R156 ;  /* 0x00007610ff9c7816 */ /* 0x001fe4000000009c */
[----:B-1----:R-:W-:-:S04]  /*1e7f0*/  PRMT R23, RZ, 0x7610, R23 ;  /* 0x00007610ff177816 */ /* 0x002fc80000000017 */
[----:B------:R0:W4:Y:S02]  /*1e800*/  @!P0 LDG.E.U8 R156, desc[UR32][R2.64] ;  /* 0x00000020029c8981 */ /* 0x000124000c1e1100 */
[----:B0-----:R-:W-:Y:S02]  /*1e810*/  @!P0 IMAD.MOV.U32 R3, RZ, RZ, R250 ;  /* 0x000000ffff038224 */ /* 0x001fe400078e00fa */
[----:B------:R0:W-:Y:S04]  /*1e820*/  STS.U8 [R155+UR4+0x1880], R22 ;  /* 0x001880169b007988 */ /* 0x0001e80008000004 */
[----:B------:R-:W-:Y:S01]  /*1e830*/  STS.U8 [R155+UR4+0x6c80], R209 ;  /* 0x006c80d19b007988 */ /* 0x000fe20008000004 */
[----:B0-----:R-:W-:-:S03]  /*1e840*/  PRMT R22, RZ, 0x7610, R22 ;  /* 0x00007610ff167816 */ /* 0x001fc60000000016 */
[----:B------:R0:W-:Y:S04]  /*1e850*/  STS.U8 [R155+UR4+0x3880], R21 ;  /* 0x003880159b007988 */ /* 0x0001e80008000004 */
[----:B------:R-:W-:Y:S01]  /*1e860*/  STS.U8 [R155+UR4+0x6e80], R210 ;  /* 0x006e80d29b007988 */ /* 0x000fe20008000004 */
[----:B0-----:R-:W-:-:S03]  /*1e870*/  PRMT R21, RZ, 0x7610, R21 ;  /* 0x00007610ff157816 */ /* 0x001fc60000000015 */
[----:B------:R-:W-:Y:S04]  /*1e880*/  STS.U8 [R155+UR4+0x7080], R212 ;  /* 0x007080d49b007988 */ /* 0x000fe80008000004 */
[----:B------:R-:W-:Y:S01]  /*1e890*/  STS.U8 [R155+UR4+0x7280], R213 ;  /* 0x007280d59b007988 */ /* 0x000fe20008000004 */
[----:B--2---:R-:W-:-:S03]  /*1e8a0*/  @!P0 IMAD.MOV.U32 R2, RZ, RZ, R129 ;  /* 0x000000ffff028224 */ /* 0x004fc600078e0081 */
[----:B------:R-:W2:Y:S04]  /*1e8b0*/  LDL.LU R129, [R1+0xd54] ;  /* 0x000d540001817983 */ /* 0x000ea80000300800 */
[----:B------:R0:W2:Y:S04]  /*1e8c0*/  @!P0 LDG.E.U8 R23, desc[UR32][R2.64] ;  /* 0x0000002002178981 */ /* 0x0000a8000c1e1100 */
[----:B------:R-:W2:Y:S04]  /*1e8d0*/  LDL.LU R132, [R1+0xd70] ;  /* 0x000d700001847983 */ /* 0x000ea80000300800 */
[----:B------:R-:W2:Y:S01]  /*1e8e0*/  LDL.LU R137, [R1+0xd34] ;  /* 0x000d340001897983 */ /* 0x000ea20000300800 */
[----:B0-----:R-:W-:-:S03]  /*1e8f0*/  IMAD.MOV.U32 R3, RZ, RZ, R37 ;  /* 0x000000ffff037224 */ /* 0x001fc600078e0025 */
[----:B------:R-:W2:Y:S01]  /*1e900*/  LDL.LU R140, [R1+0xd50] ;  /* 0x000d5000018c7983 */ /* 0x000ea20000300800 */
[----:B------:R-:W-:Y:S02]  /*1e910*/  @!P0 IMAD.MOV.U32 R2, RZ, RZ, R248 ;  /* 0x000000ffff028224 */ /* 0x000fe400078e00f8 */
[----:B------:R-:W-:Y:S01]  /*1e920*/  IMAD.MOV.U32 R209, RZ, RZ, R3 ;  /* 0x000000ffffd17224 */ /* 0x000fe200078e0003 */
[----:B------:R-:W2:Y:S01]  /*1e930*/  LDL.LU R145, [R1+0xd14] ;  /* 0x000d140001917983 */ /* 0x000ea20000300800 */
[----:B------:R-:W-:-:S03]  /*1e940*/  @!P0 IMAD.MOV.U32 R3, RZ, RZ, R241 ;  /* 0x000000ffff038224 */ /* 0x000fc600078e00f1 */
[----:B------:R-:W2:Y:S04]  /*1e950*/  LDL.LU R148, [R1+0xd30] ;  /* 0x000d300001947983 */ /* 0x000ea80000300800 */
[----:B------:R0:W-:Y:S04]  /*1e960*/  STL [R1+0x1064], R250 ;  /* 0x001064fa01007387 */ /* 0x0001e80000100800 */
[----:B------:R1:W2:Y:S04]  /*1e970*/  @!P0 LDG.E.U8 R22, desc[UR32][R2.64] ;  /* 0x0000002002168981 */ /* 0x0002a8000c1e1100 */
[----:B0-----:R-:W2:Y:S04]  /*1e980*/  LDL.LU R250, [R1+0x738] ;  /* 0x0007380001fa7983 */ /* 0x001ea80000300800 */
[----:B------:R-:W2:Y:S01]  /*1e990*/  LDL.LU R37, [R1+0x13b0] ;  /* 0x0013b00001257983 */ /* 0x000ea20000300800 */
[----:B-1----:R-:W-:-:S03]  /*1e9a0*/  @!P0 IMAD.MOV.U32 R2, RZ, RZ, R242 ;  /* 0x000000ffff028224 */ /* 0x002fc600078e00f2 */
[----:B------:R0:W-:Y:S04]  /*1e9b0*/  STL [R1+0x106c], R248 ;  /* 0x00106cf801007387 */ /* 0x0001e80000100800 */
[----:B0-----:R-:W2:Y:S04]  /*1e9c0*/  LDL.LU R248, [R1+0x758] ;  /* 0x0007580001f87983 */ /* 0x001ea80000300800 */
[----:B------:R0:W-:Y:S04]  /*1e9d0*/  STL [R1+0x1068], R241 ;  /* 0x001068f101007387 */ /* 0x0001e80000100800 */
[----:B0-----:R-:W2:Y:S04]  /*1e9e0*/  LDL.LU R241, [R1+0x71c] ;  /* 0x00071c0001f17983 */ /* 0x001ea80000300800 */
[----:B------:R-:W2:Y:S01]  /*1e9f0*/  LDL.LU R210, [R1+0x640] ;  /* 0x0006400001d27983 */ /* 0x000ea20000300800 */
[----:B---3--:R-:W-:-:S03]  /*1ea00*/  @!P0 IMAD.MOV.U32 R3, RZ, RZ, R243 ;  /* 0x000000ffff038224 */ /* 0x008fc600078e00f3 */
[----:B------:R0:W-:Y:S04]  /*1ea10*/  STL [R1+0x1070], R242 ;  /* 0x001070f201007387 */ /* 0x0001e80000100800 */
[----:B------:R1:W3:Y:S04]  /*1ea20*/  @!P0 LDG.E.U8 R21, desc[UR32][R2.64] ;  /* 0x0000002002158981 */ /* 0x0002e8000c1e1100 */
[----:B0-----:R-:W3:Y:S04]  /*1ea30*/  LDL.LU R242, [R1+0x73c] ;  /* 0x00073c0001f27983 */ /* 0x001ee80000300800 */
[----:B------:R-:W3:Y:S01]  /*1ea40*/  LDL.LU R212, [R1+0x61c] ;  /* 0x00061c0001d47983 */ /* 0x000ee20000300800 */
[----:B-1----:R-:W-:-:S03]  /*1ea50*/  @!P0 IMAD.MOV.U32 R2, RZ, RZ, R249 ;  /* 0x000000ffff028224 */ /* 0x002fc600078e00f9 */
[----:B------:R0:W-:Y:S04]  /*1ea60*/  STL [R1+0x1074], R249 ;  /* 0x001074f901007387 */ /* 0x0001e80000100800 */
[----:B0-----:R-:W3:Y:S04]  /*1ea70*/  LDL.LU R249, [R1+0x778] ;  /* 0x0007780001f97983 */ /* 0x001ee80000300800 */
[----:B------:R-:W4:Y:S01]  /*1ea80*/  LDL.LU R213, [R1+0x684] ;  /* 0x0006840001d57983 */ /* 0x000f220000300800 */
[----:B------:R-:W-:-:S03]  /*1ea90*/  @!P0 IMAD.MOV.U32 R3, RZ, RZ, R26 ;  /* 0x000000ffff038224 */ /* 0x000fc600078e001a */
[----:B------:R0:W-:Y:S02]  /*1eaa0*/  STS.U8 [R155+UR4+0x3680], R20 ;  /* 0x003680149b007988 */ /* 0x0001e40008000004 */
[----:B0-----:R-:W-:Y:S02]  /*1eab0*/  PRMT R20, RZ, 0x7610, R20 ;  /* 0x00007610ff147816 */ /* 0x001fe40000000014 */
[----:B------:R-:W-:Y:S04]  /*1eac0*/  STS.U8 [R155+UR4+0x7480], R215 ;  /* 0x007480d79b007988 */ /* 0x000fe80008000004 */
[----:B------:R4:W3:Y:S04]  /*1ead0*/  @!P0 LDG.E.U8 R20, desc[UR32][R2.64] ;  /* 0x0000002002148981 */ /* 0x0008e8000c1e1100 */
[----:B------:R-:W-:Y:S01]  /*1eae0*/  STS.U8 [R155+UR4+0x3480], R19 ;  /* 0x003480139b007988 */ /* 0x000fe20008000004 */
[----:B----4-:R-:W-:-:S03]  /*1eaf0*/  @!P0 IMAD.MOV.U32 R2, RZ, RZ, R213 ;  /* 0x000000ffff028224 */ /* 0x010fc600078e00d5 */
[----:B------:R0:W-:Y:S04]  /*1eb00*/  STL [R1+0x109c], R213 ;  /* 0x00109cd501007387 */ /* 0x0001e80000100800 */
[----:B0-----:R-:W4:Y:S04]  /*1eb10*/  LDL.LU R213, [R1+0x83c] ;  /* 0x00083c0001d57983 */ /* 0x001f280000300800 */
[----:B------:R-:W3:Y:S01]  /*1eb20*/  LDL.LU R215, [R1+0x624] ;  /* 0x0006240001d77983 */ /* 0x000ee20000300800 */
        /* <DEDUP_REMOVED lines=10> */
[----:B0-----:R-:W-:Y:S01]  /*1ebd0*/  PRMT R17, RZ, 0x7610, R17 ;  /* 0x00007610ff117816 */ /* 0x001fe20000000011 */
[----:B-1----:R-:W-:-:S02]  /*1ebe0*/  IMAD.MOV.U32 R3, RZ, RZ, R34 ;  /* 0x000000ffff037224 */ /* 0x002fc400078e0022 */
[----:B------:R-:W-:Y:S01]  /*1ebf0*/  @!P0 IMAD.MOV.U32 R2, RZ, RZ, R30 ;  /* 0x000000ffff028224 */ /* 0x000fe200078e001e */
[----:B------:R0:W-:Y:S01]  /*1ec00*/  STS.U8 [R155+UR4+0x1e80], R16 ;  /* 0x001e80109b007988 */ /* 0x0001e20008000004 */
[----:B--2---:R-:W-:Y:S02]  /*1ec10*/  IMAD.MOV.U32 R216, RZ, RZ, R3 ;  /* 0x000000ffffd87224 */ /* 0x004fe400078e0003 */
[----:B------:R-:W-:Y:S01]  /*1ec20*/  @!P0 IMAD.MOV.U32 R3, RZ, RZ, R210 ;  /* 0x000000ffff038224 */ /* 0x000fe200078e00d2 */
[----:B------:R1:W-:Y:S04]  /*1ec30*/  STS.U8 [R155+UR4+0x7880], R217 ;  /* 0x007880d99b007988 */ /* 0x0003e80008000004 */
[----:B------:R2:W4:Y:S01]  /*1ec40*/  @!P0 LDG.E.U8 R17, desc[UR32][R2.64] ;  /* 0x0000002002118981 */ /* 0x000522000c1e1100 */
[----:B0-----:R-:W-:-:S03]  /*1ec50*/  PRMT R16, RZ, 0x7610, R16 ;  /* 0x00007610ff107816 */ /* 0x001fc60000000010 */
[----:B------:R0:W-:Y:S04]  /*1ec60*/  STS.U8 [R155+UR4+0x2080], R15 ;  /* 0x0020800f9b007988 */ /* 0x0001e80008000004 */
[----:B------:R-:W4:Y:S01]  /*1ec70*/  LDL.LU R34, [R1+0x13ac] ;  /* 0x0013ac0001227983 */ /* 0x000f220000300800 */
[----:B--2---:R-:W-:-:S04]  /*1ec80*/  IMAD.MOV.U32 R3, RZ, RZ, R35 ;  /* 0x000000ffff037224 */ /* 0x004fc800078e0023 */
[----:B-1----:R-:W-:Y:S02]  /*1ec90*/  IMAD.MOV.U32 R217, RZ, RZ, R3 ;  /* 0x000000ffffd97224 */ /* 0x002fe400078e0003 */
[----:B------:R-:W-:Y:S01]  /*1eca0*/  @!P0 IMAD.MOV.U32 R3, RZ, RZ, R201 ;  /* 0x000000ffff038224 */ /* 0x000fe200078e00c9 */
[----:B0-----:R-:W-:Y:S01]  /*1ecb0*/  PRMT R15, RZ, 0x7610, R15 ;  /* 0x00007610ff0f7816 */ /* 0x001fe2000000000f */
[----:B------:R0:W-:Y:S04]  /*1ecc0*/  STL [R1+0x1078], R210 ;  /* 0x001078d201007387 */ /* 0x0001e80000100800 */
[----:B------:R1:W-:Y:S04]  /*1ecd0*/  STS.U8 [R155+UR4+0x2280], R14 ;  /* 0x0022800e9b007988 */ /* 0x0003e80008000004 */
[----:B------:R-:W-:Y:S04]  /*1ece0*/  STS.U8 [R155+UR4+0x7c80], R220 ;  /* 0x007c80dc9b007988 */ /* 0x000fe80008000004 */
[----:B0-----:R-:W2:Y:S01]  /*1ecf0*/  LDL.LU R210, [R1+0x75c] ;  /* 0x00075c0001d27983 */ /* 0x001ea20000300800 */
[----:B-1----:R-:W-:-:S03]  /*1ed00*/  PRMT R14, RZ, 0x7610, R14 ;  /* 0x00007610ff0e7816 */ /* 0x002fc6000000000e */
[----:B------:R-:W2:Y:S04]  /*1ed10*/  LDL.LU R35, [R1+0x13a8] ;  /* 0x0013a80001237983 */ /* 0x000ea80000300800 */
[----:B------:R-:W-:Y:S04]  /*1ed20*/  STS.U8 [R155+UR4+0x7a80], R219 ;  /* 0x007a80db9b007988 */ /* 0x000fe80008000004 */
[----:B------:R0:W-:Y:S04]  /*1ed30*/  STS.U8 [R155+UR4+0x2480], R13 ;  /* 0x0024800d9b007988 */ /* 0x0001e80008000004 */
[----:B------:R-:W-:Y:S04]  /*1ed40*/  STS.U8 [R155+UR4+0x7e80], R222 ;  /* 0x007e80de9b007988 */ /* 0x000fe80008000004 */
[----:B------:R-:W-:Y:S01]  /*1ed50*/  STS.U8 [R155+UR4+0x2680], R12 ;  /* 0x0026800c9b007988 */ /* 0x000fe20008000004 */
[----:B0-----:R-:W-:-:S03]  /*1ed60*/  PRMT R13, RZ, 0x7610, R13 ;  /* 0x00007610ff0d7816 */ /* 0x001fc6000000000d */
        /* <DEDUP_REMOVED lines=8> */
[----:B------:R-:W-:Y:S01]  /*1edf0*/  STS.U8 [R155+UR4+0x5680], R194 ;  /* 0x005680c29b007988 */ /* 0x000fe20008000004 */
[----:B---3--:R-:W-:-:S05]  /*1ee00*/  @!P0 IMAD.MOV.U32 R2, RZ, RZ, R215 ;  /* 0x000000ffff028224 */ /* 0x008fca00078e00d7 */
[----:B------:R0:W3:Y:S02]  /*1ee10*/  @!P0 LDG.E.U8 R16, desc[UR32][R2.64] ;  /* 0x0000002002108981 */ /* 0x0000e4000c1e1100 */
[----:B0-----:R-:W-:Y:S02]  /*1ee20*/  @!P0 IMAD.MOV.U32 R2, RZ, RZ, R203 ;  /* 0x000000ffff028224 */ /* 0x001fe400078e00cb */
[----:B------:R-:W-:Y:S01]  /*1ee30*/  @!P0 IMAD.MOV.U32 R3, RZ, RZ, R195 ;  /* 0x000000ffff038224 */ /* 0x000fe200078e00c3 */
[----:B------:R0:W-:Y:S04]  /*1ee40*/  STL [R1+0x1080], R215 ;  /* 0x001080d701007387 */ /* 0x0001e80000100800 */
[----:B------:R1:W2:Y:S04]  /*1ee50*/  @!P0 LDG.E.U8 R15, desc[UR32][R2.64] ;  /* 0x00000020020f8981 */ /* 0x0002a8000c1e1100 */
[----:B0-----:R-:W2:Y:S01]  /*1ee60*/  LDL.LU R215, [R1+0x77c] ;  /* 0x00077c0001d77983 */ /* 0x001ea20000300800 */
[----:B-1----:R-:W-:-:S03]  /*1ee70*/  IMAD.MOV.U32 R3, RZ, RZ, R32 ;  /* 0x000000ffff037224 */ /* 0x002fc600078e0020 */
[----:B------:R0:W-:Y:S01]  /*1ee80*/  STL [R1+0x107c], R201 ;  /* 0x00107cc901007387 */ /* 0x0001e20000100800 */
[----:B------:R-:W-:Y:S02]  /*1ee90*/  @!P0 IMAD.MOV.U32 R2, RZ, RZ, R246 ;  /* 0x000000ffff028224 */ /* 0x000fe400078e00f6 */
[----:B------:R-:W-:Y:S02]  /*1eea0*/  IMAD.MOV.U32 R220, RZ, RZ, R3 ;  /* 0x000000ffffdc7224 */ /* 0x000fe400078e0003 */
[----:B------:R-:W-:Y:S01]  /*1eeb0*/  @!P0 IMAD.MOV.U32 R3, RZ, RZ, R245 ;  /* 0x000000ffff038224 */ /* 0x000fe200078e00f5 */
[----:B0-----:R-:W2:Y:S04]  /*1eec0*/  LDL.LU R201, [R1+0x798] ;  /* 0x0007980001c97983 */ /* 0x001ea80000300800 */
[----:B------:R-:W2:Y:S04]  /*1eed0*/  LDL.LU R219, [R1+0x658] ;  /* 0x0006580001db7983 */ /* 0x000ea80000300800 */
[----:B------:R0:W-:Y:S04]  /*1eee0*/  STL [R1+0x1088], R203 ;  /* 0x001088cb01007387 */ /* 0x0001e80000100800 */
[----:B------:R1:W2:Y:S04]  /*1eef0*/  @!P0 LDG.E.U8 R14, desc[UR32][R2.64] ;  /* 0x00000020020e8981 */ /* 0x0002a8000c1e1100 */
[----:B0-----:R-:W2:Y:S04]  /*1ef00*/  LDL.LU R203, [R1+0x79c] ;  /* 0x00079c0001cb7983 */ /* 0x001ea80000300800 */
[----:B------:R0:W-:Y:S01]  /*1ef10*/  STL [R1+0x1084], R195 ;  /* 0x001084c301007387 */ /* 0x0001e20000100800 */
[----:B-1----:R-:W-:-:S02]  /*1ef20*/  IMAD.MOV.U32 R3, RZ, RZ, R154 ;  /* 0x000000ffff037224 */ /* 0x002fc400078e009a */
[----:B------:R-:W-:Y:S02]  /*1ef30*/  @!P0 IMAD.MOV.U32 R2, RZ, RZ, R238 ;  /* 0x000000ffff028224 */ /* 0x000fe400078e00ee */
[----:B------:R-:W-:Y:S01]  /*1ef40*/  IMAD.MOV.U32 R222, RZ, RZ, R3 ;  /* 0x000000ffffde7224 */ /* 0x000fe200078e0003 */
[----:B0-----:R-:W2:Y:S04]  /*1ef50*/  LDL.LU R195, [R1+0x7b8] ;  /* 0x0007b80001c37983 */ /* 0x001ea80000300800 */
[----:B------:R-:W2:Y:S01]  /*1ef60*/  LDL.LU R32, [R1+0x13a4] ;  /* 0x0013a40001207983 */ /* 0x000ea20000300800 */
[----:B------:R-:W-:-:S03]  /*1ef70*/  @!P0 IMAD.MOV.U32 R3, RZ, RZ, R237 ;  /* 0x000000ffff038224 */ /* 0x000fc600078e00ed */
[----:B------:R0:W-:Y:S04]  /*1ef80*/  STL [R1+0x1090], R246 ;  /* 0x001090f601007387 */ /* 0x0001e80000100800 */
[----:B------:R1:W2:Y:S04]  /*1ef90*/  @!P0 LDG.E.U8 R13, desc[UR32][R2.64] ;  /* 0x00000020020d8981 */ /* 0x0002a8000c1e1100 */
[----:B0-----:R-:W2:Y:S04]  /*1efa0*/  LDL.LU R246, [R1+0x7bc] ;  /* 0x0007bc0001f67983 */ /* 0x001ea80000300800 */
[----:B------:R0:W-:Y:S04]  /*1efb0*/  STL [R1+0x108c], R245 ;  /* 0x00108cf501007387 */ /* 0x0001e80000100800 */
[----:B0-----:R-:W2:Y:S04]  /*1efc0*/  LDL.LU R245, [R1+0x7d8] ;  /* 0x0007d80001f57983 */ /* 0x001ea80000300800 */
[----:B------:R-:W2:Y:S04]  /*1efd0*/  LDL.LU R155, [R1+0x6d8] ;  /* 0x0006d800019b7983 */ /* 0x000ea80000300800 */
[----:B------:R0:W-:Y:S04]  /*1efe0*/  STL [R1+0x1098], R238 ;  /* 0x001098ee01007387 */ /* 0x0001e80000100800 */
[----:B0-----:R-:W2:Y:S04]  /*1eff0*/  LDL.LU R238, [R1+0x7dc] ;  /* 0x0007dc0001ee7983 */ /* 0x001ea80000300800 */
[----:B------:R0:W-:Y:S04]  /*1f000*/  STL [R1+0x1094], R237 ;  /* 0x001094ed01007387 */ /* 0x0001e80000100800 */
[----:B0-----:R-:W2:Y:S04]  /*1f010*/  LDL.LU R237, [R1+0x7f8] ;  /* 0x0007f80001ed7983 */ /* 0x001ea80000300800 */
[----:B------:R-:W1:Y:S04]  /*1f020*/  LDL R2, [R1+0xba4] ;  /* 0x000ba40001027983 */ /* 0x000e680000100800 */
[----:B------:R-:W1:Y:S01]  /*1f030*/  LDL R3, [R1+0xfa0] ;  /* 0x000fa00001037983 */ /* 0x000e620000100800 */
[----:B------:R-:W0:Y:S01]  /*1f040*/  S2R R154, SR_TID.X ;  /* 0x00000000009a7919 */ /* 0x000e220000002100 */
[----:B------:R-:W-:-:S02]  /*1f050*/  PRMT R12, RZ, 0x7610, R12 ;  /* 0x00007610ff0c7816 */ /* 0x000fc4000000000c */
[----:B0-----:R-:W-:-:S04]  /*1f060*/  LOP3.LUT R154, R154, 0x7f, RZ, 0xc0, !PT ;  /* 0x0000007f9a9a7812 */ /* 0x001fc800078ec0ff */
[----:B------:R-:W-:-:S05]  /*1f070*/  LOP3.LUT R154, R154, 0x20, RZ, 0x3c, !PT ;  /* 0x000000209a9a7812 */ /* 0x000fca00078e3cff */
[----:B------:R0:W-:Y:S04]  /*1f080*/  STS.U8 [R154+UR4+0x100], R231 ;  /* 0x000100e79a007988 */ /* 0x0001e80008000004 */
[----:B0-----:R-:W2:Y:S01]  /*1f090*/  LDL.LU R231, [R1+0x63c] ;  /* 0x00063c0001e77983 */ /* 0x001ea20000300800 */
[----:B-1----:R-:W-:-:S04]  /*1f0a0*/  @!P0 LOP3.LUT R3, R3, R2, RZ, 0x3c, !PT ;  /* 0x0000000203038212 */ /* 0x002fc800078e3cff */
[----:B------:R-:W-:-:S04]  /*1f0b0*/  @!P0 LOP3.LUT R2, R3, R2, RZ, 0x3c, !PT ;  /* 0x0000000203028212 */ /* 0x000fc800078e3cff */
[----:B------:R-:W-:-:S05]  /*1f0c0*/  @!P0 LOP3.LUT R3, R3, R2, RZ, 0x3c, !PT ;  /* 0x0000000203038212 */ /* 0x000fca00078e3cff */
[----:B------:R0:W2:Y:S04]  /*1f0d0*/  @!P0 LDG.E.U8 R12, desc[UR32][R2.64] ;  /* 0x00000020020c8981 */ /* 0x0000a8000c1e1100 */
[----:B------:R-:W0:Y:S04]  /*1f0e0*/  LDL R2, [R1+0xb94] ;  /* 0x000b940001027983 */ /* 0x000e280000100800 */
[----:B------:R-:W0:Y:S01]  /*1f0f0*/  LDL R3, [R1+0xf90] ;  /* 0x000f900001037983 */ /* 0x000e220000100800 */
[----:B------:R-:W-:-:S03]  /*1f100*/  PRMT R11, RZ, 0x7610, R11 ;  /* 0x00007610ff0b7816 */ /* 0x000fc6000000000b */
[----:B------:R1:W-:Y:S02]  /*1f110*/  STS.U8 [R154+UR4+0x300], R230 ;  /* 0x000300e69a007988 */ /* 0x0003e40008000004 */
[----:B-1----:R-:W-:Y:S02]  /*1f120*/  IMAD.MOV.U32 R230, RZ, RZ, R33 ;  /* 0x000000ffffe67224 */ /* 0x002fe400078e0021 */
[----:B------:R-:W2:Y:S01]  /*1f130*/  LDL.LU R33, [R1+0x13a0] ;  /* 0x0013a00001217983 */ /* 0x000ea20000300800 */
[----:B0-----:R-:W-:-:S04]  /*1f140*/  @!P0 LOP3.LUT R3, R3, R2, RZ, 0x3c, !PT ;  /* 0x0000000203038212 */ /* 0x001fc800078e3cff */
        /* <DEDUP_REMOVED lines=36> */
[----:B------:R1:W-:Y:S04]  /*1f390*/  STS.U8 [R154+UR4+0xb00], R226 ;  /* 0x000b00e29a007988 */ /* 0x0003e80008000004 */
[----:B-1----:R-:W2:Y:S01]  /*1f3a0*/  LDL.LU R226, [R1+0x678] ;  /* 0x0006780001e27983 */ /* 0x002ea20000300800 */
        /* <DEDUP_REMOVED lines=8> */
[----:B------:R4:W-:Y:S04]  /*1f430*/  STS.U8 [R154+UR4+0x1900], R211 ;  /* 0x001900d39a007988 */ /* 0x0009e80008000004 */
[----:B------:R3:W-:Y:S01]  /*1f440*/  STS.U8 [R154+UR4+0x1700], R214 ;  /* 0x001700d69a007988 */ /* 0x0007e20008000004 */
[----:B-1----:R-:W-:-:S03]  /*1f450*/  IMAD.MOV.U32 R225, RZ, RZ, R29 ;  /* 0x000000ffffe17224 */ /* 0x002fc600078e001d */
[----:B------:R-:W2:Y:S01]  /*1f460*/  LDL.LU R29, [R1+0x1390] ;  /* 0x00139000011d7983 */ /* 0x000ea20000300800 */
[----:B----4-:R-:W-:-:S03]  /*1f470*/  IMAD.MOV.U32 R211, RZ, RZ, R153 ;  /* 0x000000ffffd37224 */ /* 0x010fc600078e0099 */
[----:B------:R1:W-:Y:S01]  /*1f480*/  STS.U8 [R154+UR4+0x1500], R218 ;  /* 0x001500da9a007988 */ /* 0x0003e20008000004 */
[----:B---3--:R-:W-:-:S03]  /*1f490*/  IMAD.MOV.U32 R214, RZ, RZ, R251 ;  /* 0x000000ffffd67224 */ /* 0x008fc600078e00fb */
[----:B------:R3:W-:Y:S04]  /*1f4a0*/  STS.U8 [R154+UR4+0xf00], R224 ;  /* 0x000f00e09a007988 */ /* 0x0007e80008000004 */
[----:B------:R4:W-:Y:S01]  /*1f4b0*/  STS.U8 [R154+UR4+0x1300], R221 ;  /* 0x001300dd9a007988 */ /* 0x0009e20008000004 */
[----:B-1----:R-:W-:-:S03]  /*1f4c0*/  IMAD.MOV.U32 R218, RZ, RZ, R252 ;  /* 0x000000ffffda7224 */ /* 0x002fc600078e00fc */
[----:B------:R1:W-:Y:S01]  /*1f4d0*/  STS.U8 [R154+UR4+0x1d00], R204 ;  /* 0x001d00cc9a007988 */ /* 0x0003e20008000004 */
[----:B---3--:R-:W-:-:S03]  /*1f4e0*/  IMAD.MOV.U32 R224, RZ, RZ, R24 ;  /* 0x000000ffffe07224 */ /* 0x008fc600078e0018 */
[----:B------:R3:W-:Y:S01]  /*1f4f0*/  STS.U8 [R154+UR4+0x1100], R223 ;  /* 0x001100df9a007988 */ /* 0x0007e20008000004 */
[----:B----4-:R-:W-:Y:S02]  /*1f500*/  IMAD.MOV.U32 R221, RZ, RZ, R25 ;  /* 0x000000ffffdd7224 */ /* 0x010fe400078e0019 */
[----:B-1----:R-:W-:Y:S02]  /*1f510*/  IMAD.MOV.U32 R204, RZ, RZ, R211 ;  /* 0x000000ffffcc7224 */ /* 0x002fe400078e00d3 */
[----:B------:R-:W-:Y:S02]  /*1f520*/  IMAD.MOV.U32 R211, RZ, RZ, R214 ;  /* 0x000000ffffd37224 */ /* 0x000fe400078e00d6 */
[----:B------:R-:W-:Y:S01]  /*1f530*/  IMAD.MOV.U32 R214, RZ, RZ, R218 ;  /* 0x000000ffffd67224 */ /* 0x000fe200078e00da */
[----:B------:R-:W-:Y:S01]  /*1f540*/  STS.U8 [R154+UR4+0x1b00], R207 ;  /* 0x001b00cf9a007988 */ /* 0x000fe20008000004 */
[----:B------:R-:W-:Y:S02]  /*1f550*/  IMAD.MOV.U32 R218, RZ, RZ, R221 ;  /* 0x000000ffffda7224 */ /* 0x000fe400078e00dd */
[----:B------:R-:W-:Y:S01]  /*1f560*/  IMAD.MOV.U32 R221, RZ, RZ, R224 ;  /* 0x000000ffffdd7224 */ /* 0x000fe200078e00e0 */
[----:B------:R1:W-:Y:S01]  /*1f570*/  STS.U8 [R154+UR4+0x1f00], R200 ;  /* 0x001f00c89a007988 */ /* 0x0003e20008000004 */
[----:B0-----:R-:W-:-:S04]  /*1f580*/  @!P0 LOP3.LUT R3, R3, R2, RZ, 0x3c, !PT ;  /* 0x0000000203038212 */ /* 0x001fc800078e3cff */
[----:B------:R-:W-:-:S04]  /*1f590*/  @!P0 LOP3.LUT R2, R3, R2, RZ, 0x3c, !PT ;  /* 0x0000000203028212 */ /* 0x000fc800078e3cff */
[----:B------:R-:W-:-:S05]  /*1f5a0*/  @!P0 LOP3.LUT R3, R3, R2, RZ, 0x3c, !PT ;  /* 0x0000000203038212 */ /* 0x000fca00078e3cff */
[----:B------:R0:W4:Y:S02]  /*1f5b0*/  @!P0 LDG.E.U8 R4, desc[UR32][R2.64] ;  /* 0x0000002002048981 */ /* 0x000124000c1e1100 */
[----:B0-----:R-:W-:Y:S02]  /*1f5c0*/  IMAD.MOV.U32 R2, RZ, RZ, R26 ;  /* 0x000000ffff027224 */ /* 0x001fe400078e001a */
[----:B------:R-:W4:Y:S01]  /*1f5d0*/  LDL.LU R26, [R1+0x138c] ;  /* 0x00138c00011a7983 */ /* 0x000f220000300800 */
[----:B------:R-:W-:-:S03]  /*1f5e0*/  IMAD.MOV.U32 R3, RZ, RZ, R27 ;  /* 0x000000ffff037224 */ /* 0x000fc600078e001b */
[----:B------:R-:W4:Y:S04]  /*1f5f0*/  LDL.LU R27, [R1+0x1388] ;  /* 0x00138800011b7983 */ /* 0x000f280000300800 */
[----:B------:R-:W4:Y:S04]  /*1f600*/  LDL.LU R24, [R1+0x1384] ;  /* 0x0013840001187983 */ /* 0x000f280000300800 */
[----:B---3--:R-:W3:Y:S01]  /*1f610*/  LDL.LU R223, [R1+0x65c] ;  /* 0x00065c0001df7983 */ /* 0x008ee20000300800 */
[----:B-1----:R-:W-:-:S03]  /*1f620*/  IMAD.MOV.U32 R200, RZ, RZ, R2 ;  /* 0x000000ffffc87224 */ /* 0x002fc600078e0002 */
[----:B------:R-:W3:Y:S01]  /*1f630*/  LDL.LU R25, [R1+0x1380] ;  /* 0x0013800001197983 */ /* 0x000ee20000300800 */
[----:B------:R-:W-:-:S03]  /*1f640*/  IMAD.MOV.U32 R224, RZ, RZ, R3 ;  /* 0x000000ffffe07224 */ /* 0x000fc600078e0003 */
[----:B------:R-:W3:Y:S04]  /*1f650*/  LDL.LU R252, [R1+0x137c] ;  /* 0x00137c0001fc7983 */ /* 0x000ee80000300800 */
[----:B------:R-:W3:Y:S04]  /*1f660*/  LDL.LU R251, [R1+0x1378] ;  /* 0x0013780001fb7983 */ /* 0x000ee80000300800 */
[----:B------:R-:W3:Y:S04]  /*1f670*/  LDL.LU R207, [R1+0x698] ;  /* 0x0006980001cf7983 */ /* 0x000ee80000300800 */
[----:B------:R-:W3:Y:S04]  /*1f680*/  LDL R3, [R1+0xed0] ;  /* 0x000ed00001037983 */ /* 0x000ee80000100800 */
[----:B------:R-:W3:Y:S01]  /*1f690*/  LDL R2, [R1+0xed4] ;  /* 0x000ed40001027983 */ /* 0x000ee20000100800 */
[----:B------:R-:W0:Y:S01]  /*1f6a0*/  S2R R153, SR_TID.X ;  /* 0x0000000000997919 */ /* 0x000e220000002100 */
[----:B------:R-:W-:-:S02]  /*1f6b0*/  PRMT R194, RZ, 0x7610, R194 ;  /* 0x00007610ffc27816 */ /* 0x000fc400000000c2 */
[----:B------:R1:W-:Y:S04]  /*1f6c0*/  STS.U8 [R154+UR4+0x2100], R197 ;  /* 0x002100c59a007988 */ /* 0x0003e80008000004 */
[----:B------:R-:W-:Y:S04]  /*1f6d0*/  STS.U8 [R154+UR4+0x2300], R193 ;  /* 0x002300c19a007988 */ /* 0x000fe80008000004 */
[----:B------:R-:W-:Y:S04]  /*1f6e0*/  STS.U8 [R154+UR4+0x2500], R190 ;  /* 0x002500be9a007988 */ /* 0x000fe80008000004 */
[----:B------:R-:W-:Y:S04]  /*1f6f0*/  STS.U8 [R154+UR4+0x2700], R189 ;  /* 0x002700bd9a007988 */ /* 0x000fe80008000004 */
[----:B------:R-:W-:Y:S04]  /*1f700*/  STS.U8 [R154+UR4+0x2900], R188 ;  /* 0x002900bc9a007988 */ /* 0x000fe80008000004 */
[----:B------:R-:W-:Y:S04]  /*1f710*/  STS.U8 [R154+UR4+0x2b00], R187 ;  /* 0x002b00bb9a007988 */ /* 0x000fe80008000004 */
[----:B------:R-:W-:Y:S01]  /*1f720*/  STS.U8 [R154+UR4+0x2d00], R186 ;  /* 0x002d00ba9a007988 */ /* 0x000fe20008000004 */
[----:B0-----:R-:W-:-:S03]  /*1f730*/  LOP3.LUT R153, R153, 0x7f, RZ, 0xc0, !PT ;  /* 0x0000007f99997812 */ /* 0x001fc600078ec0ff */
[----:B------:R-:W-:Y:S01]  /*1f740*/  STS.U8 [R154+UR4+0x2f00], R185 ;  /* 0x002f00b99a007988 */ /* 0x000fe20008000004 */
[----:B------:R-:W-:-:S03]  /*1f750*/  LOP3.LUT R153, R153, 0x30, RZ, 0x3c, !PT ;  /* 0x0000003099997812 */ /* 0x000fc600078e3cff */
        /* <DEDUP_REMOVED lines=37> */
[----:B--2---:R-:W-:Y:S04]  /*1f9b0*/  STS.U8 [R154+UR4+0x7b00], R15 ;  /* 0x007b000f9a007988 */ /* 0x004fe80008000004 */
[----:B------:R-:W-:Y:S04]  /*1f9c0*/  STS.U8 [R154+UR4+0x7d00], R14 ;  /* 0x007d000e9a007988 */ /* 0x000fe80008000004 */
[----:B------:R0:W-:Y:S04]  /*1f9d0*/  STS.U8 [R154+UR4+0x7f00], R13 ;  /* 0x007f000d9a007988 */ /* 0x0001e80008000004 */
[----:B-1----:R-:W2:Y:S04]  /*1f9e0*/  LDL.LU R197, [R1+0x67c] ;  /* 0x00067c0001c57983 */ /* 0x002ea80000300800 */
[----:B------:R-:W-:Y:S04]  /*1f9f0*/  STS.U8 [R153+UR4+0x180], R12 ;  /* 0x0001800c99007988 */ /* 0x000fe80008000004 */
[----:B------:R-:W-:Y:S04]  /*1fa00*/  STS.U8 [R153+UR4+0x380], R11 ;  /* 0x0003800b99007988 */ /* 0x000fe80008000004 */
[----:B------:R-:W-:Y:S04]  /*1fa10*/  STS.U8 [R153+UR4+0x580], R10 ;  /* 0x0005800a99007988 */ /* 0x000fe80008000004 */
[----:B------:R-:W-:Y:S04]  /*1fa20*/  STS.U8 [R153+UR4+0x780], R7 ;  /* 0x0007800799007988 */ /* 0x000fe80008000004 */
[----:B------:R-:W-:Y:S04]  /*1fa30*/  STS.U8 [R153+UR4+0x980], R6 ;  /* 0x0009800699007988 */ /* 0x000fe80008000004 */
[----:B------:R-:W-:Y:S04]  /*1fa40*/  STS.U8 [R153+UR4+0xb80], R5 ;  /* 0x000b800599007988 */ /* 0x000fe80008000004 */
[----:B0-----:R-:W2:Y:S04]  /*1fa50*/  LDL.LU R154, [R1+0x6bc] ;  /* 0x0006bc00019a7983 */ /* 0x001ea80000300800 */
[----:B----4-:R-:W-:Y:S04]  /*1fa60*/  STS.U8 [R153+UR4+0xd80], R4 ;  /* 0x000d800499007988 */ /* 0x010fe80008000004 */
[----:B---3--:R0:W3:Y:S04]  /*1fa70*/  @!P0 LDG.E.U8 R194, desc[UR32][R2.64] ;  /* 0x0000002002c28981 */ /* 0x0080e8000c1e1100 */
[----:B------:R-:W0:Y:S04]  /*1fa80*/  LDL R2, [R1+0xeb0] ;  /* 0x000eb00001027983 */ /* 0x000e280000100800 */
[----:B------:R-:W0:Y:S01]  /*1fa90*/  LDL R3, [R1+0xeb4] ;  /* 0x000eb40001037983 */ /* 0x000e220000100800 */
[----:B------:R-:W-:-:S02]  /*1faa0*/  PRMT R193, RZ, 0x7610, R193 ;  /* 0x00007610ffc17816 */ /* 0x000fc400000000c1 */
[----:B0-----:R-:W-:-:S04]  /*1fab0*/  @!P0 LOP3.LUT R3, R3, R2, RZ, 0x3c, !PT ;  /* 0x0000000203038212 */ /* 0x001fc800078e3cff */
[----:B------:R-:W-:-:S04]  /*1fac0*/  @!P0 LOP3.LUT R2, R3, R2, RZ, 0x3c, !PT ;  /* 0x0000000203028212 */ /* 0x000fc800078e3cff */
[----:B------:R-:W-:-:S05]  /*1fad0*/  @!P0 LOP3.LUT R3, R3, R2, RZ, 0x3c, !PT ;  /* 0x0000000203038212 */ /* 0x000fca00078e3cff */
[----:B------:R0:W4:Y:S04]  /*1fae0*/  @!P0 LDG.E.U8 R193, desc[UR32][R2.64] ;  /* 0x0000002002c18981 */ /* 0x000128000c1e1100 */
[----:B------:R-:W0:Y:S04]  /*1faf0*/  LDL R2, [R1+0xe90] ;  /* 0x000e900001027983 */ /* 0x000e280000100800 */
[----:B------:R-:W0:Y:S01]  /*1fb00*/  LDL R3, [R1+0xe94] ;  /* 0x000e940001037983 */ /* 0x000e220000100800 */
[----:B------:R-:W-:Y:S02]  /*1fb10*/  PRMT R192, RZ, 0x7610, R192 ;  /* 0x00007610ffc07816 */ /* 0x000fe400000000c0 */
        /* <DEDUP_REMOVED lines=60> */
[----:B------:R-:W0:Y:S01]  /*1fee0*/  LDL R3, [R1+0xd74] ;  /* 0x000d740001037983 */ /* 0x000e220000100800 */
[----:B------:R-:W-:Y:S02]  /*1fef0*/  PRMT R183, RZ, 0x7610, R183 ;  /* 0x00007610ffb77816 */ /* 0x000fe400000000b7 */
[----:B------:R-:W-:Y:S02]  /*1ff00*/  PRMT R182, RZ, 0x7610, R182 ;  /* 0x00007610ffb67816 */ /* 0x000fe400000000b6 */
[----:B------:R-:W-:Y:S01]  /*1ff10*/  PRMT R181, RZ, 0x7610, R181 ;  /* 0x00007610ffb57816 */ /* 0x000fe200000000b5 */
[----:B0-----:R-:W-:-:S02]  /*1ff20*/  @!P0 IMAD.MOV.U32 R2, RZ, RZ, R3 ;  /* 0x000000ffff028224 */ /* 0x001fc400078e0003 */
[----:B------:R-:W-:-:S05]  /*1ff30*/  @!P0 IMAD.MOV.U32 R3, RZ, RZ, R132 ;  /* 0x000000ffff038224 */ /* 0x000fca00078e0084 */
[----:B------:R0:W4:Y:S02]  /*1ff40*/  @!P0 LDG.E.U8 R183, desc[UR32][R2.64] ;  /* 0x0000002002b78981 */ /* 0x000124000c1e1100 */
[----:B0-----:R-:W-:Y:S02]  /*1ff50*/  @!P0 IMAD.MOV.U32 R2, RZ, RZ, R129 ;  /* 0x000000ffff028224 */ /* 0x001fe400078e0081 */
[----:B------:R-:W-:-:S05]  /*1ff60*/  @!P0 IMAD.MOV.U32 R3, RZ, RZ, R140 ;  /* 0x000000ffff038224 */ /* 0x000fca00078e008c */
[----:B------:R0:W4:Y:S02]  /*1ff70*/  @!P0 LDG.E.U8 R182, desc[UR32][R2.64] ;  /* 0x0000002002b68981 */ /* 0x000124000c1e1100 */
[----:B0-----:R-:W-:Y:S02]  /*1ff80*/  @!P0 IMAD.MOV.U32 R2, RZ, RZ, R137 ;  /* 0x000000ffff028224 */ /* 0x001fe400078e0089 */
[----:B------:R-:W-:-:S05]  /*1ff90*/  @!P0 IMAD.MOV.U32 R3, RZ, RZ, R148 ;  /* 0x000000ffff038224 */ /* 0x000fca00078e0094 */
[----:B------:R0:W4:Y:S04]  /*1ffa0*/  @!P0 LDG.E.U8 R181, desc[UR32][R2.64] ;  /* 0x0000002002b58981 */ /* 0x000128000c1e1100 */
[----:B------:R-:W2:Y:S04]  /*1ffb0*/  LDL R3, [R1+0xd10] ;  /* 0x000d100001037983 */ /* 0x000ea80000100800 */
[----:B------:R1:W-:Y:S04]  /*1ffc0*/  STL.64 [R1+0x1308], R150 ;  /* 0x0013089601007387 */ /* 0x0003e80000100a00 */
[----:B------:R3:W-:Y:S01]  /*1ffd0*/  STL.64 [R1+0x1300], R148 ;  /* 0x0013009401007387 */ /* 0x0007e20000100a00 */
[----:B-1----:R-:W-:-:S02]  /*1ffe0*/  IMAD.MOV.U32 R151, RZ, RZ, R236 ;  /* 0x000000ffff977224 */ /* 0x002fc400078e00ec */
[----:B---3--:R-:W-:Y:S02]  /*1fff0*/  IMAD.MOV.U32 R149, RZ, RZ, R244 ;  /* 0x000000ffff957224 */ /* 0x008fe400078e00f4 */
[----:B------:R-:W3:Y:S01]  /*20000*/  LDL.LU R244, [R1+0x1374] ;  /* 0x0013740001f47983 */ /* 0x000ee20000300800 */
[----:B------:R-:W-:Y:S02]  /*20010*/  IMAD.MOV.U32 R148, RZ, RZ, R243 ;  /* 0x000000ffff947224 */ /* 0x000fe400078e00f3 */
[----:B------:R-:W-:Y:S01]  /*20020*/  IMAD.MOV.U32 R150, RZ, RZ, R235 ;  /* 0x000000ffff967224 */ /* 0x000fe200078e00eb */
[----:B------:R-:W4:Y:S04]  /*20030*/  LDL.LU R243, [R1+0x1370] ;  /* 0x0013700001f37983 */ /* 0x000f280000300800 */
[----:B------:R-:W4:Y:S04]  /*20040*/  LDL.LU R236, [R1+0x136c] ;  /* 0x00136c0001ec7983 */ /* 0x000f280000300800 */
[----:B------:R-:W4:Y:S04]  /*20050*/  LDL.LU R235, [R1+0x1368] ;  /* 0x0013680001eb7983 */ /* 0x000f280000300800 */
[----:B------:R1:W-:Y:S04]  /*20060*/  STL.64 [R1+0x12f8], R146 ;  /* 0x0012f89201007387 */ /* 0x0003e80000100a00 */
[----:B-1----:R-:W3:Y:S04]  /*20070*/  LDL R146, [R1+0xcf0] ;  /* 0x000cf00001927983 */ /* 0x002ee80000100800 */
[----:B------:R-:W4:Y:S04]  /*20080*/  LDL R147, [R1+0xcf4] ;  /* 0x000cf40001937983 */ /* 0x000f280000100800 */
[----:B------:R-:W-:Y:S04]  /*20090*/  STL.64 [R1+0x12f0], R144 ;  /* 0x0012f09001007387 */ /* 0x000fe80000100a00 */
        /* <DEDUP_REMOVED lines=58> */
[----:B------:R1:W-:Y:S04]  /*20440*/  STL.64 [R1+0x1118], R26 ;  /* 0x0011181a01007387 */ /* 0x0003e80000100a00 */
[----:B------:R0:W-:Y:S04]  /*20450*/  STL.64 [R1+0x1110], R24 ;  /* 0x0011101801007387 */ /* 0x0001e80000100a00 */
[----:B-1----:R-:W4:Y:S04]  /*20460*/  LDL R27, [R1+0xcd0] ;  /* 0x000cd000011b7983 */ /* 0x002f280000100800 */
[----:B------:R-:W4:Y:S04]  /*20470*/  LDL R26, [R1+0xcd4] ;  /* 0x000cd400011a7983 */ /* 0x000f280000100800 */
[----:B0-----:R-:W4:Y:S01]  /*20480*/  LDL R24, [R1+0xcb4] ;  /* 0x000cb40001187983 */ /* 0x001f220000100800 */
[----:B------:R-:W-:Y:S01]  /*20490*/  PRMT R180, RZ, 0x7610, R180 ;  /* 0x00007610ffb47816 */ /* 0x000fe200000000b4 */
[----:B------:R-:W-:Y:S01]  /*204a0*/  @!P0 IMAD.MOV.U32 R2, RZ, RZ, R145 ;  /* 0x000000ffff028224 */ /* 0x000fe200078e0091 */
[----:B------:R-:W-:Y:S01]  /*204b0*/  PRMT R179, RZ, 0x7610, R179 ;  /* 0x00007610ffb37816 */ /* 0x000fe200000000b3 */
[----:B------:R-:W4:Y:S04]  /*204c0*/  LDL R25, [R1+0xcb0] ;  /* 0x000cb00001197983 */ /* 0x000f280000100800 */
[----:B--2---:R3:W2:Y:S01]  /*204d0*/  @!P0 LDG.E.U8 R180, desc[UR32][R2.64] ;  /* 0x0000002002b48981 */ /* 0x0046a2000c1e1100 */
[----:B------:R-:W-:Y:S01]  /*204e0*/  PRMT R178, RZ, 0x7610, R178 ;  /* 0x00007610ffb27816 */ /* 0x000fe200000000b2 */
[----:B---3--:R-:W-:-:S02]  /*204f0*/  @!P0 IMAD.MOV.U32 R3, RZ, RZ, R146 ;  /* 0x000000ffff038224 */ /* 0x008fc400078e0092 */
[----:B----4-:R-:W-:-:S05]  /*20500*/  @!P0 IMAD.MOV.U32 R2, RZ, RZ, R147 ;  /* 0x000000ffff028224 */ /* 0x010fca00078e0093 */
[----:B------:R0:W3:Y:S02]  /*20510*/  @!P0 LDG.E.U8 R179, desc[UR32][R2.64] ;  /* 0x0000002002b38981 */ /* 0x0000e4000c1e1100 */
[----:B0-----:R-:W-:Y:S02]  /*20520*/  @!P0 IMAD.MOV.U32 R3, RZ, RZ, R27 ;  /* 0x000000ffff038224 */ /* 0x001fe400078e001b */
[----:B------:R-:W4:Y:S01]  /*20530*/  LDL R27, [R1+0xc90] ;  /* 0x000c9000011b7983 */ /* 0x000f220000100800 */
[----:B------:R-:W-:-:S03]  /*20540*/  @!P0 IMAD.MOV.U32 R2, RZ, RZ, R26 ;  /* 0x000000ffff028224 */ /* 0x000fc600078e001a */
[----:B------:R-:W2:Y:S04]  /*20550*/  LDL R26, [R1+0xc94] ;  /* 0x000c9400011a7983 */ /* 0x000ea80000100800 */
[----:B------:R0:W3:Y:S02]  /*20560*/  @!P0 LDG.E.U8 R178, desc[UR32][R2.64] ;  /* 0x0000002002b28981 */ /* 0x0000e4000c1e1100 */
[----:B0-----:R-:W-:Y:S02]  /*20570*/  @!P0 IMAD.MOV.U32 R2, RZ, RZ, R24 ;  /* 0x000000ffff028224 */ /* 0x001fe400078e0018 */
[----:B------:R-:W3:Y:S01]  /*20580*/  LDL R24, [R1+0xc74] ;  /* 0x000c740001187983 */ /* 0x000ee20000100800 */
[----:B------:R-:W-:Y:S01]  /*20590*/  PRMT R177, RZ, 0x7610, R177 ;  /* 0x00007610ffb17816 */ /* 0x000fe200000000b1 */
[----:B------:R-:W-:-:S02]  /*205a0*/  @!P0 IMAD.MOV.U32 R3, RZ, RZ, R25 ;  /* 0x000000ffff038224 */ /* 0x000fc400078e0019 */
[----:B------:R-:W3:Y:S01]  /*205b0*/  LDL R25, [R1+0xc70] ;  /* 0x000c700001197983 */ /* 0x000ee20000100800 */
[----:B------:R-:W-:-:S03]  /*205c0*/  PRMT R176, RZ, 0x7610, R176 ;  /* 0x00007610ffb07816 */ /* 0x000fc600000000b0 */
[----:B------:R4:W3:Y:S02]  /*205d0*/  @!P0 LDG.E.U8 R177, desc[UR32][R2.64] ;  /* 0x0000002002b18981 */ /* 0x0008e4000c1e1100 */
[----:B----4-:R-:W-:Y:S02]  /*205e0*/  @!P0 IMAD.MOV.U32 R3, RZ, RZ, R27 ;  /* 0x000000ffff038224 */ /* 0x010fe400078e001b */
[----:B------:R-:W4:Y:S01]  /*205f0*/  LDL R27, [R1+0xc50] ;  /* 0x000c5000011b7983 */ /* 0x000f220000100800 */
[----:B--2---:R-:W-:-:S03]  /*20600*/  @!P0 IMAD.MOV.U32 R2, RZ, RZ, R26 ;  /* 0x000000ffff028224 */ /* 0x004fc600078e001a */
[----:B------:R-:W2:Y:S04]  /*20610*/  LDL R26, [R1+0xc54] ;  /* 0x000c5400011a7983 */ /* 0x000ea80000100800 */
[----:B------:R3:W2:Y:S02]  /*20620*/  @!P0 LDG.E.U8 R176, desc[UR32][R2.64] ;  /* 0x0000002002b08981 */ /* 0x0006a4000c1e1100 */
[----:B---3--:R-:W-:Y:S02]  /*20630*/  @!P0 IMAD.MOV.U32 R2, RZ, RZ, R24 ;  /* 0x000000ffff028224 */ /* 0x008fe400078e0018 */
        /* <DEDUP_REMOVED lines=86> */
[----:B------:R-:W-:Y:S01]  /*20ba0*/  @!P0 IMAD.MOV.U32 R3, RZ, RZ, R25 ;  /* 0x000000ffff038224 */ /* 0x000fe200078e0019 */
[----:B------:R-:W-:Y:S01]  /*20bb0*/  PRMT R160, RZ, 0x7610, R160 ;  /* 0x00007610ffa07816 */ /* 0x000fe200000000a0 */
[----:B------:R-:W3:Y:S04]  /*20bc0*/  LDL R25, [R1+0x858] ;  /* 0x0008580001197983 */ /* 0x000ee80000100800 */
[----:B------:R4:W3:Y:S02]  /*20bd0*/  @!P0 LDG.E.U8 R161, desc[UR32][R2.64] ;  /* 0x0000002002a18981 */ /* 0x0008e4000c1e1100 */
[----:B----4-:R-:W-:-:S02]  /*20be0*/  @!P0 IMAD.MOV.U32 R3, RZ, RZ, R27 ;  /* 0x000000ffff038224 */ /* 0x010fc400078e001b */
[----:B--2---:R-:W-:Y:S01]  /*20bf0*/  @!P0 IMAD.MOV.U32 R2, RZ, RZ, R26 ;  /* 0x000000ffff028224 */ /* 0x004fe200078e001a */
[----:B------:R-:W-:Y:S01]  /*20c00*/  PRMT R159, RZ, 0x7610, R159 ;  /* 0x00007610ff9f7816 */ /* 0x000fe2000000009f */
[----:B------:R-:W2:Y:S04]  /*20c10*/  LDL R26, [R1+0x818] ;  /* 0x00081800011a7983 */ /* 0x000ea80000100800 */
[----:B------:R3:W4:Y:S02]  /*20c20*/  @!P0 LDG.E.U8 R160, desc[UR32][R2.64] ;  /* 0x0000002002a08981 */ /* 0x000724000c1e1100 */
[----:B---3--:R-:W-:Y:S02]  /*20c30*/  @!P0 IMAD.MOV.U32 R2, RZ, RZ, R24 ;  /* 0x000000ffff028224 */ /* 0x008fe400078e0018 */
[----:B------:R-:W3:Y:S01]  /*20c40*/  LDL R24, [R1+0x838] ;  /* 0x0008380001187983 */ /* 0x000ee20000100800 */
[----:B------:R-:W-:-:S03]  /*20c50*/  @!P0 IMAD.MOV.U32 R3, RZ, RZ, R25 ;  /* 0x000000ffff038224 */ /* 0x000fc600078e0019 */
[----:B------:R-:W2:Y:S04]  /*20c60*/  LDL R25, [R1+0x81c] ;  /* 0x00081c0001197983 */ /* 0x000ea80000100800 */
[----:B------:R3:W4:Y:S01]  /*20c70*/  @!P0 LDG.E.U8 R159, desc[UR32][R2.64] ;  /* 0x00000020029f8981 */ /* 0x000722000c1e1100 */
[----:B------:R-:W-:Y:S01]  /*20c80*/  PRMT R158, RZ, 0x7610, R158 ;  /* 0x00007610ff9e7816 */ /* 0x000fe2000000009e */
[----:B---3--:R-:W-:Y:S02]  /*20c90*/  @!P0 IMAD.MOV.U32 R3, RZ, RZ, R24 ;  /* 0x000000ffff038224 */ /* 0x008fe400078e0018 */
[----:B------:R-:W3:Y:S01]  /*20ca0*/  LDL R24, [R1+0x7fc] ;  /* 0x0007fc0001187983 */ /* 0x000ee20000100800 */
[----:B------:R-:W-:Y:S01]  /*20cb0*/  @!P0 IMAD.MOV.U32 R2, RZ, RZ, R213 ;  /* 0x000000ffff028224 */ /* 0x000fe200078e00d5 */
[----:B------:R-:W-:-:S04]  /*20cc0*/  PRMT R157, RZ, 0x7610, R157 ;  /* 0x00007610ff9d7816 */ /* 0x000fc8000000009d */
[----:B------:R2:W4:Y:S02]  /*20cd0*/  @!P0 LDG.E.U8 R158, desc[UR32][R2.64] ;  /* 0x00000020029e8981 */ /* 0x000524000c1e1100 */
[----:B--2---:R-:W-:Y:S02]  /*20ce0*/  @!P0 IMAD.MOV.U32 R2, RZ, RZ, R25 ;  /* 0x000000ffff028224 */ /* 0x004fe400078e0019 */
[----:B------:R-:W-:-:S05]  /*20cf0*/  @!P0 IMAD.MOV.U32 R3, RZ, RZ, R26 ;  /* 0x000000ffff038224 */ /* 0x000fca00078e001a */
[----:B------:R0:W2:Y:S01]  /*20d00*/  @!P0 LDG.E.U8 R157, desc[UR32][R2.64] ;  /* 0x00000020029d8981 */ /* 0x0000a2000c1e1100 */
[----:B------:R-:W-:Y:S02]  /*20d10*/  PRMT R156, RZ, 0x7610, R156 ;  /* 0x00007610ff9c7816 */ /* 0x000fe4000000009c */
[----:B------:R-:W-:Y:S01]  /*20d20*/  PRMT R23, RZ, 0x7610, R23 ;  /* 0x00007610ff177816 */ /* 0x000fe20000000017 */
[----:B0-----:R-:W-:Y:S01]  /*20d30*/  @!P0 IMAD.MOV.U32 R3, RZ, RZ, R237 ;  /* 0x000000ffff038224 */ /* 0x001fe200078e00ed */
[----:B------:R-:W-:Y:S02]  /*20d40*/  PRMT R22, RZ, 0x7610, R22 ;  /* 0x00007610ff167816 */ /* 0x000fe40000000016 */
[----:B------:R-:W-:Y:S01]  /*20d50*/  PRMT R21, RZ, 0x7610, R21 ;  /* 0x00007610ff157816 */ /* 0x000fe20000000015 */
[----:B---3--:R-:W-:Y:S02]  /*20d60*/  @!P0 IMAD.MOV.U32 R2, RZ, RZ, R24 ;  /* 0x000000ffff028224 */ /* 0x008fe400078e0018 */
[----:B------:R-:W3:Y:S04]  /*20d70*/  LDL.LU R24, [R1+0x6b8] ;  /* 0x0006b80001187983 */ /* 0x000ee80000300800 */
[----:B------:R0:W2:Y:S02]  /*20d80*/  @!P0 LDG.E.U8 R156, desc[UR32][R2.64] ;  /* 0x00000020029c8981 */ /* 0x0000a4000c1e1100 */
[----:B0-----:R-:W-:-:S02]  /*20d90*/  @!P0 IMAD.MOV.U32 R2, RZ, RZ, R238 ;  /* 0x000000ffff028224 */ /* 0x001fc400078e00ee */
[----:B------:R-:W-:-:S05]  /*20da0*/  @!P0 IMAD.MOV.U32 R3, RZ, RZ, R245 ;  /* 0x000000ffff038224 */ /* 0x000fca00078e00f5 */
[----:B------:R0:W2:Y:S02]  /*20db0*/  @!P0 LDG.E.U8 R23, desc[UR32][R2.64] ;  /* 0x0000002002178981 */ /* 0x0000a4000c1e1100 */
[----:B0-----:R-:W-:Y:S02]  /*20dc0*/  @!P0 IMAD.MOV.U32 R2, RZ, RZ, R246 ;  /* 0x000000ffff028224 */ /* 0x001fe400078e00f6 */
[----:B------:R-:W-:-:S05]  /*20dd0*/  @!P0 IMAD.MOV.U32 R3, RZ, RZ, R195 ;  /* 0x000000ffff038224 */ /* 0x000fca00078e00c3 */
[----:B------:R0:W2:Y:S01]  /*20de0*/  @!P0 LDG.E.U8 R22, desc[UR32][R2.64] ;  /* 0x0000002002168981 */ /* 0x0000a2000c1e1100 */
[----:B------:R-:W-:Y:S01]  /*20df0*/  PRMT R20, RZ, 0x7610, R20 ;  /* 0x00007610ff147816 */ /* 0x000fe20000000014 */
        /* <DEDUP_REMOVED lines=28> */
[----:B0-----:R-:W-:Y:S01]  /*20fc0*/  @!P0 IMAD.MOV.U32 R2, RZ, RZ, R154 ;  /* 0x000000ffff028224 */ /* 0x001fe200078e009a */
[----:B------:R-:W-:Y:S02]  /*20fd0*/  PRMT R12, RZ, 0x7610, R12 ;  /* 0x00007610ff0c7816 */ /* 0x000fe4000000000c */
[----:B------:R-:W-:Y:S02]  /*20fe0*/  PRMT R11, RZ, 0x7610, R11 ;  /* 0x00007610ff0b7816 */ /* 0x000fe4000000000b */
[----:B------:R-:W-:Y:S02]  /*20ff0*/  PRMT R10, RZ, 0x7610, R10 ;  /* 0x00007610ff0a7816 */ /* 0x000fe4000000000a */
[----:B------:R-:W-:Y:S02]  /*21000*/  PRMT R7, RZ, 0x7610, R7 ;  /* 0x00007610ff077816 */ /* 0x000fe40000000007 */
[----:B------:R-:W-:-:S02]  /*21010*/  PRMT R6, RZ, 0x7610, R6 ;  /* 0x00007610ff067816 */ /* 0x000fc40000000006 */
[----:B------:R-:W-:Y:S02]  /*21020*/  PRMT R5, RZ, 0x7610, R5 ;  /* 0x00007610ff057816 */ /* 0x000fe40000000005 */
[----:B------:R-:W-:Y:S01]  /*21030*/  PRMT R4, RZ, 0x7610, R4 ;  /* 0x00007610ff047816 */ /* 0x000fe20000000004 */
[----:B---3--:R-:W-:-:S05]  /*21040*/  @!P0 IMAD.MOV.U32 R3, RZ, RZ, R24 ;  /* 0x000000ffff038224 */ /* 0x008fca00078e0018 */
        /* <DEDUP_REMOVED lines=24> */
[----:B------:R-:W3:Y:S04]  /*211d0*/  @!P0 LDG.E.U8 R4, desc[UR32][R2.64] ;  /* 0x0000002002048981 */ /* 0x000ee8000c1e1100 */
[----:B------:R-:W-:Y:S04]  /*211e0*/  STL.64 [R1+0x1360], R154 ;  /* 0x0013609a01007387 */ /* 0x000fe80000100a00 */
[----:B------:R-:W-:Y:S04]  /*211f0*/  STL [R1+0x1358], R152 ;  /* 0x0013589801007387 */ /* 0x000fe80000100800 */
[----:B------:R-:W-:Y:S04]  /*21200*/  STL.64 [R1+0x1350], R150 ;  /* 0x0013509601007387 */ /* 0x000fe80000100a00 */
[----:B------:R0:W-:Y:S04]  /*21210*/  STL.64 [R1+0x1348], R148 ;  /* 0x0013489401007387 */ /* 0x0001e80000100a00 */
[----:B------:R-:W3:Y:S04]  /*21220*/  LDL.LU.64 R28, [R1+0x400] ;  /* 0x00040000011c7983 */ /* 0x000ee80000300a00 */
        /* <DEDUP_REMOVED lines=59> */
[----:B------:R-:W-:Y:S04]  /*215e0*/  STS.U8 [R153+UR4+0xf80], R194 ;  /* 0x000f80c299007988 */ /* 0x000fe80008000004 */
[----:B0-----:R-:W3:Y:S04]  /*215f0*/  LDL.LU.64 R148, [R1+0x5e0] ;  /* 0x0005e00001947983 */ /* 0x001ee80000300a00 */
        /* <DEDUP_REMOVED lines=33> */
[----:B----4-:R-:W-:Y:S04]  /*21810*/  STS.U8 [R153+UR4+0x5380], R160 ;  /* 0x005380a099007988 */ /* 0x010fe80008000004 */
[----:B------:R-:W-:Y:S04]  /*21820*/  STS.U8 [R153+UR4+0x5580], R159 ;  /* 0x0055809f99007988 */ /* 0x000fe80008000004 */
[----:B------:R-:W-:Y:S04]  /*21830*/  STS.U8 [R153+UR4+0x5780], R158 ;  /* 0x0057809e99007988 */ /* 0x000fe80008000004 */
[----:B--2---:R-:W-:Y:S04]  /*21840*/  STS.U8 [R153+UR4+0x5980], R157 ;  /* 0x0059809d99007988 */ /* 0x004fe80008000004 */
        /* <DEDUP_REMOVED lines=10> */
[----:B---3--:R-:W-:Y:S04]  /*218f0*/  STS.U8 [R153+UR4+0x6f80], R14 ;  /* 0x006f800e99007988 */ /* 0x008fe80008000004 */
[----:B------:R-:W-:Y:S04]  /*21900*/  STS.U8 [R153+UR4+0x7180], R13 ;  /* 0x0071800d99007988 */ /* 0x000fe80008000004 */
[----:B------:R-:W-:Y:S04]  /*21910*/  STS.U8 [R153+UR4+0x7380], R12 ;  /* 0x0073800c99007988 */ /* 0x000fe80008000004 */
[----:B------:R-:W-:Y:S04]  /*21920*/  STS.U8 [R153+UR4+0x7580], R11 ;  /* 0x0075800b99007988 */ /* 0x000fe80008000004 */
[----:B------:R-:W-:Y:S04]  /*21930*/  STS.U8 [R153+UR4+0x7780], R10 ;  /* 0x0077800a99007988 */ /* 0x000fe80008000004 */
[----:B------:R-:W-:Y:S04]  /*21940*/  STS.U8 [R153+UR4+0x7980], R7 ;  /* 0x0079800799007988 */ /* 0x000fe80008000004 */
[----:B------:R-:W-:Y:S04]  /*21950*/  STS.U8 [R153+UR4+0x7b80], R6 ;  /* 0x007b800699007988 */ /* 0x000fe80008000004 */
[----:B------:R-:W-:Y:S04]  /*21960*/  STS.U8 [R153+UR4+0x7d80], R5 ;  /* 0x007d800599007988 */ /* 0x000fe80008000004 */
[----:B------:R0:W-:Y:S04]  /*21970*/  STS.U8 [R153+UR4+0x7f80], R4 ;  /* 0x007f800499007988 */ /* 0x0001e80008000004 */
[----:B------:R-:W2:Y:S01]  /*21980*/  LDL.LU.64 R150, [R1+0x5e8] ;  /* 0x0005e80001967983 */ /* 0x000ea20000300a00 */
[----:B------:R1:W-:Y:S06]  /*21990*/  MEMBAR.ALL.CTA ;  /* 0x0000000000007992 */ /* 0x0003ec0000008000 */
[----:B-1----:R-:W1:Y:S04]  /*219a0*/  FENCE.VIEW.ASYNC.S ;  /* 0x00000000000073c6 */ /* 0x002e680000000000 */
[----:B0-----:R-:W2:Y:S04]  /*219b0*/  LDL.LU.64 R152, [R1+0x5f0] ;  /* 0x0005f00001987983 */ /* 0x001ea80000300a00 */
[----:B------:R-:W2:Y:S01]  /*219c0*/  LDL.LU.64 R154, [R1+0x5f8] ;  /* 0x0005f800019a7983 */ /* 0x000ea20000300a00 */
[----:B-1----:R-:W-:Y:S06]  /*219d0*/  BAR.SYNC.DEFER_BLOCKING 0x0 ;  /* 0x0000000000007b1d */ /* 0x002fec0000010000 */
[----:B--2---:R-:W-:-:S06]  /*219e0*/  WARPGROUP.ARRIVE ;  /* 0x00000000000079c5 */ /* 0x004fcc0000000000 */
[----:B------:R-:W-:Y:S01]  /*219f0*/  QGMMA.64x256x32.F32.E4M3.E4M3 R28, gdesc[UR20], R28, gsb0 ;  /* 0x03e00000141c79f3 */ /* 0x000fe2000800081c */
[----:B------:R-:W-:Y:S04]  /*21a00*/  STL [R1+0x1340], R24 ;  /* 0x0013401801007387 */ /* 0x000fe80000100800 */
[----:B------:R-:W-:Y:S01]  /*21a10*/  STL.64 [R1+0x1338], R8 ;  /* 0x0013380801007387 */ /* 0x000fe20000100a00 */
[----:B------:R-:W-:Y:S02]  /*21a20*/  WARPGROUP.DEPBAR.LE gsb0, 0x0 ;  /* 0x00008000000079c5 */ /* 0x000fe40000010000 */
[----:B------:R-:W-:-:S15]  /*21a30*/  WARPGROUP.ARRIVE ;  /* 0x00000000000079c5 */ /* 0x000fde0000000000 */
[----:B------:R-:W-:-:S05]  /*21a40*/  NOP ;  /* 0x0000000000007918 */ /* 0x000fca0000000000 */
[----:B------:R-:W-:Y:S03]  /*21a50*/  QGMMA.64x256x32.F32.E4M3.E4M3 R28, gdesc[UR12], R28, gsb0 ;  /* 0x03e000000c1c79f3 */ /* 0x000fe6000800081c */
[----:B------:R-:W-:Y:S02]  /*21a60*/  WARPGROUP.DEPBAR.LE gsb0, 0x0 ;  /* 0x00008000000079c5 */ /* 0x000fe40000010000 */
        /* <DEDUP_REMOVED lines=64> */
[----:B0-----:R-:W2:Y:S04]  /*21e70*/  LDL.LU.64 R154, [R1+0x1360] ;  /* 0x00136000019a7983 */ /* 0x001ea80000300a00 */
[----:B------:R-:W3:Y:S04]  /*21e80*/  LDL.LU R152, [R1+0x1358] ;  /* 0x0013580001987983 */ /* 0x000ee80000300800 */
[----:B------:R-:W4:Y:S04]  /*21e90*/  LDL.LU.64 R150, [R1+0x1350] ;  /* 0x0013500001967983 */ /* 0x000f280000300a00 */
[----:B------:R-:W2:Y:S04]  /*21ea0*/  LDL.LU.64 R148, [R1+0x1348] ;  /* 0x0013480001947983 */ /* 0x000ea80000300a00 */
        /* <DEDUP_REMOVED lines=63> */
[----:B------:R-:W3:Y:S01]  /*222a0*/  LDL.LU.64 R130, [R1+0x3f8] ;  /* 0x0003f80001827983 */ /* 0x000ee20000300a00 */
[----:B------:R-:W-:Y:S01]  /*222b0*/  UMOV UR16, UR20 ;  /* 0x0000001400107c82 */ /* 0x000fe20008000000 */
[----:B------:R-:W-:Y:S01]  /*222c0*/  UMOV UR17, UR21 ;  /* 0x0000001500117c82 */ /* 0x000fe20008000000 */
[----:B---3--:R-:W-:-:S06]  /*222d0*/  WARPGROUP.ARRIVE ;  /* 0x00000000000079c5 */ /* 0x008fcc0000000000 */
[----:B------:R-:W-:Y:S01]  /*222e0*/  QGMMA.64x256x32.F32.E4M3.E4M3 R4, gdesc[UR16], R4, gsb0 ;  /* 0x03e00000100479f3 */ /* 0x000fe20008000804 */
[----:B--2---:R-:W-:Y:S02]  /*222f0*/  IMAD.MOV.U32 R146, RZ, RZ, R149 ;  /* 0x000000ffff927224 */ /* 0x004fe400078e0095 */
[----:B----4-:R-:W-:Y:S02]  /*22300*/  IMAD.MOV.U32 R149, RZ, RZ, R151 ;  /* 0x000000ffff957224 */ /* 0x010fe400078e0097 */
[----:B------:R-:W-:Y:S01]  /*22310*/  IMAD.MOV.U32 R151, RZ, RZ, R234 ;  /* 0x000000ffff977224 */ /* 0x000fe200078e00ea */
        /* <DEDUP_REMOVED lines=64> */
[----:B0-----:R-:W4:Y:S04]  /*22720*/  LDL.LU R24, [R1+0x1340] ;  /* 0x0013400001187983 */ /* 0x001f280000300800 */
[----:B------:R-:W4:Y:S04]  /*22730*/  LDL.LU.64 R8, [R1+0x1338] ;  /* 0x0013380001087983 */ /* 0x000f280000300a00 */
[----:B-1----:R-:W4:Y:S04]  /*22740*/  LDL.LU R26, [R1+0x208] ;  /* 0x00020800011a7983 */ /* 0x002f280000300800 */
[----:B------:R-:W4:Y:S04]  /*22750*/  LDL.LU R27, [R1+0x20c] ;  /* 0x00020c00011b7983 */ /* 0x000f280000300800 */
[----:B--2---:R-:W2:Y:S04]  /*22760*/  LDL.LU R28, [R1+0x210] ;  /* 0x00021000011c7983 */ /* 0x004ea80000300800 */
[----:B------:R-:W2:Y:S04]  /*22770*/  LDL.LU R29, [R1+0x214] ;  /* 0x00021400011d7983 */ /* 0x000ea80000300800 */
[----:B---3--:R-:W2:Y:S04]  /*22780*/  LDL.LU R30, [R1+0x218] ;  /* 0x00021800011e7983 */ /* 0x008ea80000300800 */
[----:B------:R-:W2:Y:S04]  /*22790*/  LDL.LU R31, [R1+0x21c] ;  /* 0x00021c00011f7983 */ /* 0x000ea80000300800 */
[----:B----4-:R-:W2:Y:S04]  /*227a0*/  LDL.LU R32, [R1+0x220] ;  /* 0x0002200001207983 */ /* 0x010ea80000300800 */
[----:B------:R-:W2:Y:S04]  /*227b0*/  LDL.LU R33, [R1+0x224] ;  /* 0x0002240001217983 */ /* 0x000ea80000300800 */
        /* <DEDUP_REMOVED lines=98> */
[----:B------:R-:W3:Y:S04]  /*22de0*/  LDL.LU R23, [R1+0x3b0] ;  /* 0x0003b00001177983 */ /* 0x000ee80000300800 */
[----:B------:R-:W4:Y:S04]  /*22df0*/  LDL.LU R22, [R1+0x3b4] ;  /* 0x0003b40001167983 */ /* 0x000f280000300800 */
[----:B------:R-:W2:Y:S04]  /*22e00*/  LDL.LU R21, [R1+0x3b8] ;  /* 0x0003b80001157983 */ /* 0x000ea80000300800 */
[----:B------:R-:W3:Y:S04]  /*22e10*/  LDL.LU R20, [R1+0x3bc] ;  /* 0x0003bc0001147983 */ /* 0x000ee80000300800 */
[----:B------:R-:W4:Y:S04]  /*22e20*/  LDL.LU R19, [R1+0x3c0] ;  /* 0x0003c00001137983 */ /* 0x000f280000300800 */
[----:B------:R-:W4:Y:S04]  /*22e30*/  LDL.LU R18, [R1+0x3c4] ;  /* 0x0003c40001127983 */ /* 0x000f280000300800 */
[----:B------:R-:W4:Y:S04]  /*22e40*/  LDL.LU R17, [R1+0x3c8] ;  /* 0x0003c80001117983 */ /* 0x000f280000300800 */
[----:B------:R-:W4:Y:S04]  /*22e50*/  LDL.LU R16, [R1+0x3cc] ;  /* 0x0003cc0001107983 */ /* 0x000f280000300800 */
[----:B------:R-:W4:Y:S04]  /*22e60*/  LDL.LU R15, [R1+0x3d0] ;  /* 0x0003d000010f7983 */ /* 0x000f280000300800 */
[----:B------:R-:W4:Y:S04]  /*22e70*/  LDL.LU R14, [R1+0x3d4] ;  /* 0x0003d400010e7983 */ /* 0x000f280000300800 */
[----:B------:R-:W4:Y:S04]  /*22e80*/  LDL.LU R13, [R1+0x3d8] ;  /* 0x0003d800010d7983 */ /* 0x000f280000300800 */
[----:B------:R-:W4:Y:S01]  /*22e90*/  LDL.LU R12, [R1+0x3dc] ;  /* 0x0003dc00010c7983 */ /* 0x000f220000300800 */
[----:B------:R-:W-:-:S03]  /*22ea0*/  IMAD.MOV.U32 R25, RZ, RZ, R5 ;  /* 0x000000ffff197224 */ /* 0x000fc600078e0005 */
[----:B------:R-:W4:Y:S01]  /*22eb0*/  LDL.LU R11, [R1+0x3e0] ;  /* 0x0003e000010b7983 */ /* 0x000f220000300800 */
[----:B------:R-:W-:-:S03]  /*22ec0*/  IMAD.MOV.U32 R132, RZ, RZ, R4 ;  /* 0x000000ffff847224 */ /* 0x000fc600078e0004 */
[----:B------:R-:W4:Y:S04]  /*22ed0*/  LDL.LU R10, [R1+0x3e4] ;  /* 0x0003e400010a7983 */ /* 0x000f280000300800 */
[----:B------:R-:W4:Y:S04]  /*22ee0*/  LDL.LU R7, [R1+0x3e8] ;  /* 0x0003e80001077983 */ /* 0x000f280000300800 */
[----:B------:R-:W4:Y:S04]  /*22ef0*/  LDL.LU R6, [R1+0x3ec] ;  /* 0x0003ec0001067983 */ /* 0x000f280000300800 */
[----:B------:R-:W4:Y:S04]  /*22f00*/  LDL.LU R5, [R1+0x3f0] ;  /* 0x0003f00001057983 */ /* 0x000f280000300800 */
[----:B------:R-:W4:Y:S04]  /*22f10*/  LDL.LU R4, [R1+0x3f4] ;  /* 0x0003f40001047983 */ /* 0x000f280000300800 */
[----:B------:R-:W2:Y:S04]  /*22f20*/  LDL.LU R234, [R1+0x1334] ;  /* 0x0013340001ea7983 */ /* 0x000ea80000300800 */
[----:B------:R-:W4:Y:S04]  /*22f30*/  LDL.LU R3, [R1+0x3f8] ;  /* 0x0003f80001037983 */ /* 0x000f280000300800 */
[----:B------:R-:W4:Y:S04]  /*22f40*/  LDL.LU R2, [R1+0x3fc] ;  /* 0x0003fc0001027983 */ /* 0x000f280000300800 */
[----:B------:R-:W4:Y:S04]  /*22f50*/  LDL R133, [R1+0xfb4] ;  /* 0x000fb40001857983 */ /* 0x000f280000100800 */
[----:B------:R-:W3:Y:S04]  /*22f60*/  LDL.LU R143, [R1+0xb90] ;  /* 0x000b9000018f7983 */ /* 0x000ee80000300800 */
[----:B------:R-:W2:Y:S04]  /*22f70*/  LDL.LU R144, [R1+0xb88] ;  /* 0x000b880001907983 */ /* 0x000ea80000300800 */
[----:B------:R-:W4:Y:S01]  /*22f80*/  LDL.LU R145, [R1+0xb80] ;  /* 0x000b800001917983 */ /* 0x000f220000300800 */
[----:B------:R-:W-:-:S02]  /*22f90*/  IMAD.MOV.U32 R147, RZ, RZ, R148 ;  /* 0x000000ffff937224 */ /* 0x000fc400078e0094 */
[----:B------:R-:W-:Y:S02]  /*22fa0*/  IMAD.MOV.U32 R148, RZ, RZ, R150 ;  /* 0x000000ffff947224 */ /* 0x000fe400078e0096 */
[----:B------:R-:W-:Y:S02]  /*22fb0*/  IMAD.MOV.U32 R150, RZ, RZ, R216 ;  /* 0x000000ffff967224 */ /* 0x000fe400078e00d8 */
[----:B------:R-:W-:Y:S02]  /*22fc0*/  IMAD.MOV.U32 R216, RZ, RZ, R233 ;  /* 0x000000ffffd87224 */ /* 0x000fe400078e00e9 */
[----:B------:R-:W0:Y:S02]  /*22fd0*/  LDC R233, c[0x0][0x238] ;  /* 0x00008e00ffe97b82 */ /* 0x000e240000000800 */
[----:B0-----:R-:W-:-:S05]  /*22fe0*/  IMAD.SHL.U32 R233, R233, 0x40, RZ ;  /* 0x00000040e9e97824 */ /* 0x001fca00078e00ff */
[C---:B------:R-:W-:Y:S02]  /*22ff0*/  IADD3 R8, P4, R233.reuse, R8, RZ ;  /* 0x00000008e9087210 */ /* 0x040fe40007f9e0ff */
[C---:B------:R-:W-:Y:S02]  /*23000*/  IADD3 R152, P5, R233.reuse, R152, RZ ;  /* 0x00000098e9987210 */ /* 0x040fe40007fbe0ff */
[C---:B---3--:R-:W-:Y:S02]  /*23010*/  IADD3 R143, P1, R233.reuse, R143, RZ ;  /* 0x0000008fe98f7210 */ /* 0x048fe40007f3e0ff */
[----:B--2---:R-:W-:-:S03]  /*23020*/  IADD3 R144, P2, R233, R144, RZ ;  /* 0x00000090e9907210 */ /* 0x004fc60007f5e0ff */
[----:B------:R-:W-:Y:S01]  /*23030*/  STL [R1+0xb90], R143 ;  /* 0x000b908f01007387 */ /* 0x000fe20000100800 */
[----:B----4-:R-:W-:-:S03]  /*23040*/  IADD3 R145, P3, R233, R145, RZ ;  /* 0x00000091e9917210 */ /* 0x010fc60007f7e0ff */
[----:B------:R-:W-:Y:S04]  /*23050*/  STL [R1+0xb88], R144 ;  /* 0x000b889001007387 */ /* 0x000fe80000100800 */
[----:B------:R0:W-:Y:S04]  /*23060*/  STL [R1+0xb78], R8 ;  /* 0x000b780801007387 */ /* 0x0001e80000100800 */
[----:B0-----:R-:W2:Y:S04]  /*23070*/  LDL.LU R8, [R1+0x1330] ;  /* 0x0013300001087983 */ /* 0x001ea80000300800 */
[----:B------:R0:W-:Y:S04]  /*23080*/  STL [R1+0xb80], R145 ;  /* 0x000b809101007387 */ /* 0x0001e80000100800 */
[----:B------:R1:W-:Y:S04]  /*23090*/  STL [R1+0xb70], R152 ;  /* 0x000b709801007387 */ /* 0x0003e80000100800 */
[----:B------:R-:W3:Y:S04]  /*230a0*/  LDL.LU R143, [R1+0xb68] ;  /* 0x000b6800018f7983 */ /* 0x000ee80000300800 */
[----:B------:R-:W4:Y:S04]  /*230b0*/  LDL.LU R144, [R1+0xb8c] ;  /* 0x000b8c0001907983 */ /* 0x000f280000300800 */
[----:B0-----:R-:W4:Y:S01]  /*230c0*/  LDL.LU R145, [R1+0xb60] ;  /* 0x000b600001917983 */ /* 0x001f220000300800 */
[----:B------:R-:W-:-:S02]  /*230d0*/  IADD3 R9, P6, R233, R9, RZ ;  /* 0x00000009e9097210 */ /* 0x000fc40007fde0ff */
[----:B-1----:R-:W-:-:S05]  /*230e0*/  SHF.R.S32.HI R152, RZ, 0x1f, R233 ;  /* 0x0000001fff987819 */ /* 0x002fca00000114e9 */
[C---:B--2---:R-:W-:Y:S01]  /*230f0*/  IMAD.X R8, R152.reuse, 0x1, R8, P6 ;  /* 0x0000000198087824 */ /* 0x044fe200030e0608 */
[----:B---3--:R-:W-:Y:S01]  /*23100*/  IADD3 R143, P6, R233, R143, RZ ;  /* 0x0000008fe98f7210 */ /* 0x008fe20007fde0ff */
[----:B----4-:R-:W-:-:S04]  /*23110*/  IMAD.X R144, R152, 0x1, R144, P1 ;  /* 0x0000000198907824 */ /* 0x010fc800008e0690 */
[----:B------:R0:W-:Y:S01]  /*23120*/  STL [R1+0xb68], R143 ;  /* 0x000b688f01007387 */ /* 0x0001e20000100800 */
[----:B------:R-:W-:-:S03]  /*23130*/  IADD3 R145, P1, R233, R145, RZ ;  /* 0x00000091e9917210 */ /* 0x000fc60007f3e0ff */
[----:B------:R1:W-:Y:S04]  /*23140*/  STL [R1+0xb8c], R144 ;  /* 0x000b8c9001007387 */ /* 0x0003e80000100800 */
[----:B------:R2:W-:Y:S04]  /*23150*/  STL [R1+0xb60], R145 ;  /* 0x000b609101007387 */ /* 0x0005e80000100800 */
[----:B0-----:R-:W3:Y:S04]  /*23160*/  LDL.LU R143, [R1+0xb84] ;  /* 0x000b8400018f7983 */ /* 0x001ee80000300800 */
[----:B-1----:R-:W4:Y:S04]  /*23170*/  LDL.LU R144, [R1+0xb58] ;  /* 0x000b580001907983 */ /* 0x002f280000300800 */
[----:B--2---:R-:W2:Y:S01]  /*23180*/  LDL.LU R145, [R1+0xb7c] ;  /* 0x000b7c0001917983 */ /* 0x004ea20000300800 */
[----:B---3--:R-:W-:Y:S01]  /*23190*/  IMAD.X R143, R152, 0x1, R143, P2 ;  /* 0x00000001988f7824 */ /* 0x008fe200010e068f */
[----:B----4-:R-:W-:-:S04]  /*231a0*/  IADD3 R144, P2, R233, R144, RZ ;  /* 0x00000090e9907210 */ /* 0x010fc80007f5e0ff */
[----:B------:R0:W-:Y:S01]  /*231b0*/  STL [R1+0xb84], R143 ;  /* 0x000b848f01007387 */ /* 0x0001e20000100800 */
[----:B--2---:R-:W-:-:S03]  /*231c0*/  IMAD.X R145, R152, 0x1, R145, P3 ;  /* 0x0000000198917824 */ /* 0x004fc600018e0691 */
[----:B------:R1:W-:Y:S04]  /*231d0*/  STL [R1+0xb58], R144 ;  /* 0x000b589001007387 */ /* 0x0003e80000100800 */
[----:B------:R2:W-:Y:S04]  /*231e0*/  STL [R1+0xb7c], R145 ;  /* 0x000b7c9101007387 */ /* 0x0005e80000100800 */
[----:B0-----:R-:W3:Y:S04]  /*231f0*/  LDL.LU R143, [R1+0xb50] ;  /* 0x000b5000018f7983 */ /* 0x001ee80000300800 */
[----:B-1----:R-:W4:Y:S04]  /*23200*/  LDL.LU R144, [R1+0xb74] ;  /* 0x000b740001907983 */ /* 0x002f280000300800 */
[----:B--2---:R-:W2:Y:S01]  /*23210*/  LDL.LU R145, [R1+0xb48] ;  /* 0x000b480001917983 */ /* 0x004ea20000300800 */
[----:B---3--:R-:W-:Y:S01]  /*23220*/  IADD3 R143, P3, R233, R143, RZ ;  /* 0x0000008fe98f7210 */ /* 0x008fe20007f7e0ff */
[----:B----4-:R-:W-:-:S04]  /*23230*/  IMAD.X R144, R152, 0x1, R144, P4 ;  /* 0x0000000198907824 */ /* 0x010fc800020e0690 */
[----:B------:R0:W-:Y:S01]  /*23240*/  STL [R1+0xb50], R143 ;  /* 0x000b508f01007387 */ /* 0x0001e20000100800 */
[----:B--2---:R-:W-:-:S03]  /*23250*/  IADD3 R145, P4, R233, R145, RZ ;  /* 0x00000091e9917210 */ /* 0x004fc60007f9e0ff */
        /* <DEDUP_REMOVED lines=185> */
[----:B------:R-:W-:-:S02]  /*23df0*/  VIADD R234, R234, 0x1 ;  /* 0x00000001eaea7836 */ /* 0x000fc40000000000 */
[----:B------:R-:W-:Y:S02]  /*23e00*/  IMAD.MOV.U32 R134, RZ, RZ, R21 ;  /* 0x000000ffff867224 */ /* 0x000fe400078e0015 */
[----:B------:R-:W-:Y:S01]  /*23e10*/  IMAD.MOV.U32 R135, RZ, RZ, R20 ;  /* 0x000000ffff877224 */ /* 0x000fe200078e0014 */
[----:B------:R-:W-:Y:S01]  /*23e20*/  ISETP.NE.U32.AND P0, PT, R234, R133, PT ;  /* 0x00000085ea00720c */ /* 0x000fe20003f05070 */
[----:B------:R-:W-:Y:S02]  /*23e30*/  IMAD.MOV.U32 R133, RZ, RZ, R22 ;  /* 0x000000ffff857224 */ /* 0x000fe400078e0016 */
[----:B------:R-:W-:Y:S02]  /*23e40*/  IMAD.MOV.U32 R136, RZ, RZ, R19 ;  /* 0x000000ffff887224 */ /* 0x000fe400078e0013 */
[----:B------:R-:W-:Y:S02]  /*23e50*/  IMAD.MOV.U32 R137, RZ, RZ, R18 ;  /* 0x000000ffff897224 */ /* 0x000fe400078e0012 */
[----:B------:R-:W-:-:S02]  /*23e60*/  IMAD.MOV.U32 R138, RZ, RZ, R17 ;  /* 0x000000ffff8a7224 */ /* 0x000fc400078e0011 */
[----:B------:R-:W-:Y:S02]  /*23e70*/  IMAD.MOV.U32 R139, RZ, RZ, R16 ;  /* 0x000000ffff8b7224 */ /* 0x000fe400078e0010 */
[----:B------:R-:W-:Y:S02]  /*23e80*/  IMAD.MOV.U32 R140, RZ, RZ, R15 ;  /* 0x000000ffff8c7224 */ /* 0x000fe400078e000f */
[----:B------:R-:W-:Y:S02]  /*23e90*/  IMAD.MOV.U32 R141, RZ, RZ, R14 ;  /* 0x000000ffff8d7224 */ /* 0x000fe400078e000e */
[----:B------:R-:W-:Y:S01]  /*23ea0*/  IMAD.MOV.U32 R142, RZ, RZ, R13 ;  /* 0x000000ffff8e7224 */ /* 0x000fe200078e000d */
[----:B------:R-:W-:Y:S01]  /*23eb0*/  UMOV UR8, UR12 ;  /* 0x0000000c00087c82 */ /* 0x000fe20008000000 */
[----:B------:R-:W-:Y:S01]  /*23ec0*/  UMOV UR9, UR13 ;  /* 0x0000000d00097c82 */ /* 0x000fe20008000000 */
[----:B---3--:R-:W-:Y:S01]  /*23ed0*/  IMAD.X R143, R152, 0x1, R143, P5 ;  /* 0x00000001988f7824 */ /* 0x008fe200028e068f */
[----:B----4-:R-:W-:-:S04]  /*23ee0*/  IADD3 R144, P5, R233, R144, RZ ;  /* 0x00000090e9907210 */ /* 0x010fc80007fbe0ff */
[----:B------:R-:W-:Y:S01]  /*23ef0*/  STL [R1+0xa7c], R143 ;  /* 0x000a7c8f01007387 */ /* 0x000fe20000100800 */
[----:B--2---:R-:W-:-:S03]  /*23f00*/  IMAD.X R145, R152, 0x1, R145, P6 ;  /* 0x0000000198917824 */ /* 0x004fc600030e0691 */
[----:B------:R-:W-:Y:S04]  /*23f10*/  STL [R1+0xa50], R144 ;  /* 0x000a509001007387 */ /* 0x000fe80000100800 */
[----:B------:R0:W-:Y:S02]  /*23f20*/  STL [R1+0xa74], R145 ;  /* 0x000a749101007387 */ /* 0x0001e40000100800 */
[----:B0-----:R-:W-:Y:S02]  /*23f30*/  IMAD.MOV.U32 R145, RZ, RZ, R146 ;  /* 0x000000ffff917224 */ /* 0x001fe400078e0092 */
[----:B------:R-:W-:Y:S02]  /*23f40*/  IMAD.MOV.U32 R146, RZ, RZ, R147 ;  /* 0x000000ffff927224 */ /* 0x000fe400078e0093 */
[----:B------:R-:W-:-:S02]  /*23f50*/  IMAD.MOV.U32 R147, RZ, RZ, R148 ;  /* 0x000000ffff937224 */ /* 0x000fc400078e0094 */
[----:B------:R-:W-:Y:S02]  /*23f60*/  IMAD.MOV.U32 R148, RZ, RZ, R149 ;  /* 0x000000ffff947224 */ /* 0x000fe400078e0095 */
[----:B------:R-:W-:Y:S02]  /*23f70*/  IMAD.MOV.U32 R149, RZ, RZ, R150 ;  /* 0x000000ffff957224 */ /* 0x000fe400078e0096 */
[----:B------:R-:W-:Y:S02]  /*23f80*/  IMAD.MOV.U32 R150, RZ, RZ, R151 ;  /* 0x000000ffff967224 */ /* 0x000fe400078e0097 */
[----:B------:R-:W-:-:S05]  /*23f90*/  IMAD.MOV.U32 R151, RZ, RZ, R217 ;  /* 0x000000ffff977224 */ /* 0x000fca00078e00d9 */
[----:B------:R-:W-:Y:S04]  /*23fa0*/  STL.64 [R1+0x1328], R150 ;  /* 0x0013289601007387 */ /* 0x000fe80000100a00 */
[----:B------:R0:W-:Y:S04]  /*23fb0*/  STL.64 [R1+0x1320], R148 ;  /* 0x0013209401007387 */ /* 0x0001e80000100a00 */
[----:B------:R1:W-:Y:S01]  /*23fc0*/  STL.64 [R1+0x1318], R146 ;  /* 0x0013189201007387 */ /* 0x0003e20000100a00 */
[----:B------:R-:W-:-:S03]  /*23fd0*/  IMAD.MOV.U32 R143, RZ, RZ, R12 ;  /* 0x000000ffff8f7224 */ /* 0x000fc600078e000c */
[----:B------:R2:W-:Y:S01]  /*23fe0*/  STL [R1+0x1314], R145 ;  /* 0x0013149101007387 */ /* 0x0005e20000100800 */
[----:B------:R-:W-:-:S03]  /*23ff0*/  IMAD.MOV.U32 R144, RZ, RZ, R11 ;  /* 0x000000ffff907224 */ /* 0x000fc600078e000b */
[----:B------:R3:W-:Y:S01]  /*24000*/  STL [R1+0x1310], R24 ;  /* 0x0013101801007387 */ /* 0x0007e20000100800 */
[----:B0-----:R-:W-:Y:S02]  /*24010*/  IMAD.MOV.U32 R148, RZ, RZ, R5 ;  /* 0x000000ffff947224 */ /* 0x001fe400078e0005 */
[----:B------:R-:W-:Y:S01]  /*24020*/  IMAD.MOV.U32 R149, RZ, RZ, R4 ;  /* 0x000000ffff957224 */ /* 0x000fe200078e0004 */
[----:B------:R-:W4:Y:S01]  /*24030*/  LDL.LU R217, [R1+0x6b0] ;  /* 0x0006b00001d97983 */ /* 0x000f220000300800 */
[----:B-1----:R-:W-:Y:S02]  /*24040*/  IMAD.MOV.U32 R146, RZ, RZ, R7 ;  /* 0x000000ffff927224 */ /* 0x002fe400078e0007 */
[----:B--2---:R-:W-:Y:S02]  /*24050*/  IMAD.MOV.U32 R145, RZ, RZ, R10 ;  /* 0x000000ffff917224 */ /* 0x004fe400078e000a */
[----:B------:R-:W-:Y:S02]  /*24060*/  IMAD.MOV.U32 R147, RZ, RZ, R6 ;  /* 0x000000ffff937224 */ /* 0x000fe400078e0006 */
[----:B---3--:R-:W-:-:S02]  /*24070*/  IMAD.MOV.U32 R24, RZ, RZ, R132 ;  /* 0x000000ffff187224 */ /* 0x008fc400078e0084 */
[----:B------:R-:W-:Y:S02]  /*24080*/  IMAD.MOV.U32 R132, RZ, RZ, R23 ;  /* 0x000000ffff847224 */ /* 0x000fe400078e0017 */
[----:B------:R-:W-:Y:S02]  /*24090*/  IMAD.MOV.U32 R150, RZ, RZ, R3 ;  /* 0x000000ffff967224 */ /* 0x000fe400078e0003 */
[----:B------:R-:W-:-:S06]  /*240a0*/  IMAD.MOV.U32 R151, RZ, RZ, R2 ;  /* 0x000000ffff977224 */ /* 0x000fcc00078e0002 */
[----:B------:R-:W-:-:S06]  /*240b0*/  WARPGROUP.ARRIVE ;  /* 0x00000000000079c5 */ /* 0x000fcc0000000000 */
        /* <DEDUP_REMOVED lines=67> */
[----:B------:R-:W3:Y:S04]  /*244f0*/  LDL.LU.64 R148, [R1+0x1320] ;  /* 0x0013200001947983 */ /* 0x000ee80000300a00 */
[----:B------:R-:W4:Y:S04]  /*24500*/  LDL.LU.64 R146, [R1+0x1318] ;  /* 0x0013180001927983 */ /* 0x000f280000300a00 */
[----:B------:R-:W2:Y:S04]  /*24510*/  LDL.LU R145, [R1+0x1314] ;  /* 0x0013140001917983 */ /* 0x000ea80000300800 */
[----:B------:R-:W3:Y:S04]  /*24520*/  LDL.LU R24, [R1+0x1310] ;  /* 0x0013100001187983 */ /* 0x000ee80000300800 */
[----:B------:R-:W4:Y:S04]  /*24530*/  LDL.LU R143, [R1+0xa48] ;  /* 0x000a4800018f7983 */ /* 0x000f280000300800 */
[----:B------:R-:W2:Y:S01]  /*24540*/  LDL.LU R144, [R1+0xa6c] ;  /* 0x000a6c0001907983 */ /* 0x000ea20000300800 */
[----:B----4-:R-:W-:Y:S01]  /*24550*/  IADD3 R143, P6, R233, R143, RZ ;  /* 0x0000008fe98f7210 */ /* 0x010fe20007fde0ff */
[----:B--2---:R-:W-:-:S04]  /*24560*/  IMAD.X R144, R152, 0x1, R144, P1 ;  /* 0x0000000198907824 */ /* 0x004fc800008e0690 */
[----:B------:R0:W-:Y:S04]  /*24570*/  STL [R1+0xa48], R143 ;  /* 0x000a488f01007387 */ /* 0x0001e80000100800 */
[----:B------:R1:W-:Y:S04]  /*24580*/  STL [R1+0xa6c], R144 ;  /* 0x000a6c9001007387 */ /* 0x0003e80000100800 */
[----:B0-----:R-:W2:Y:S04]  /*24590*/  LDL.LU R143, [R1+0xa40] ;  /* 0x000a4000018f7983 */ /* 0x001ea80000300800 */
[----:B-1----:R-:W4:Y:S01]  /*245a0*/  LDL.LU R144, [R1+0xa64] ;  /* 0x000a640001907983 */ /* 0x002f220000300800 */
[----:B--2---:R-:W-:Y:S01]  /*245b0*/  IADD3 R143, P1, R233, R143, RZ ;  /* 0x0000008fe98f7210 */ /* 0x004fe20007f3e0ff */
[----:B----4-:R-:W-:-:S04]  /*245c0*/  IMAD.X R144, R152, 0x1, R144, P2 ;  /* 0x0000000198907824 */ /* 0x010fc800010e0690 */
        /* <DEDUP_REMOVED lines=22> */
[----:B---3--:R-:W-:Y:S01]  /*24730*/  IMAD.MOV.U32 R2, RZ, RZ, R24 ;  /* 0x000000ffff027224 */ /* 0x008fe200078e0018 */
[----:B--2---:R-:W-:Y:S01]  /*24740*/  IADD3 R143, P5, R233, R143, RZ ;  /* 0x0000008fe98f7210 */ /* 0x004fe20007fbe0ff */
[----:B----4-:R-:W-:-:S04]  /*24750*/  IMAD.X R144, R152, 0x1, R144, P6 ;  /* 0x0000000198907824 */ /* 0x010fc800030e0690 */
[----:B------:R0:W-:Y:S04]  /*24760*/  STL [R1+0xa20], R143 ;  /* 0x000a208f01007387 */ /* 0x0001e80000100800 */
[----:B------:R1:W-:Y:S04]  /*24770*/  STL [R1+0xa44], R144 ;  /* 0x000a449001007387 */ /* 0x0003e80000100800 */
[----:B------:R-:W2:Y:S04]  /*24780*/  LDL.LU R188, [R1+0xa18] ;  /* 0x000a180001bc7983 */ /* 0x000ea80000300800 */
[----:B------:R-:W3:Y:S04]  /*24790*/  LDL.LU.64 R24, [R1] ;  /* 0x0000000001187983 */ /* 0x000ee80000300a00 */
        /* <DEDUP_REMOVED lines=55> */
[----:B------:R-:W-:-:S03]  /*24b10*/  IMAD.MOV.U32 R194, RZ, RZ, R145 ;  /* 0x000000ffffc27224 */ /* 0x000fc600078e0091 */
[----:B------:R-:W3:Y:S01]  /*24b20*/  LDL.LU.64 R136, [R1+0x1c0] ;  /* 0x0001c00001887983 */ /* 0x000ee20000300a00 */
[----:B------:R-:W-:-:S03]  /*24b30*/  IMAD.MOV.U32 R193, RZ, RZ, R146 ;  /* 0x000000ffffc17224 */ /* 0x000fc600078e0092 */
[----:B------:R-:W3:Y:S01]  /*24b40*/  LDL.LU.64 R138, [R1+0x1c8] ;  /* 0x0001c800018a7983 */ /* 0x000ee20000300a00 */
[----:B------:R-:W-:-:S03]  /*24b50*/  IMAD.MOV.U32 R192, RZ, RZ, R147 ;  /* 0x000000ffffc07224 */ /* 0x000fc600078e0093 */
[----:B------:R-:W3:Y:S01]  /*24b60*/  LDL.LU.64 R140, [R1+0x1d0] ;  /* 0x0001d000018c7983 */ /* 0x000ee20000300a00 */
[----:B------:R-:W-:-:S03]  /*24b70*/  IMAD.MOV.U32 R3, RZ, RZ, R148 ;  /* 0x000000ffff037224 */ /* 0x000fc600078e0094 */
[----:B0-----:R-:W3:Y:S01]  /*24b80*/  LDL.LU.64 R142, [R1+0x1d8] ;  /* 0x0001d800018e7983 */ /* 0x001ee20000300a00 */
[----:B------:R-:W-:-:S03]  /*24b90*/  IMAD.MOV.U32 R191, RZ, RZ, R149 ;  /* 0x000000ffffbf7224 */ /* 0x000fc600078e0095 */
[----:B-1----:R-:W3:Y:S01]  /*24ba0*/  LDL.LU.64 R144, [R1+0x1e0] ;  /* 0x0001e00001907983 */ /* 0x002ee20000300a00 */
[----:B------:R-:W-:Y:S02]  /*24bb0*/  IMAD.MOV.U32 R190, RZ, RZ, R150 ;  /* 0x000000ffffbe7224 */ /* 0x000fe400078e0096 */
[----:B------:R-:W-:Y:S01]  /*24bc0*/  IMAD.MOV.U32 R189, RZ, RZ, R151 ;  /* 0x000000ffffbd7224 */ /* 0x000fe200078e0097 */
[----:B------:R-:W3:Y:S04]  /*24bd0*/  LDL.LU.64 R146, [R1+0x1e8] ;  /* 0x0001e80001927983 */ /* 0x000ee80000300a00 */
[----:B------:R-:W3:Y:S04]  /*24be0*/  LDL.LU.64 R148, [R1+0x1f0] ;  /* 0x0001f00001947983 */ /* 0x000ee80000300a00 */
[----:B------:R-:W3:Y:S01]  /*24bf0*/  LDL.LU.64 R150, [R1+0x1f8] ;  /* 0x0001f80001967983 */ /* 0x000ee20000300a00 */
[----:B--2---:R-:W-:-:S05]  /*24c00*/  IADD3 R188, P6, R233, R188, RZ ;  /* 0x000000bce9bc7210 */ /* 0x004fca0007fde0ff */
[----:B------:R0:W-:Y:S04]  /*24c10*/  STL [R1+0xa18], R188 ;  /* 0x000a18bc01007387 */ /* 0x0001e80000100800 */
[----:B0-----:R-:W2:Y:S02]  /*24c20*/  LDL.LU R188, [R1+0xa3c] ;  /* 0x000a3c0001bc7983 */ /* 0x001ea40000300800 */
[----:B--2---:R-:W-:-:S05]  /*24c30*/  IMAD.X R188, R152, 0x1, R188, P1 ;  /* 0x0000000198bc7824 */ /* 0x004fca00008e06bc */
[----:B------:R0:W-:Y:S04]  /*24c40*/  STL [R1+0xa3c], R188 ;  /* 0x000a3cbc01007387 */ /* 0x0001e80000100800 */
[----:B0-----:R-:W2:Y:S02]  /*24c50*/  LDL.LU R188, [R1+0xa10] ;  /* 0x000a100001bc7983 */ /* 0x001ea40000300800 */
        /* <DEDUP_REMOVED lines=37> */
[----:B------:R0:W-:Y:S02]  /*24eb0*/  STL [R1+0x9e0], R188 ;  /* 0x0009e0bc01007387 */ /* 0x0001e40000100800 */
[----:B0-----:R-:W-:Y:S02]  /*24ec0*/  IMAD.MOV.U32 R188, RZ, RZ, R189 ;  /* 0x000000ffffbc7224 */ /* 0x001fe400078e00bd */
[----:B------:R-:W-:Y:S02]  /*24ed0*/  IMAD.MOV.U32 R189, RZ, RZ, R190 ;  /* 0x000000ffffbd7224 */ /* 0x000fe400078e00be */
[----:B------:R-:W-:Y:S02]  /*24ee0*/  IMAD.MOV.U32 R190, RZ, RZ, R191 ;  /* 0x000000ffffbe7224 */ /* 0x000fe400078e00bf */
[----:B------:R-:W-:Y:S02]  /*24ef0*/  IMAD.MOV.U32 R191, RZ, RZ, R192 ;  /* 0x000000ffffbf7224 */ /* 0x000fe400078e00c0 */
[----:B------:R-:W-:-:S02]  /*24f00*/  IMAD.MOV.U32 R192, RZ, RZ, R193 ;  /* 0x000000ffffc07224 */ /* 0x000fc400078e00c1 */
[----:B------:R-:W-:Y:S02]  /*24f10*/  IMAD.MOV.U32 R193, RZ, RZ, R194 ;  /* 0x000000ffffc17224 */ /* 0x000fe400078e00c2 */
[----:B------:R-:W-:Y:S02]  /*24f20*/  IMAD.X R188, R152, 0x1, R188, P2 ;  /* 0x0000000198bc7824 */ /* 0x000fe400010e06bc */
[----:B------:R-:W-:Y:S02]  /*24f30*/  IMAD.MOV.U32 R194, RZ, RZ, R2 ;  /* 0x000000ffffc27224 */ /* 0x000fe400078e0002 */
[----:B------:R-:W-:Y:S02]  /*24f40*/  IMAD.MOV.U32 R2, RZ, RZ, R222 ;  /* 0x000000ffff027224 */ /* 0x000fe400078e00de */
[----:B------:R-:W-:Y:S02]  /*24f50*/  IMAD.MOV.U32 R222, RZ, RZ, R220 ;  /* 0x000000ffffde7224 */ /* 0x000fe400078e00dc */
[----:B------:R-:W2:Y:S04]  /*24f60*/  LDL.LU R220, [R1+0x634] ;  /* 0x0006340001dc7983 */ /* 0x000ea80000300800 */
[----:B------:R0:W-:Y:S04]  /*24f70*/  STL [R1+0xa04], R188 ;  /* 0x000a04bc01007387 */ /* 0x0001e80000100800 */
[----:B0-----:R-:W4:Y:S02]  /*24f80*/  LDL.LU R188, [R1+0x9d8] ;  /* 0x0009d80001bc7983 */ /* 0x001f240000300800 */
[----:B----4-:R-:W-:-:S05]  /*24f90*/  IADD3 R188, P2, R233, R188, RZ ;  /* 0x000000bce9bc7210 */ /* 0x010fca0007f5e0ff */
[----:B------:R0:W-:Y:S04]  /*24fa0*/  STL [R1+0x9d8], R188 ;  /* 0x0009d8bc01007387 */ /* 0x0001e80000100800 */
[----:B0-----:R-:W4:Y:S02]  /*24fb0*/  LDL.LU R188, [R1+0x9fc] ;  /* 0x0009fc0001bc7983 */ /* 0x001f240000300800 */
[----:B----4-:R-:W-:-:S05]  /*24fc0*/  IMAD.X R188, R152, 0x1, R188, P3 ;  /* 0x0000000198bc7824 */ /* 0x010fca00018e06bc */
        /* <DEDUP_REMOVED lines=44> */
[----:B----4-:R-:W-:-:S05]  /*25290*/  IADD3 R188, P4, R188, UR34, RZ ;  /* 0x00000022bcbc7c10 */ /* 0x010fca000ff9e0ff */
        /* <DEDUP_REMOVED lines=32> */
[----:B----4-:R-:W-:-:S05]  /*254a0*/  IADD3.X R188, R188, UR5, RZ, P4, !PT ;  /* 0x00000005bcbc7c10 */ /* 0x010fca000a7fe4ff */
        /* <DEDUP_REMOVED lines=418> */
[----:B0-----:R-:W4:Y:S01]  /*26ed0*/  LDL.LU R188, [R1+0xd98] ;  /* 0x000d980001bc7983 */ /* 0x001f220000300800 */
[----:B---3--:R-:W-:Y:S01]  /*26ee0*/  WARPGROUP.ARRIVE ;  /* 0x00000000000079c5 */ /* 0x008fe20000000000 */
[----:B------:R-:W-:Y:S01]  /*26ef0*/  UMOV UR26, UR22 ;  /* 0x00000016001a7c82 */ /* 0x000fe20008000000 */
[----:B------:R-:W-:-:S04]  /*26f00*/  UMOV UR27, UR23 ;  /* 0x00000017001b7c82 */ /* 0x000fc80008000000 */
[----:B------:R-:W-:Y:S01]  /*26f10*/  QGMMA.64x256x32.F32.E4M3.E4M3 R24, gdesc[UR24], R24, gsb0 ;  /* 0x03e00000181879f3 */ /* 0x000fe20008000818 */
[----:B----4-:R-:W-:-:S05]  /*26f20*/  IADD3.X R188, R188, UR5, RZ, P2, !PT ;  /* 0x00000005bcbc7c10 */ /* 0x010fca00097fe4ff */
[----:B------:R0:W-:Y:S04]  /*26f30*/  STL [R1+0xd98], R188 ;  /* 0x000d98bc01007387 */ /* 0x0001e80000100800 */
[----:B0-----:R-:W3:Y:S01]  /*26f40*/  LDL.LU R188, [R1+0xd6c] ;  /* 0x000d6c0001bc7983 */ /* 0x001ee20000300800 */
[----:B------:R-:W-:Y:S02]  /*26f50*/  WARPGROUP.DEPBAR.LE gsb0, 0x0 ;  /* 0x00008000000079c5 */ /* 0x000fe40000010000 */
[----:B------:R-:W-:Y:S01]  /*26f60*/  WARPGROUP.ARRIVE ;  /* 0x00000000000079c5 */ /* 0x000fe20000000000 */
[----:B------:R-:W-:Y:S01]  /*26f70*/  UMOV UR30, UR14 ;  /* 0x0000000e001e7c82 */ /* 0x000fe20008000000 */
[----:B------:R-:W-:-:S13]  /*26f80*/  UMOV UR31, UR15 ;  /* 0x0000000f001f7c82 */ /* 0x000fda0008000000 */
[----:B------:R-:W-:Y:S01]  /*26f90*/  QGMMA.64x256x32.F32.E4M3.E4M3 R24, gdesc[UR28], R24, gsb0 ;  /* 0x03e000001c1879f3 */ /* 0x000fe20008000818 */
[----:B---3--:R-:W-:-:S05]  /*26fa0*/  IADD3 R188, P2, R188, UR34, RZ ;  /* 0x00000022bcbc7c10 */ /* 0x008fca000ff5e0ff */
[----:B------:R0:W-:Y:S04]  /*26fb0*/  STL [R1+0xd6c], R188 ;  /* 0x000d6cbc01007387 */ /* 0x0001e80000100800 */
[----:B0-----:R-:W3:Y:S01]  /*26fc0*/  LDL.LU R188, [R1+0xd90] ;  /* 0x000d900001bc7983 */ /* 0x001ee20000300800 */
[----:B------:R-:W-:Y:S02]  /*26fd0*/  WARPGROUP.DEPBAR.LE gsb0, 0x0 ;  /* 0x00008000000079c5 */ /* 0x000fe40000010000 */
[----:B---3--:R-:W-:-:S05]  /*26fe0*/  IADD3.X R188, R188, UR5, RZ, P3, !PT ;  /* 0x00000005bcbc7c10 */ /* 0x008fca0009ffe4ff */
[----:B------:R-:W-:Y:S04]  /*26ff0*/  STL [R1+0xd90], R188 ;  /* 0x000d90bc01007387 */ /* 0x000fe80000100800 */
[----:B------:R-:W-:Y:S04]  /*27000*/  STL.64 [R1], R24 ;  /* 0x0000001801007387 */ /* 0x000fe80000100a00 */
        /* <DEDUP_REMOVED lines=63> */
[----:B0-----:R-:W3:Y:S04]  /*27400*/  LDL.LU.64 R150, [R1+0x1308] ;  /* 0x0013080001967983 */ /* 0x001ee80000300a00 */
[----:B------:R-:W4:Y:S04]  /*27410*/  LDL.LU.64 R148, [R1+0x1300] ;  /* 0x0013000001947983 */ /* 0x000f280000300a00 */
[----:B------:R-:W2:Y:S04]  /*27420*/  LDL.LU.64 R146, [R1+0x12f8] ;  /* 0x0012f80001927983 */ /* 0x000ea80000300a00 */
[----:B------:R-:W3:Y:S04]  /*27430*/  LDL.LU.64 R144, [R1+0x12f0] ;  /* 0x0012f00001907983 */ /* 0x000ee80000300a00 */
[----:B------:R-:W4:Y:S04]  /*27440*/  LDL.LU.64 R142, [R1+0x12e8] ;  /* 0x0012e800018e7983 */ /* 0x000f280000300a00 */
[----:B------:R-:W2:Y:S04]  /*27450*/  LDL.LU.64 R140, [R1+0x12e0] ;  /* 0x0012e000018c7983 */ /* 0x000ea80000300a00 */
[----:B------:R-:W3:Y:S04]  /*27460*/  LDL.LU.64 R138, [R1+0x12d8] ;  /* 0x0012d800018a7983 */ /* 0x000ee80000300a00 */
[----:B------:R-:W4:Y:S04]  /*27470*/  LDL.LU.64 R136, [R1+0x12d0] ;  /* 0x0012d00001887983 */ /* 0x000f280000300a00 */
[----:B------:R-:W2:Y:S04]  /*27480*/  LDL.LU.64 R134, [R1+0x12c8] ;  /* 0x0012c80001867983 */ /* 0x000ea80000300a00 */
[----:B------:R-:W3:Y:S04]  /*27490*/  LDL.LU.64 R132, [R1+0x12c0] ;  /* 0x0012c00001847983 */ /* 0x000ee80000300a00 */
[----:B------:R-:W4:Y:S04]  /*274a0*/  LDL.LU.64 R130, [R1+0x12b8] ;  /* 0x0012b80001827983 */ /* 0x000f280000300a00 */
        /* <DEDUP_REMOVED lines=52> */
[----:B------:R-:W4:Y:S01]  /*277f0*/  LDL.LU.64 R24, [R1+0x1110] ;  /* 0x0011100001187983 */ /* 0x000f220000300a00 */
[----:B------:R-:W-:-:S02]  /*27800*/  IMAD.MOV.U32 R188, RZ, RZ, R189 ;  /* 0x000000ffffbc7224 */ /* 0x000fc400078e00bd */
[----:B------:R-:W-:Y:S02]  /*27810*/  IMAD.MOV.U32 R189, RZ, RZ, R190 ;  /* 0x000000ffffbd7224 */ /* 0x000fe400078e00be */
[----:B------:R-:W-:Y:S02]  /*27820*/  IMAD.MOV.U32 R190, RZ, RZ, R191 ;  /* 0x000000ffffbe7224 */ /* 0x000fe400078e00bf */
[----:B------:R-:W-:Y:S02]  /*27830*/  IMAD.MOV.U32 R191, RZ, RZ, R192 ;  /* 0x000000ffffbf7224 */ /* 0x000fe400078e00c0 */
[----:B------:R-:W-:Y:S02]  /*27840*/  IMAD.MOV.U32 R192, RZ, RZ, R193 ;  /* 0x000000ffffc07224 */ /* 0x000fe400078e00c1 */
[----:B------:R-:W-:Y:S02]  /*27850*/  IMAD.MOV.U32 R193, RZ, RZ, R194 ;  /* 0x000000ffffc17224 */ /* 0x000fe400078e00c2 */
[----:B------:R-:W-:-:S02]  /*27860*/  IMAD.MOV.U32 R194, RZ, RZ, R2 ;  /* 0x000000ffffc27224 */ /* 0x000fc400078e0002 */
[----:B------:R-:W-:Y:S01]  /*27870*/  IMAD.MOV.U32 R2, RZ, RZ, R217 ;  /* 0x000000ffff027224 */ /* 0x000fe200078e00d9 */
[----:B--2---:R-:W-:Y:S02]  /*27880*/  IADD3.X R134, R134, UR5, RZ, P2, !PT ;  /* 0x0000000586867c10 */ /* 0x004fe400097fe4ff */
[----:B---3--:R-:W-:Y:S02]  /*27890*/  IADD3.X R132, R132, UR5, RZ, P1, !PT ;  /* 0x0000000584847c10 */ /* 0x008fe40008ffe4ff */
[----:B----4-:R-:W-:Y:S02]  /*278a0*/  IADD3.X R130, R130, UR5, RZ, P6, !PT ;  /* 0x0000000582827c10 */ /* 0x010fe4000b7fe4ff */
[----:B------:R-:W-:Y:S02]  /*278b0*/  IADD3.X R128, R128, UR5, RZ, P5, !PT ;  /* 0x0000000580807c10 */ /* 0x000fe4000affe4ff */
[----:B------:R-:W-:Y:S02]  /*278c0*/  IADD3.X R126, R126, UR5, RZ, P4, !PT ;  /* 0x000000057e7e7c10 */ /* 0x000fe4000a7fe4ff */
[----:B------:R-:W-:-:S02]  /*278d0*/  IADD3 R125, P3, R125, UR34, RZ ;  /* 0x000000227d7d7c10 */ /* 0x000fc4000ff7e0ff */
[----:B------:R-:W-:-:S03]  /*278e0*/  IADD3 R127, P4, R127, UR34, RZ ;  /* 0x000000227f7f7c10 */ /* 0x000fc6000ff9e0ff */
[----:B------:R0:W-:Y:S01]  /*278f0*/  STL [R1+0xd64], R125 ;  /* 0x000d647d01007387 */ /* 0x0001e20000100800 */
[----:B------:R-:W-:Y:S02]  /*27900*/  IADD3 R129, P5, R129, UR34, RZ ;  /* 0x0000002281817c10 */ /* 0x000fe4000ffbe0ff */
[----:B------:R-:W-:Y:S01]  /*27910*/  IADD3 R131, P6, R131, UR34, RZ ;  /* 0x0000002283837c10 */ /* 0x000fe2000ffde0ff */
[----:B0-----:R-:W2:Y:S04]  /*27920*/  LDL.LU R125, [R1+0x1108] ;  /* 0x00110800017d7983 */ /* 0x001ea80000300800 */
[----:B------:R0:W-:Y:S01]  /*27930*/  STL [R1+0xd88], R126 ;  /* 0x000d887e01007387 */ /* 0x0001e20000100800 */
[----:B------:R-:W-:-:S03]  /*27940*/  IADD3 R133, P1, R133, UR34, RZ ;  /* 0x0000002285857c10 */ /* 0x000fc6000ff3e0ff */
[----:B0-----:R-:W2:Y:S04]  /*27950*/  LDL.LU R126, [R1+0x1104] ;  /* 0x00110400017e7983 */ /* 0x001ea80000300800 */
[----:B------:R0:W-:Y:S04]  /*27960*/  STL [R1+0xd5c], R127 ;  /* 0x000d5c7f01007387 */ /* 0x0001e80000100800 */
[----:B0-----:R-:W2:Y:S04]  /*27970*/  LDL.LU R127, [R1+0x1100] ;  /* 0x00110000017f7983 */ /* 0x001ea80000300800 */
[----:B------:R0:W-:Y:S01]  /*27980*/  STL [R1+0xd80], R128 ;  /* 0x000d808001007387 */ /* 0x0001e20000100800 */
[----:B------:R-:W-:-:S03]  /*27990*/  IADD3 R135, P2, R135, UR34, RZ ;  /* 0x0000002287877c10 */ /* 0x000fc6000ff5e0ff */
[----:B0-----:R-:W2:Y:S04]  /*279a0*/  LDL.LU R128, [R1+0x10fc] ;  /* 0x0010fc0001807983 */ /* 0x001ea80000300800 */
[----:B------:R0:W-:Y:S01]  /*279b0*/  STL [R1+0xd54], R129 ;  /* 0x000d548101007387 */ /* 0x0001e20000100800 */
[----:B------:R-:W-:-:S03]  /*279c0*/  IADD3.X R136, R136, UR5, RZ, P3, !PT ;  /* 0x0000000588887c10 */ /* 0x000fc60009ffe4ff */
        /* <DEDUP_REMOVED lines=49> */
[----:B------:R0:W-:Y:S04]  /*27ce0*/  STL [R1+0xd38], R146 ;  /* 0x000d389201007387 */ /* 0x0001e80000100800 */
        /* <DEDUP_REMOVED lines=11> */
[----:B------:R-:W3:Y:S04]  /*27da0*/  LDL.LU R217, [R1+0x62c] ;  /* 0x00062c0001d97983 */ /* 0x000ee80000300800 */
        /* <DEDUP_REMOVED lines=503> */
[----:B------:R-:W-:Y:S02]  /*29d20*/  IADD3.X R189, R189, UR5, RZ, P6, !PT ;  /* 0x00000005bdbd7c10 */ /* 0x000fe4000b7fe4ff */
[----:B----4-:R-:W-:Y:S02]  /*29d30*/  IADD3.X R188, R188, UR5, RZ, P5, !PT ;  /* 0x00000005bcbc7c10 */ /* 0x010fe4000affe4ff */
[----:B------:R-:W-:-:S03]  /*29d40*/  IADD3 R213, P5, R213, UR34, RZ ;  /* 0x00000022d5d57c10 */ /* 0x000fc6000ffbe0ff */
[----:B------:R-:W-:Y:S04]  /*29d50*/  STL [R1+0x868], R188 ;  /* 0x000868bc01007387 */ /* 0x000fe80000100800 */
[----:B------:R0:W-:Y:S04]  /*29d60*/  STL [R1+0x83c], R213 ;  /* 0x00083cd501007387 */ /* 0x0001e80000100800 */
[----:B0-----:R-:W4:Y:S04]  /*29d70*/  LDL.LU R213, [R1+0x109c] ;  /* 0x00109c0001d57983 */ /* 0x001f280000300800 */
[----:B------:R0:W-:Y:S02]  /*29d80*/  STL [R1+0x860], R189 ;  /* 0x000860bd01007387 */ /* 0x0001e40000100800 */
[----:B0-----:R-:W-:-:S02]  /*29d90*/  IMAD.MOV.U32 R189, RZ, RZ, R190 ;  /* 0x000000ffffbd7224 */ /* 0x001fc400078e00be */
[----:B------:R-:W-:Y:S02]  /*29da0*/  IMAD.MOV.U32 R190, RZ, RZ, R191 ;  /* 0x000000ffffbe7224 */ /* 0x000fe400078e00bf */
[----:B------:R-:W-:Y:S02]  /*29db0*/  IMAD.MOV.U32 R191, RZ, RZ, R192 ;  /* 0x000000ffffbf7224 */ /* 0x000fe400078e00c0 */
[----:B------:R-:W-:Y:S02]  /*29dc0*/  IMAD.MOV.U32 R192, RZ, RZ, R193 ;  /* 0x000000ffffc07224 */ /* 0x000fe400078e00c1 */
[----:B------:R-:W-:Y:S01]  /*29dd0*/  IMAD.MOV.U32 R193, RZ, RZ, R194 ;  /* 0x000000ffffc17224 */ /* 0x000fe200078e00c2 */
[----:B------:R-:W-:Y:S01]  /*29de0*/  IADD3 R189, P6, R189, UR34, RZ ;  /* 0x00000022bdbd7c10 */ /* 0x000fe2000ffde0ff */
[----:B------:R-:W-:Y:S02]  /*29df0*/  IMAD.MOV.U32 R194, RZ, RZ, R2 ;  /* 0x000000ffffc27224 */ /* 0x000fe400078e0002 */
[----:B----4-:R-:W-:-:S02]  /*29e00*/  IMAD.MOV.U32 R2, RZ, RZ, R213 ;  /* 0x000000ffff027224 */ /* 0x010fc400078e00d5 */
[----:B------:R-:W4:Y:S04]  /*29e10*/  LDL.LU R213, [R1+0x648] ;  /* 0x0006480001d57983 */ /* 0x000f280000300800 */
[----:B------:R0:W-:Y:S04]  /*29e20*/  STL [R1+0x834], R189 ;  /* 0x000834bd01007387 */ /* 0x0001e80000100800 */
[----:B0-----:R-:W2:Y:S02]  /*29e30*/  LDL.LU R189, [R1+0x858] ;  /* 0x0008580001bd7983 */ /* 0x001ea40000300800 */
[----:B--2---:R-:W-:-:S05]  /*29e40*/  IADD3.X R189, R189, UR5, RZ, P1, !PT ;  /* 0x00000005bdbd7c10 */ /* 0x004fca0008ffe4ff */
[----:B------:R0:W-:Y:S04]  /*29e50*/  STL [R1+0x858], R189 ;  /* 0x000858bd01007387 */ /* 0x0001e80000100800 */
[----:B0-----:R-:W2:Y:S02]  /*29e60*/  LDL.LU R189, [R1+0x82c] ;  /* 0x00082c0001bd7983 */ /* 0x001ea40000300800 */
[----:B--2---:R-:W-:-:S05]  /*29e70*/  IADD3 R189, P1, R189, UR34, RZ ;  /* 0x00000022bdbd7c10 */ /* 0x004fca000ff3e0ff */
        /* <DEDUP_REMOVED lines=56> */
[----:B--2---:R-:W-:Y:S02]  /*2a200*/  IADD3.X R189, R189, UR5, RZ, P5, !PT ;  /* 0x00000005bdbd7c10 */ /* 0x004fe4000affe4ff */
[----:B------:R-:W-:-:S03]  /*2a210*/  IADD3 R238, P5, R238, UR34, RZ ;  /* 0x00000022eeee7c10 */ /* 0x000fc6000ffbe0ff */
[----:B------:R-:W-:Y:S04]  /*2a220*/  STL [R1+0x808], R189 ;  /* 0x000808bd01007387 */ /* 0x000fe80000100800 */
[----:B------:R0:W-:Y:S04]  /*2a230*/  STL [R1+0x7dc], R238 ;  /* 0x0007dcee01007387 */ /* 0x0001e80000100800 */
[----:B0-----:R-:W2:Y:S04]  /*2a240*/  LDL.LU R238, [R1+0x1098] ;  /* 0x0010980001ee7983 */ /* 0x001ea80000300800 */
[----:B------:R-:W3:Y:S02]  /*2a250*/  LDL.LU R189, [R1+0x800] ;  /* 0x0008000001bd7983 */ /* 0x000ee40000300800 */
[----:B---3--:R-:W-:-:S05]  /*2a260*/  IADD3.X R189, R189, UR5, RZ, P6, !PT ;  /* 0x00000005bdbd7c10 */ /* 0x008fca000b7fe4ff */
[----:B------:R0:W-:Y:S04]  /*2a270*/  STL [R1+0x800], R189 ;  /* 0x000800bd01007387 */ /* 0x0001e80000100800 */
[----:B0-----:R-:W3:Y:S01]  /*2a280*/  LDL.LU R189, [R1+0x7d4] ;  /* 0x0007d40001bd7983 */ /* 0x001ee20000300800 */
[----:B------:R-:W-:Y:S02]  /*2a290*/  IADD3.X R237, R237, UR5, RZ, P1, !PT ;  /* 0x00000005eded7c10 */ /* 0x000fe40008ffe4ff */
[----:B---3--:R-:W-:-:S05]  /*2a2a0*/  IADD3 R189, P6, R189, UR34, RZ ;  /* 0x00000022bdbd7c10 */ /* 0x008fca000ffde0ff */
[----:B------:R-:W-:Y:S04]  /*2a2b0*/  STL [R1+0x7d4], R189 ;  /* 0x0007d4bd01007387 */ /* 0x000fe80000100800 */
[----:B------:R0:W-:Y:S04]  /*2a2c0*/  STL [R1+0x7f8], R237 ;  /* 0x0007f8ed01007387 */ /* 0x0001e80000100800 */
[----:B0-----:R-:W3:Y:S04]  /*2a2d0*/  LDL.LU R237, [R1+0x1094] ;  /* 0x0010940001ed7983 */ /* 0x001ee80000300800 */
[----:B------:R-:W4:Y:S02]  /*2a2e0*/  LDL.LU R189, [R1+0x7cc] ;  /* 0x0007cc0001bd7983 */ /* 0x000f240000300800 */
        /* <DEDUP_REMOVED lines=9> */
[----:B----4-:R-:W-:Y:S02]  /*2a380*/  IADD3.X R189, R189, UR5, RZ, P3, !PT ;  /* 0x00000005bdbd7c10 */ /* 0x010fe40009ffe4ff */
[----:B------:R-:W-:-:S03]  /*2a390*/  IADD3 R246, P3, R246, UR34, RZ ;  /* 0x00000022f6f67c10 */ /* 0x000fc6000ff7e0ff */
[----:B------:R-:W-:Y:S04]  /*2a3a0*/  STL [R1+0x7e8], R189 ;  /* 0x0007e8bd01007387 */ /* 0x000fe80000100800 */
[----:B------:R0:W-:Y:S04]  /*2a3b0*/  STL [R1+0x7bc], R246 ;  /* 0x0007bcf601007387 */ /* 0x0001e80000100800 */
[----:B0-----:R-:W4:Y:S04]  /*2a3c0*/  LDL.LU R246, [R1+0x1090] ;  /* 0x0010900001f67983 */ /* 0x001f280000300800 */
[----:B------:R-:W2:Y:S02]  /*2a3d0*/  LDL.LU R189, [R1+0x7e0] ;  /* 0x0007e00001bd7983 */ /* 0x000ea40000300800 */
[----:B--2---:R-:W-:-:S05]  /*2a3e0*/  IADD3.X R189, R189, UR5, RZ, P4, !PT ;  /* 0x00000005bdbd7c10 */ /* 0x004fca000a7fe4ff */
[----:B------:R0:W-:Y:S04]  /*2a3f0*/  STL [R1+0x7e0], R189 ;  /* 0x0007e0bd01007387 */ /* 0x0001e80000100800 */
[----:B0-----:R-:W2:Y:S01]  /*2a400*/  LDL.LU R189, [R1+0x7b4] ;  /* 0x0007b40001bd7983 */ /* 0x001ea20000300800 */
[----:B------:R-:W-:Y:S02]  /*2a410*/  IADD3.X R245, R245, UR5, RZ, P5, !PT ;  /* 0x00000005f5f57c10 */ /* 0x000fe4000affe4ff */
[----:B--2---:R-:W-:-:S05]  /*2a420*/  IADD3 R189, P4, R189, UR34, RZ ;  /* 0x00000022bdbd7c10 */ /* 0x004fca000ff9e0ff */
[----:B------:R-:W-:Y:S04]  /*2a430*/  STL [R1+0x7b4], R189 ;  /* 0x0007b4bd01007387 */ /* 0x000fe80000100800 */
[----:B------:R0:W-:Y:S04]  /*2a440*/  STL [R1+0x7d8], R245 ;  /* 0x0007d8f501007387 */ /* 0x0001e80000100800 */
[----:B0-----:R-:W2:Y:S04]  /*2a450*/  LDL.LU R245, [R1+0x108c] ;  /* 0x00108c0001f57983 */ /* 0x001ea80000300800 */
[----:B------:R-:W3:Y:S02]  /*2a460*/  LDL.LU R189, [R1+0x7ac] ;  /* 0x0007ac0001bd7983 */ /* 0x000ee40000300800 */
[----:B---3--:R-:W-:-:S05]  /*2a470*/  IADD3 R189, P5, R189, UR34, RZ ;  /* 0x00000022bdbd7c10 */ /* 0x008fca000ffbe0ff */
[----:B------:R0:W-:Y:S04]  /*2a480*/  STL [R1+0x7ac], R189 ;  /* 0x0007acbd01007387 */ /* 0x0001e80000100800 */
[----:B0-----:R-:W3:Y:S02]  /*2a490*/  LDL.LU R189, [R1+0x7d0] ;  /* 0x0007d00001bd7983 */ /* 0x001ee40000300800 */
[----:B---3--:R-:W-:-:S05]  /*2a4a0*/  IADD3.X R189, R189, UR5, RZ, P6, !PT ;  /* 0x00000005bdbd7c10 */ /* 0x008fca000b7fe4ff */
[----:B------:R0:W-:Y:S04]  /*2a4b0*/  STL [R1+0x7d0], R189 ;  /* 0x0007d0bd01007387 */ /* 0x0001e80000100800 */
[----:B0-----:R-:W3:Y:S02]  /*2a4c0*/  LDL.LU R189, [R1+0x7a4] ;  /* 0x0007a40001bd7983 */ /* 0x001ee40000300800 */
[----:B---3--:R-:W-:-:S05]  /*2a4d0*/  IADD3 R189, P6, R189, UR34, RZ ;  /* 0x00000022bdbd7c10 */ /* 0x008fca000ffde0ff */
[----:B------:R0:W-:Y:S04]  /*2a4e0*/  STL [R1+0x7a4], R189 ;  /* 0x0007a4bd01007387 */ /* 0x0001e80000100800 */
[----:B0-----:R-:W3:Y:S02]  /*2a4f0*/  LDL.LU R189, [R1+0x7c8] ;  /* 0x0007c80001bd7983 */ /* 0x001ee40000300800 */
[----:B---3--:R-:W-:Y:S02]  /*2a500*/  IADD3.X R189, R189, UR5, RZ, P1, !PT ;  /* 0x00000005bdbd7c10 */ /* 0x008fe40008ffe4ff */
[----:B------:R-:W-:-:S03]  /*2a510*/  IADD3 R203, P1, R203, UR34, RZ ;  /* 0x00000022cbcb7c10 */ /* 0x000fc6000ff3e0ff */
[----:B------:R-:W-:Y:S04]  /*2a520*/  STL [R1+0x7c8], R189 ;  /* 0x0007c8bd01007387 */ /* 0x000fe80000100800 */
[----:B------:R0:W-:Y:S04]  /*2a530*/  STL [R1+0x79c], R203 ;  /* 0x00079ccb01007387 */ /* 0x0001e80000100800 */
[----:B0-----:R-:W3:Y:S04]  /*2a540*/  LDL.LU R203, [R1+0x1088] ;  /* 0x0010880001cb7983 */ /* 0x001ee80000300800 */
[----:B------:R-:W4:Y:S02]  /*2a550*/  LDL.LU R189, [R1+0x7c0] ;  /* 0x0007c00001bd7983 */ /* 0x000f240000300800 */
[----:B----4-:R-:W-:-:S05]  /*2a560*/  IADD3.X R189, R189, UR5, RZ, P2, !PT ;  /* 0x00000005bdbd7c10 */ /* 0x010fca00097fe4ff */
[----:B------:R0:W-:Y:S04]  /*2a570*/  STL [R1+0x7c0], R189 ;  /* 0x0007c0bd01007387 */ /* 0x0001e80000100800 */
[----:B0-----:R-:W4:Y:S01]  /*2a580*/  LDL.LU R189, [R1+0x794] ;  /* 0x0007940001bd7983 */ /* 0x001f220000300800 */
[----:B------:R-:W-:Y:S02]  /*2a590*/  IADD3.X R195, R195, UR5, RZ, P3, !PT ;  /* 0x00000005c3c37c10 */ /* 0x000fe40009ffe4ff */
[----:B----4-:R-:W-:-:S05]  /*2a5a0*/  IADD3 R189, P2, R189, UR34, RZ ;  /* 0x00000022bdbd7c10 */ /* 0x010fca000ff5e0ff */
[----:B------:R-:W-:Y:S04]  /*2a5b0*/  STL [R1+0x794], R189 ;  /* 0x000794bd01007387 */ /* 0x000fe80000100800 */
[----:B------:R0:W-:Y:S04]  /*2a5c0*/  STL [R1+0x7b8], R195 ;  /* 0x0007b8c301007387 */ /* 0x0001e80000100800 */
[----:B0-----:R-:W4:Y:S04]  /*2a5d0*/  LDL.LU R195, [R1+0x1084] ;  /* 0x0010840001c37983 */ /* 0x001f280000300800 */
[----:B------:R-:W2:Y:S02]  /*2a5e0*/  LDL.LU R189, [R1+0x78c] ;  /* 0x00078c0001bd7983 */ /* 0x000ea40000300800 */
        /* <DEDUP_REMOVED lines=109> */
[----:B0-----:R-:W4:Y:S02]  /*2acc0*/  LDL.LU R240, [R1+0x1060] ;  /* 0x0010600001f07983 */ /* 0x001f240000300800 */
[----:B----4-:R-:W-:-:S05]  /*2acd0*/  IADD3.X R240, R240, UR5, RZ, P4, !PT ;  /* 0x00000005f0f07c10 */ /* 0x010fca000a7fe4ff */
[----:B------:R0:W-:Y:S04]  /*2ace0*/  STL [R1+0x720], R240 ;  /* 0x000720f001007387 */ /* 0x0001e80000100800 */
[----:B0-----:R-:W4:Y:S04]  /*2acf0*/  LDL.LU R240, [R1+0x105c] ;  /* 0x00105c0001f07983 */ /* 0x001f280000300800 */
[----:B------:R-:W2:Y:S01]  /*2ad00*/  LDL.LU R189, [R1+0x6f4] ;  /* 0x0006f40001bd7983 */ /* 0x000ea20000300800 */
        /* <DEDUP_REMOVED lines=14> */
[----:B------:R-:W4:Y:S01]  /*2adf0*/  LDL.LU R189, [R1+0x708] ;  /* 0x0007080001bd7983 */ /* 0x000f220000300800 */
[----:B------:R-:W-:-:S02]  /*2ae00*/  IADD3.X R250, R250, UR5, RZ, P2, !PT ;  /* 0x00000005fafa7c10 */ /* 0x000fc400097fe4ff */
[----:B----4-:R-:W-:Y:S02]  /*2ae10*/  IADD3.X R189, R189, UR5, RZ, P1, !PT ;  /* 0x00000005bdbd7c10 */ /* 0x010fe40008ffe4ff */
[----:B------:R-:W-:-:S03]  /*2ae20*/  IADD3 R247, P1, R247, UR34, RZ ;  /* 0x00000022f7f77c10 */ /* 0x000fc6000ff3e0ff */
[----:B------:R-:W-:Y:S04]  /*2ae30*/  STL [R1+0x708], R189 ;  /* 0x000708bd01007387 */ /* 0x000fe80000100800 */
[----:B------:R0:W-:Y:S04]  /*2ae40*/  STL [R1+0x6dc], R247 ;  /* 0x0006dcf701007387 */ /* 0x0001e80000100800 */
[----:B0-----:R-:W4:Y:S04]  /*2ae50*/  LDL.LU R247, [R1+0x1050] ;  /* 0x0010500001f77983 */ /* 0x001f280000300800 */
[----:B------:R0:W-:Y:S04]  /*2ae60*/  STL [R1+0x700], R250 ;  /* 0x000700fa01007387 */ /* 0x0001e80000100800 */
[----:B0-----:R-:W2:Y:S04]  /*2ae70*/  LDL.LU R250, [R1+0x104c] ;  /* 0x00104c0001fa7983 */ /* 0x001ea80000300800 */
[----:B------:R-:W3:Y:S01]  /*2ae80*/  LDL.LU R189, [R1+0x6d4] ;  /* 0x0006d40001bd7983 */ /* 0x000ee20000300800 */
[----:B------:R-:W-:-:S02]  /*2ae90*/  IADD3.X R0, R0, UR5, RZ, P3, !PT ;  /* 0x0000000500007c10 */ /* 0x000fc40009ffe4ff */
        /* <DEDUP_REMOVED lines=8> */
[----:B----4-:R-:W-:Y:S02]  /*2af20*/  IADD3.X R189, R189, UR5, RZ, P4, !PT ;  /* 0x00000005bdbd7c10 */ /* 0x010fe4000a7fe4ff */
[----:B------:R-:W-:-:S03]  /*2af30*/  IADD3 R242, P4, R242, UR34, RZ ;  /* 0x00000022f2f27c10 */ /* 0x000fc6000ff9e0ff */
[----:B------:R-:W-:Y:S04]  /*2af40*/  STL [R1+0x6f0], R189 ;  /* 0x0006f0bd01007387 */ /* 0x000fe80000100800 */
[----:B------:R0:W-:Y:S04]  /*2af50*/  STL [R1+0x6c4], R242 ;  /* 0x0006c4f201007387 */ /* 0x0001e80000100800 */
[----:B0-----:R-:W4:Y:S01]  /*2af60*/  LDL.LU R242, [R1+0x1044] ;  /* 0x0010440001f27983 */ /* 0x001f220000300800 */
[----:B------:R-:W-:Y:S02]  /*2af70*/  IADD3.X R241, R241, UR5, RZ, P6, !PT ;  /* 0x00000005f1f17c10 */ /* 0x000fe4000b7fe4ff */
[----:B----4-:R-:W-:-:S02]  /*2af80*/  IADD3.X R242, R242, UR5, RZ, P5, !PT ;  /* 0x00000005f2f27c10 */ /* 0x010fc4000affe4ff */
[----:B------:R-:W-:-:S03]  /*2af90*/  IADD3 R154, P5, R154, UR34, RZ ;  /* 0x000000229a9a7c10 */ /* 0x000fc6000ffbe0ff */
[----:B------:R0:W-:Y:S04]  /*2afa0*/  STL [R1+0x6e8], R242 ;  /* 0x0006e8f201007387 */ /* 0x0001e80000100800 */
[----:B0-----:R-:W4:Y:S04]  /*2afb0*/  LDL.LU R242, [R1+0x1040] ;  /* 0x0010400001f27983 */ /* 0x001f280000300800 */
[----:B------:R-:W-:Y:S04]  /*2afc0*/  STL [R1+0x6bc], R154 ;  /* 0x0006bc9a01007387 */ /* 0x000fe80000100800 */
[----:B------:R0:W-:Y:S04]  /*2afd0*/  STL [R1+0x6e0], R241 ;  /* 0x0006e0f101007387 */ /* 0x0001e80000100800 */
[----:B0-----:R-:W4:Y:S04]  /*2afe0*/  LDL.LU R241, [R1+0x103c] ;  /* 0x00103c0001f17983 */ /* 0x001f280000300800 */
[----:B------:R-:W3:Y:S01]  /*2aff0*/  LDL.LU R189, [R1+0x6b4] ;  /* 0x0006b40001bd7983 */ /* 0x000ee20000300800 */
[----:B------:R-:W-:-:S02]  /*2b000*/  IADD3.X R155, R155, UR5, RZ, P1, !PT ;  /* 0x000000059b9b7c10 */ /* 0x000fc40008ffe4ff */
[----:B--2---:R-:W-:Y:S01]  /*2b010*/  IADD3 R250, P1, R250, UR34, RZ ;  /* 0x00000022fafa7c10 */ /* 0x004fe2000ff3e0ff */
[----:B------:R-:W-:Y:S01]  /*2b020*/  WARPGROUP.ARRIVE ;  /* 0x00000000000079c5 */ /* 0x000fe20000000000 */
[----:B------:R-:W-:Y:S01]  /*2b030*/  UMOV UR16, UR24 ;  /* 0x0000001800107c82 */ /* 0x000fe20008000000 */
[----:B------:R-:W-:-:S04]  /*2b040*/  UMOV UR17, UR25 ;  /* 0x0000001900117c82 */ /* 0x000fc80008000000 */
[----:B------:R-:W-:Y:S01]  /*2b050*/  QGMMA.64x256x32.F32.E4M3.E4M3 R24, gdesc[UR16], R24, gsb0 ;  /* 0x03e00000101879f3 */ /* 0x000fe20008000818 */
[----:B---3--:R-:W-:-:S05]  /*2b060*/  IADD3 R189, P6, R189, UR34, RZ ;  /* 0x00000022bdbd7c10 */ /* 0x008fca000ffde0ff */
[----:B------:R-:W-:Y:S04]  /*2b070*/  STL [R1+0x6b4], R189 ;  /* 0x0006b4bd01007387 */ /* 0x000fe80000100800 */
[----:B------:R-:W-:Y:S04]  /*2b080*/  STL [R1+0x6d8], R155 ;  /* 0x0006d89b01007387 */ /* 0x000fe80000100800 */
[----:B------:R0:W-:Y:S04]  /*2b090*/  STL [R1+0x6ac], R250 ;  /* 0x0006acfa01007387 */ /* 0x0001e80000100800 */
[----:B0-----:R-:W2:Y:S04]  /*2b0a0*/  LDL.LU R250, [R1+0x1038] ;  /* 0x0010380001fa7983 */ /* 0x001ea80000300800 */
[----:B------:R-:W3:Y:S01]  /*2b0b0*/  LDL.LU R189, [R1+0x6d0] ;  /* 0x0006d00001bd7983 */ /* 0x000ee20000300800 */
[----:B------:R-:W-:-:S02]  /*2b0c0*/  WARPGROUP.DEPBAR.LE gsb0, 0x0 ;  /* 0x00008000000079c5 */ /* 0x000fc40000010000 */
[----:B------:R-:W-:Y:S01]  /*2b0d0*/  WARPGROUP.ARRIVE ;  /* 0x00000000000079c5 */ /* 0x000fe20000000000 */
[----:B------:R-:W-:Y:S01]  /*2b0e0*/  UMOV UR36, UR28 ;  /* 0x0000001c00247c82 */ /* 0x000fe20008000000 */
[----:B------:R-:W-:Y:S01]  /*2b0f0*/  UMOV UR37, UR29 ;  /* 0x0000001d00257c82 */ /* 0x000fe20008000000 */
[----:B------:R-:W-:Y:S01]  /*2b100*/  UMOV UR38, UR10 ;  /* 0x0000000a00267c82 */ /* 0x000fe20008000000 */
[----:B------:R-:W-:Y:S02]  /*2b110*/  UMOV UR39, UR11 ;  /* 0x0000000b00277c82 */ /* 0x000fe40008000000 */
[----:B------:R-:W-:Y:S01]  /*2b120*/  QGMMA.64x256x32.F32.E4M3.E4M3 R24, gdesc[UR36], R24, gsb0 ;  /* 0x03e00000241879f3 */ /* 0x000fe20008000818 */
[----:B------:R-:W-:Y:S02]  /*2b130*/  IADD3.X R0, R0, UR5, RZ, P3, !PT ;  /* 0x0000000500007c10 */ /* 0x000fe40009ffe4ff */
[----:B------:R-:W-:Y:S02]  /*2b140*/  IADD3 R232, P3, R232, UR34, RZ ;  /* 0x00000022e8e87c10 */ /* 0x000fe4000ff7e0ff */
[----:B------:R-:W-:-:S02]  /*2b150*/  IADD3.X R190, R190, UR5, RZ, P4, !PT ;  /* 0x00000005bebe7c10 */ /* 0x000fc4000a7fe4ff */
[----:B------:R-:W-:Y:S02]  /*2b160*/  IADD3 R191, P4, R191, UR34, RZ ;  /* 0x00000022bfbf7c10 */ /* 0x000fe4000ff9e0ff */
[----:B------:R-:W-:Y:S02]  /*2b170*/  IADD3.X R192, R192, UR5, RZ, P5, !PT ;  /* 0x00000005c0c07c10 */ /* 0x000fe4000affe4ff */
[----:B------:R-:W-:Y:S02]  /*2b180*/  IADD3 R193, P5, R193, UR34, RZ ;  /* 0x00000022c1c17c10 */ /* 0x000fe4000ffbe0ff */
        /* <DEDUP_REMOVED lines=15> */
[----:B---3--:R-:W-:Y:S02]  /*2b280*/  IADD3.X R189, R189, UR5, RZ, P2, !PT ;  /* 0x00000005bdbd7c10 */ /* 0x008fe400097fe4ff */
[----:B------:R-:W-:-:S03]  /*2b290*/  IADD3 R249, P2, R249, UR34, RZ ;  /* 0x00000022f9f97c10 */ /* 0x000fc6000ff5e0ff */
[----:B------:R-:W-:Y:S04]  /*2b2a0*/  STL [R1+0x6d0], R189 ;  /* 0x0006d0bd01007387 */ /* 0x000fe80000100800 */
[----:B------:R0:W-:Y:S04]  /*2b2b0*/  STL [R1+0x6a4], R249 ;  /* 0x0006a4f901007387 */ /* 0x0001e80000100800 */
[----:B0-----:R-:W3:Y:S04]  /*2b2c0*/  LDL.LU R249, [R1+0x1034] ;  /* 0x0010340001f97983 */ /* 0x001ee80000300800 */
[----:B------:R0:W-:Y:S01]  /*2b2d0*/  STL [R1+0x6c8], R0 ;  /* 0x0006c80001007387 */ /* 0x0001e20000100800 */
[----:B------:R-:W-:-:S02]  /*2b2e0*/  IADD3.X R200, R200, UR5, RZ, P2, !PT ;  /* 0x00000005c8c87c10 */ /* 0x000fc400097fe4ff */
[----:B------:R-:W-:Y:S01]  /*2b2f0*/  IADD3 R204, P2, R204, UR34, RZ ;  /* 0x00000022cccc7c10 */ /* 0x000fe2000ff5e0ff */
[----:B0-----:R0:W5:Y:S04]  /*2b300*/  LDL.LU R0, [R1+0x1030] ;  /* 0x0010300001007983 */ /* 0x0011680000300800 */
[----:B------:R1:W-:Y:S04]  /*2b310*/  STL [R1+0x69c], R232 ;  /* 0x00069ce801007387 */ /* 0x0003e80000100800 */
        /* <DEDUP_REMOVED lines=15> */
[----:B------:R0:W-:Y:S01]  /*2b410*/  STL [R1+0x65c], R223 ;  /* 0x00065cdf01007387 */ /* 0x0001e20000100800 */
[----:B------:R-:W-:-:S03]  /*2b420*/  IADD3.X R228, R228, UR5, RZ, P2, !PT ;  /* 0x00000005e4e47c10 */ /* 0x000fc600097fe4ff */
[----:B------:R0:W-:Y:S01]  /*2b430*/  STL [R1+0x680], R224 ;  /* 0x000680e001007387 */ /* 0x0001e20000100800 */
[----:B------:R-:W-:-:S03]  /*2b440*/  IADD3 R229, P2, R229, UR34, RZ ;  /* 0x00000022e5e57c10 */ /* 0x000fc6000ff5e0ff */
[----:B------:R0:W-:Y:S04]  /*2b450*/  STL [R1+0x654], R225 ;  /* 0x000654e101007387 */ /* 0x0001e80000100800 */
[----:B------:R0:W-:Y:S01]  /*2b460*/  STL [R1+0x678], R226 ;  /* 0x000678e201007387 */ /* 0x0001e20000100800 */
[----:B------:R-:W-:-:S03]  /*2b470*/  IADD3 R231, P3, R231, UR34, RZ ;  /* 0x00000022e7e77c10 */ /* 0x000fc6000ff7e0ff */
[----:B------:R0:W-:Y:S01]  /*2b480*/  STL [R1+0x64c], R227 ;  /* 0x00064ce301007387 */ /* 0x0001e20000100800 */
[----:B------:R-:W-:-:S03]  /*2b490*/  IADD3.X R222, R222, UR5, RZ, P4, !PT ;  /* 0x00000005dede7c10 */ /* 0x000fc6000a7fe4ff */
        /* <DEDUP_REMOVED lines=13> */
[----:B------:R-:W-:Y:S01]  /*2b570*/  IADD3 R212, P1, R212, UR34, RZ ;  /* 0x00000022d4d47c10 */ /* 0x000fe2000ff3e0ff */
[----:B------:R-:W0:Y:S01]  /*2b580*/  S2R R153, SR_TID.X ;  /* 0x0000000000997919 */ /* 0x000e220000002100 */
[----:B------:R-:W0:Y:S01]  /*2b590*/  S2R R154, SR_TID.X ;  /* 0x00000000009a7919 */ /* 0x000e220000002100 */
[----:B------:R-:W0:Y:S01]  /*2b5a0*/  S2R R155, SR_TID.X ;  /* 0x00000000009b7919 */ /* 0x000e220000002100 */
        /* <DEDUP_REMOVED lines=8> */
[----:B-1----:R-:W1:Y:S02]  /*2b630*/  S2R R232, SR_TID.X ;  /* 0x0000000000e87919 */ /* 0x002e640000002100 */
[----:B------:R0:W-:Y:S01]  /*2b640*/  STL [R1+0x61c], R212 ;  /* 0x00061cd401007387 */ /* 0x0001e20000100800 */
[----:B------:R-:W-:-:S03]  /*2b650*/  IADD3.X R205, R205, UR5, RZ, P4, !PT ;  /* 0x00000005cdcd7c10 */ /* 0x000fc6000a7fe4ff */
[----:B------:R0:W-:Y:S01]  /*2b660*/  STL [R1+0x640], R210 ;  /* 0x000640d201007387 */ /* 0x0001e20000100800 */
[----:B------:R-:W-:-:S03]  /*2b670*/  IADD3 R203, P4, R203, UR34, RZ ;  /* 0x00000022cbcb7c10 */ /* 0x000fc6000ff9e0ff */
[----:B------:R0:W-:Y:S01]  /*2b680*/  STL [R1+0x614], R209 ;  /* 0x000614d101007387 */ /* 0x0001e20000100800 */
[----:B------:R-:W-:-:S03]  /*2b690*/  IADD3.X R202, R202, UR5, RZ, P5, !PT ;  /* 0x00000005caca7c10 */ /* 0x000fc6000affe4ff */
        /* <DEDUP_REMOVED lines=10> */
[----:B------:R0:W-:Y:S04]  /*2b740*/  STL [R1+0x620], R201 ;  /* 0x000620c901007387 */ /* 0x0001e80000100800 */
[----:B------:R0:W-:Y:S04]  /*2b750*/  STL [R1+0x618], R199 ;  /* 0x000618c701007387 */ /* 0x0001e80000100800 */
[----:B------:R0:W-:Y:S04]  /*2b760*/  STL [R1+0x610], R198 ;  /* 0x000610c601007387 */ /* 0x0001e80000100800 */
[----:B------:R0:W-:Y:S04]  /*2b770*/  STL [R1+0x608], R196 ;  /* 0x000608c401007387 */ /* 0x0001e80000100800 */
[----:B------:R0:W-:Y:S01]  /*2b780*/  STL [R1+0x600], R195 ;  /* 0x000600c301007387 */ /* 0x0001e20000100800 */
[----:B------:R-:W-:-:S02]  /*2b790*/  IADD3 R252, P5, R252, UR34, RZ ;  /* 0x00000022fcfc7c10 */ /* 0x000fc4000ffbe0ff */
[----:B--2---:R-:W-:Y:S02]  /*2b7a0*/  IADD3 R250, P6, R250, UR34, RZ ;  /* 0x00000022fafa7c10 */ /* 0x004fe4000ffde0ff */
[----:B------:R-:W-:Y:S02]  /*2b7b0*/  IADD3 R248, P1, R248, UR34, RZ ;  /* 0x00000022f8f87c10 */ /* 0x000fe4000ff3e0ff */
[----:B------:R-:W-:Y:S02]  /*2b7c0*/  IADD3 R246, P2, R246, UR34, RZ ;  /* 0x00000022f6f67c10 */ /* 0x000fe4000ff5e0ff */
[----:B------:R-:W-:Y:S02]  /*2b7d0*/  IADD3.X R251, R251, UR5, RZ, P5, !PT ;  /* 0x00000005fbfb7c10 */ /* 0x000fe4000affe4ff */
[----:B------:R-:W-:Y:S02]  /*2b7e0*/  IADD3 R244, P3, R244, UR34, RZ ;  /* 0x00000022f4f47c10 */ /* 0x000fe4000ff7e0ff */
[----:B------:R-:W-:-:S02]  /*2b7f0*/  IADD3.X R247, R247, UR5, RZ, P1, !PT ;  /* 0x00000005f7f77c10 */ /* 0x000fc40008ffe4ff */
[----:B----4-:R-:W-:Y:S02]  /*2b800*/  IADD3 R242, P4, R242, UR34, RZ ;  /* 0x00000022f2f27c10 */ /* 0x010fe4000ff9e0ff */
[----:B------:R-:W-:Y:S02]  /*2b810*/  IADD3 R240, P5, R240, UR34, RZ ;  /* 0x00000022f0f07c10 */ /* 0x000fe4000ffbe0ff */
[----:B------:R-:W-:Y:S02]  /*2b820*/  IADD3 R236, P1, R236, UR34, RZ ;  /* 0x00000022ecec7c10 */ /* 0x000fe4000ff3e0ff */
[----:B0-----:R-:W-:Y:S02]  /*2b830*/  LOP3.LUT R153, R153, 0x7f, RZ, 0xc0, !PT ;  /* 0x0000007f99997812 */ /* 0x001fe400078ec0ff */
[----:B------:R-:W-:Y:S02]  /*2b840*/  LOP3.LUT R154, R154, 0x7f, RZ, 0xc0, !PT ;  /* 0x0000007f9a9a7812 */ /* 0x000fe400078ec0ff */
[----:B------:R-:W-:Y:S01]  /*2b850*/  LOP3.LUT R155, R155, 0x7f, RZ, 0xc0, !PT ;  /* 0x0000007f9b9b7812 */ /* 0x000fe200078ec0ff */
[----:B------:R-:W-:-:S02]  /*2b860*/  WARPGROUP.DEPBAR.LE gsb0, 0x0 ;  /* 0x00008000000079c5 */ /* 0x000fc40000010000 */
[----:B------:R-:W-:Y:S02]  /*2b870*/  IADD3.X R245, R245, UR5, RZ, P2, !PT ;  /* 0x00000005f5f57c10 */ /* 0x000fe400097fe4ff */
[----:B------:R-:W-:Y:S02]  /*2b880*/  IADD3.X R243, R243, UR5, RZ, P3, !PT ;  /* 0x00000005f3f37c10 */ /* 0x000fe40009ffe4ff */
[----:B------:R-:W-:Y:S02]  /*2b890*/  IADD3.X R241, R241, UR5, RZ, P4, !PT ;  /* 0x00000005f1f17c10 */ /* 0x000fe4000a7fe4ff */
[----:B------:R-:W-:Y:S02]  /*2b8a0*/  IADD3.X R239, R239, UR5, RZ, P5, !PT ;  /* 0x00000005efef7c10 */ /* 0x000fe4000affe4ff */
[----:B------:R-:W-:Y:S02]  /*2b8b0*/  IADD3.X R235, R235, UR5, RZ, P1, !PT ;  /* 0x00000005ebeb7c10 */ /* 0x000fe40008ffe4ff */
[----:B------:R-:W-:-:S02]  /*2b8c0*/  LOP3.LUT R153, R153, 0x30, RZ, 0x3c, !PT ;  /* 0x0000003099997812 */ /* 0x000fc400078e3cff */
[----:B------:R-:W-:Y:S02]  /*2b8d0*/  LOP3.LUT R154, R154, 0x20, RZ, 0x3c, !PT ;  /* 0x000000209a9a7812 */ /* 0x000fe400078e3cff */
[----:B------:R-:W-:Y:S02]  /*2b8e0*/  LOP3.LUT R155, R155, 0x10, RZ, 0x3c, !PT ;  /* 0x000000109b9b7812 */ /* 0x000fe400078e3cff */
[----:B-1----:R-:W-:Y:S02]  /*2b8f0*/  LOP3.LUT R232, R232, 0x7f, RZ, 0xc0, !PT ;  /* 0x0000007fe8e87812 */ /* 0x002fe400078ec0ff */
[----:B---3--:R-:W-:Y:S02]  /*2b900*/  IADD3.X R249, R249, UR5, RZ, P6, !PT ;  /* 0x00000005f9f97c10 */ /* 0x008fe4000b7fe4ff */
[----:B------:R-:W-:-:S04]  /*2b910*/  IADD3 R238, P6, R238, UR34, RZ ;  /* 0x00000022eeee7c10 */ /* 0x000fc8000ffde0ff */
[----:B------:R-:W-:Y:S01]  /*2b920*/  IADD3.X R237, R237, UR5, RZ, P6, !PT ;  /* 0x00000005eded7c10 */ /* 0x000fe2000b7fe4ff */
[----:B------:R-:W-:Y:S08]  /*2b930*/  @P0 BRA `(.L_x_2) ;  /* 0xfffffebc00000947 */ /* 0x000ff0000383ffff */
.L_x_1:
[----:B------:R-:W2:Y:S01]  /*2b940*/  LDL.LU R169, [R1+0x408] ;  /* 0x0004080001a97983 */ /* 0x000ea20000300800 */
[----:B------:R-:W-:Y:S01]  /*2b950*/  ULDC UR5, c[0x0][0x248] ;  /* 0x0000920000057ab9 */ /* 0x000fe20000000800 */
[----:B------:R-:W-:Y:S01]  /*2b960*/  MOV R153, UR33 ;  /* 0x0000002100997c02 */ /* 0x000fe20008000f00 */
[----:B------:R-:W-:Y:S01]  /*2b970*/  ULDC.64 UR6, c[0x0][0x228] ;  /* 0x00008a0000067ab9 */ /* 0x000fe20000000a00 */
[----:B------:R-:W3:Y:S01]  /*2b980*/  LDL.LU R168, [R1+0x40c] ;  /* 0x00040c0001a87983 */ /* 0x000ee20000300800 */
[----:B------:R-:W-:Y:S01]  /*2b990*/  MOV R152, UR32 ;  /* 0x0000002000987c02 */ /* 0x000fe20008000f00 */
[----:B------:R-:W-:Y:S01]  /*2b9a0*/  ULDC UR8, c[0x0][0x22c] ;  /* 0x00008b0000087ab9 */ /* 0x000fe20000000800 */
[----:B------:R-:W-:Y:S01]  /*2b9b0*/  LOP3.LUT R3, R3, 0xfeffffff, RZ, 0xc0, !PT ;  /* 0xfeffffff03037812 */ /* 0x000fe200078ec0ff */
[----:B------:R-:W4:Y:S01]  /*2b9c0*/  LDL.LU R167, [R1+0x418] ;  /* 0x0004180001a77983 */ /* 0x000f220000300800 */
[----:B------:R-:W-:Y:S01]  /*2b9d0*/  ULDC UR32, c[0x0][0x22c] ;  /* 0x00008b0000207ab9 */ /* 0x000fe20000000800 */
[----:B------:R-:W-:Y:S01]  /*2b9e0*/  ULDC UR61, c[0x0][0x22c] ;  /* 0x00008b00003d7ab9 */ /* 0x000fe20000000800 */
[----:B------:R-:W-:Y:S01]  /*2b9f0*/  ULDC UR33, c[0x0][0x22c] ;  /* 0x00008b0000217ab9 */ /* 0x000fe20000000800 */
[----:B------:R-:W4:Y:S01]  /*2ba00*/  LDL.LU R166, [R1+0x41c] ;  /* 0x00041c0001a67983 */ /* 0x000f220000300800 */
[C---:B-----5:R-:W-:Y:S01]  /*2ba10*/  VIADD R154, R0.reuse, 0x29 ;  /* 0x00000029009a7836 */ /* 0x060fe20000000000 */
[----:B------:R-:W-:Y:S01]  /*2ba20*/  ULDC UR60, c[0x0][0x22c] ;  /* 0x00008b00003c7ab9 */ /* 0x000fe20000000800 */
[C---:B------:R-:W-:Y:S01]  /*2ba30*/  VIADD R155, R0.reuse, 0x28 ;  /* 0x00000028009b7836 */ /* 0x040fe20000000000 */
[----:B------:R-:W4:Y:S01]  /*2ba40*/  LDL.LU R165, [R1+0x428] ;  /* 0x0004280001a57983 */ /* 0x000f220000300800 */
[C---:B------:R-:W-:Y:S01]  /*2ba50*/  VIADD R177, R0.reuse, 0x12 ;  /* 0x0000001200b17836 */ /* 0x040fe20000000000 */
        /* <DEDUP_REMOVED lines=66> */
[----:B0-----:R-:W4:Y:S01]  /*2be80*/  LDL.LU R16, [R1+0x4ac] ;  /* 0x0004ac0001107983 */ /* 0x001f220000300800 */
        /* <DEDUP_REMOVED lines=27> */
[----:B-1----:R-:W4:Y:S01]  /*2c040*/  LDL.LU R2, [R1+0x518] ;  /* 0x0005180001027983 */ /* 0x002f220000300800 */
[C---:B------:R-:W-:Y:S01]  /*2c050*/  VIADD R225, R0.reuse, 0xd4 ;  /* 0x000000d400e17836 */ /* 0x040fe20000000000 */
[----:B------:R-:W-:Y:S01]  /*2c060*/  ULDC UR35, c[0x0][0x22c] ;  /* 0x00008b0000237ab9 */ /* 0x000fe20000000800 */
[C---:B------:R-:W-:Y:S01]  /*2c070*/  VIADD R226, R0.reuse, 0xd5 ;  /* 0x000000d500e27836 */ /* 0x040fe20000000000 */
[----:B------:R-:W-:Y:S01]  /*2c080*/  STL [R1+0x1080], R243 ;  /* 0x001080f301007387 */ /* 0x000fe20000100800 */
        /* <DEDUP_REMOVED lines=32> */
[----:B------:R-:W-:Y:S01]  /*2c290*/  VIADD R252, R0, 0xe8 ;  /* 0x000000e800fc7836 */ /* 0x000fe20000000000 */
[----:B------:R-:W-:Y:S01]  /*2c2a0*/  ULDC UR24, c[0x0][0x22c] ;  /* 0x00008b0000187ab9 */ /* 0x000fe20000000800 */
        /* <DEDUP_REMOVED lines=15> */
[----:B--2---:R-:W-:-:S02]  /*2c3a0*/  IMAD.MOV.U32 R173, RZ, RZ, R169 ;  /* 0x000000ffffad7224 */ /* 0x004fc400078e00a9 */
[----:B---3--:R-:W-:Y:S02]  /*2c3b0*/  IMAD.MOV.U32 R172, RZ, RZ, R168 ;  /* 0x000000ffffac7224 */ /* 0x008fe400078e00a8 */
[----:B------:R-:W-:Y:S02]  /*2c3c0*/  IMAD.MOV.U32 R174, RZ, RZ, R173 ;  /* 0x000000ffffae7224 */ /* 0x000fe400078e00ad */
[----:B----4-:R-:W-:Y:S02]  /*2c3d0*/  IMAD.MOV.U32 R171, RZ, RZ, R167 ;  /* 0x000000ffffab7224 */ /* 0x010fe400078e00a7 */
[----:B------:R-:W-:Y:S02]  /*2c3e0*/  IMAD.MOV.U32 R173, RZ, RZ, R172 ;  /* 0x000000ffffad7224 */ /* 0x000fe400078e00ac */
[----:B------:R-:W-:Y:S02]  /*2c3f0*/  IMAD.MOV.U32 R170, RZ, RZ, R166 ;  /* 0x000000ffffaa7224 */ /* 0x000fe400078e00a6 */
[----:B------:R-:W-:-:S02]  /*2c400*/  IMAD.MOV.U32 R172, RZ, RZ, R171 ;  /* 0x000000ffffac7224 */ /* 0x000fc400078e00ab */
[----:B------:R-:W-:Y:S02]  /*2c410*/  IMAD.MOV.U32 R169, RZ, RZ, R165 ;  /* 0x000000ffffa97224 */ /* 0x000fe400078e00a5 */
[----:B------:R-:W-:Y:S02]  /*2c420*/  IMAD.MOV.U32 R171, RZ, RZ, R170 ;  /* 0x000000ffffab7224 */ /* 0x000fe400078e00aa */
[----:B------:R-:W-:Y:S02]  /*2c430*/  IMAD.MOV.U32 R168, RZ, RZ, R164 ;  /* 0x000000ffffa87224 */ /* 0x000fe400078e00a4 */
        /* <DEDUP_REMOVED lines=38> */
[----:B------:R-:W-:Y:S01]  /*2c6a0*/  IMAD R13, R0, UR5, RZ ;  /* 0x00000005000d7c24 */ /* 0x000fe2000f8e02ff */
[----:B------:R-:W-:Y:S01]  /*2c6b0*/  ULDC UR5, c[0x0][0x248] ;  /* 0x0000920000057ab9 */ /* 0x000fe20000000800 */
[----:B------:R-:W-:-:S02]  /*2c6c0*/  IMAD.MOV.U32 R16, RZ, RZ, R12 ;  /* 0x000000ffff107224 */ /* 0x000fc400078e000c */
[----:B------:R-:W-:Y:S01]  /*2c6d0*/  VIADD R15, R13, UR5 ;  /* 0x000000050d0f7c36 */ /* 0x000fe20008000000 */
[----:B------:R-:W-:Y:S01]  /*2c6e0*/  ULDC UR5, c[0x0][0x248] ;  /* 0x0000920000057ab9 */ /* 0x000fe20000000800 */
[----:B------:R-:W-:Y:S02]  /*2c6f0*/  IMAD.MOV.U32 R14, RZ, RZ, R11 ;  /* 0x000000ffff0e7224 */ /* 0x000fe400078e000b */
[----:B------:R-:W-:Y:S01]  /*2c700*/  VIADD R11, R15, UR5 ;  /* 0x000000050f0b7c36 */ /* 0x000fe20008000000 */
[----:B------:R-:W-:Y:S01]  /*2c710*/  ULDC UR5, c[0x0][0x248] ;  /* 0x0000920000057ab9 */ /* 0x000fe20000000800 */
[----:B------:R-:W-:Y:S02]  /*2c720*/  IMAD.MOV.U32 R12, RZ, RZ, R10 ;  /* 0x000000ffff0c7224 */ /* 0x000fe400078e000a */
[----:B------:R-:W-:Y:S02]  /*2c730*/  IMAD.MOV.U32 R19, RZ, RZ, R18 ;  /* 0x000000ffff137224 */ /* 0x000fe400078e0012 */
[----:B------:R-:W-:-:S02]  /*2c740*/  IMAD.MOV.U32 R10, RZ, RZ, R2 ;  /* 0x000000ffff0a7224 */ /* 0x000fc400078e0002 */
[----:B------:R-:W-:Y:S01]  /*2c750*/  VIADD R2, R11, UR5 ;  /* 0x000000050b027c36 */ /* 0x000fe20008000000 */
[----:B------:R-:W-:Y:S01]  /*2c760*/  ULDC UR5, c[0x0][0x248] ;  /* 0x0000920000057ab9 */ /* 0x000fe20000000800 */
[----:B------:R-:W-:Y:S02]  /*2c770*/  IMAD.MOV.U32 R18, RZ, RZ, R17 ;  /* 0x000000ffff127224 */ /* 0x000fe400078e0011 */
[----:B------:R-:W-:Y:S01]  /*2c780*/  IMAD.MOV.U32 R17, RZ, RZ, R16 ;  /* 0x000000ffff117224 */ /* 0x000fe200078e0010 */
[----:B------:R0:W-:Y:S01]  /*2c790*/  STL [R1+0x600], R2 ;  /* 0x0006000201007387 */ /* 0x0001e20000100800 */
[----:B------:R-:W-:Y:S02]  /*2c7a0*/  IMAD.MOV.U32 R16, RZ, RZ, R14 ;  /* 0x000000ffff107224 */ /* 0x000fe400078e000e */
[----:B------:R-:W-:Y:S02]  /*2c7b0*/  IMAD.MOV.U32 R14, RZ, RZ, R12 ;  /* 0x000000ffff0e7224 */ /* 0x000fe400078e000c */
[----:B------:R-:W-:-:S02]  /*2c7c0*/  IMAD.MOV.U32 R12, RZ, RZ, R10 ;  /* 0x000000ffff0c7224 */ /* 0x000fc400078e000a */
[----:B0-----:R-:W-:Y:S01]  /*2c7d0*/  VIADD R2, R2, UR5 ;  /* 0x0000000502027c36 */ /* 0x001fe20008000000 */
[----:B------:R-:W-:-:S04]  /*2c7e0*/  ULDC UR5, c[0x0][0x248] ;  /* 0x0000920000057ab9 */ /* 0x000fc80000000800 */
[----:B------:R0:W-:Y:S02]  /*2c7f0*/  STL [R1+0x604], R2 ;  /* 0x0006040201007387 */ /* 0x0001e40000100800 */
        /* <DEDUP_REMOVED lines=782> */
[----:B------:R0:W-:Y:S04]  /*2f8e0*/  STL [R1+0x1020], R2 ;  /* 0x0010200201007387 */ /* 0x0001e80000100800 */
[----:B------:R-:W2:Y:S04]  /*2f8f0*/  LDL.LU R10, [R1+0x51c] ;  /* 0x00051c00010a7983 */ /* 0x000ea80000300800 */
[----:B------:R-:W3:Y:S01]  /*2f900*/  LDL.LU R176, [R1+0x400] ;  /* 0x0004000001b07983 */ /* 0x000ee20000300800 */
[----:B0-----:R-:W-:Y:S01]  /*2f910*/  VIADD R2, R2, UR5 ;  /* 0x0000000502027c36 */ /* 0x001fe20008000000 */
[----:B------:R-:W-:-:S02]  /*2f920*/  ULDC UR5, c[0x0][0x248] ;  /* 0x0000920000057ab9 */ /* 0x000fc40000000800 */
[----:B------:R-:W3:Y:S01]  /*2f930*/  LDL.LU R175, [R1+0x404] ;  /* 0x0004040001af7983 */ /* 0x000ee20000300800 */
[----:B------:R-:W-:Y:S02]  /*2f940*/  LOP3.LUT R9, R9, 0x7fffffff, RZ, 0xc0, !PT ;  /* 0x7fffffff09097812 */ /* 0x000fe400078ec0ff */
[----:B------:R-:W-:Y:S02]  /*2f950*/  LOP3.LUT R8, R8, 0x7fffffff, RZ, 0xc0, !PT ;  /* 0x7fffffff08087812 */ /* 0x000fe400078ec0ff */
[----:B------:R-:W-:Y:S02]  /*2f960*/  LOP3.LUT R7, R7, 0x7fffffff, RZ, 0xc0, !PT ;  /* 0x7fffffff07077812 */ /* 0x000fe400078ec0ff */
[----:B------:R-:W-:Y:S02]  /*2f970*/  LOP3.LUT R6, R6, 0x7fffffff, RZ, 0xc0, !PT ;  /* 0x7fffffff06067812 */ /* 0x000fe400078ec0ff */
[----:B------:R-:W-:Y:S02]  /*2f980*/  LOP3.LUT R5, R5, 0x7fffffff, RZ, 0xc0, !PT ;  /* 0x7fffffff05057812 */ /* 0x000fe400078ec0ff */
[----:B------:R-:W-:-:S02]  /*2f990*/  LOP3.LUT R4, R4, 0xfffffff7, RZ, 0xc0, !PT ;  /* 0xfffffff704047812 */ /* 0x000fc400078ec0ff */
[----:B------:R-:W-:Y:S01]  /*2f9a0*/  LOP3.LUT R242, R242, 0x7fffffff, RZ, 0xc0, !PT ;  /* 0x7ffffffff2f27812 */ /* 0x000fe200078ec0ff */
[----:B------:R-:W-:Y:S01]  /*2f9b0*/  BAR.SYNC.DEFER_BLOCKING 0x0 ;  /* 0x0000000000007b1d */ /* 0x000fe20000010000 */
[----:B---3--:R-:W-:Y:S01]  /*2f9c0*/  F2FP.SATFINITE.E4M3.F32.PACK_AB_MERGE_C R152, R175, R176, RZ ;  /* 0x000000b0af98723e */ /* 0x008fe200048070ff */
        /* <DEDUP_REMOVED lines=27> */
[----:B------:R-:W-:Y:S01]  /*2fb80*/  IMAD.MOV.U32 R16, RZ, RZ, R14 ;  /* 0x000000ffff107224 */ /* 0x000fe200078e000e */
[----:B------:R0:W-:Y:S01]  /*2fb90*/  STL [R1+0x848], R152 ;  /* 0x0008489801007387 */ /* 0x0001e20000100800 */
[----:B------:R-:W-:-:S02]  /*2fba0*/  IMAD.MOV.U32 R14, RZ, RZ, R12 ;  /* 0x000000ffff0e7224 */ /* 0x000fc400078e000c */
[----:B--2---:R-:W-:Y:S02]  /*2fbb0*/  IMAD.MOV.U32 R12, RZ, RZ, R10 ;  /* 0x000000ffff0c7224 */ /* 0x004fe400078e000a */
[----:B------:R-:W2:Y:S01]  /*2fbc0*/  LDL.LU R10, [R1+0x520] ;  /* 0x00052000010a7983 */ /* 0x000ea20000300800 */
[----:B0-----:R-:W-:Y:S01]  /*2fbd0*/  F2FP.SATFINITE.E4M3.F32.PACK_AB_MERGE_C R152, R174, R175, RZ ;  /* 0x000000afae98723e */ /* 0x001fe200048070ff */
        /* <DEDUP_REMOVED lines=26> */
[----:B------:R-:W-:Y:S01]  /*2fd80*/  STL [R1+0x1024], R2 ;  /* 0x0010240201007387 */ /* 0x000fe20000100800 */
[----:B------:R-:W-:Y:S02]  /*2fd90*/  IMAD.MOV.U32 R16, RZ, RZ, R14 ;  /* 0x000000ffff107224 */ /* 0x000fe400078e000e */
[----:B------:R-:W-:Y:S01]  /*2fda0*/  IMAD.MOV.U32 R14, RZ, RZ, R12 ;  /* 0x000000ffff0e7224 */ /* 0x000fe200078e000c */
[----:B------:R0:W-:Y:S01]  /*2fdb0*/  STL [R1+0x844], R152 ;  /* 0x0008449801007387 */ /* 0x0001e20000100800 */
[----:B--2---:R-:W-:-:S03]  /*2fdc0*/  IMAD.MOV.U32 R12, RZ, RZ, R10 ;  /* 0x000000ffff0c7224 */ /* 0x004fc600078e000a */
[----:B------:R-:W2:Y:S04]  /*2fdd0*/  LDL.LU R10, [R1+0x524] ;  /* 0x00052400010a7983 */ /* 0x000ea80000300800 */
[----:B------:R-:W0:Y:S04]  /*2fde0*/  LDL.LU R176, [R1+0x410] ;  /* 0x0004100001b07983 */ /* 0x000e280000300800 */
[----:B------:R-:W0:Y:S02]  /*2fdf0*/  LDL.LU R175, [R1+0x414] ;  /* 0x0004140001af7983 */ /* 0x000e240000300800 */
[----:B0-----:R-:W-:Y:S01]  /*2fe00*/  F2FP.SATFINITE.E4M3.F32.PACK_AB_MERGE_C R152, R175, R176, RZ ;  /* 0x000000b0af98723e */ /* 0x001fe200048070ff */
        /* <DEDUP_REMOVED lines=27> */
[----:B------:R-:W-:Y:S01]  /*2ffc0*/  IMAD.MOV.U32 R16, RZ, RZ, R14 ;  /* 0x000000ffff107224 */ /* 0x000fe200078e000e */
[----:B------:R0:W-:Y:S01]  /*2ffd0*/  STL [R1+0x834], R152 ;  /* 0x0008349801007387 */ /* 0x0001e20000100800 */
[----:B------:R-:W-:Y:S02]  /*2ffe0*/  IMAD.MOV.U32 R14, RZ, RZ, R12 ;  /* 0x000000ffff0e7224 */ /* 0x000fe400078e000c */
[----:B--2---:R-:W-:Y:S02]  /*2fff0*/  IMAD.MOV.U32 R12, RZ, RZ, R10 ;  /* 0x000000ffff0c7224 */ /* 0x004fe400078e000a */
[----:B------:R-:W2:Y:S01]  /*30000*/  LDL.LU R10, [R1+0x528] ;  /* 0x00052800010a7983 */ /* 0x000ea20000300800 */
        /* <DEDUP_REMOVED lines=23> */
[----:B------:R-:W-:Y:S01]  /*30180*/  VIADD R2, R2, UR5 ;  /* 0x0000000502027c36 */ /* 0x000fe20008000000 */
[----:B------:R-:W-:Y:S01]  /*30190*/  ULDC UR5, c[0x0][0x248] ;  /* 0x0000920000057ab9 */ /* 0x000fe20000000800 */
[----:B------:R-:W-:Y:S02]  /*301a0*/  IMAD.MOV.U32 R20, RZ, RZ, R19 ;  /* 0x000000ffff147224 */ /* 0x000fe400078e0013 */
[----:B------:R-:W-:-:S02]  /*301b0*/  IMAD.MOV.U32 R19, RZ, RZ, R18 ;  /* 0x000000ffff137224 */ /* 0x000fc400078e0012 */
        /* <DEDUP_REMOVED lines=509> */
[----:B------:R-:W-:Y:S02]  /*32190*/  IMAD.MOV.U32 R168, RZ, RZ, R167 ;  /* 0x000000ffffa87224 */ /* 0x000fe400078e00a7 */
[----:B------:R-:W3:Y:S01]  /*321a0*/  LDL.LU R167, [R1+0x4e8] ;  /* 0x0004e80001a77983 */ /* 0x000ee20000300800 */
[----:B------:R-:W-:Y:S01]  /*321b0*/  VIADD R2, R2, UR5 ;  /* 0x0000000502027c36 */ /* 0x000fe20008000000 */
[----:B------:R-:W-:Y:S01]  /*321c0*/  ULDC UR5, c[0x0][0x248] ;  /* 0x0000920000057ab9 */ /* 0x000fe20000000800 */
[----:B0-----:R-:W-:Y:S01]  /*321d0*/  F2FP.SATFINITE.E4M3.F32.PACK_AB_MERGE_C R152, R174, R175, RZ ;  /* 0x000000afae98723e */ /* 0x001fe200048070ff */
[----:B------:R-:W-:Y:S02]  /*321e0*/  IMAD.MOV.U32 R174, RZ, RZ, R173 ;  /* 0x000000ffffae7224 */ /* 0x000fe400078e00ad */
[----:B------:R-:W-:Y:S02]  /*321f0*/  IMAD.MOV.U32 R173, RZ, RZ, R172 ;  /* 0x000000ffffad7224 */ /* 0x000fe400078e00ac */
[----:B------:R-:W-:-:S02]  /*32200*/  IMAD.MOV.U32 R172, RZ, RZ, R171 ;  /* 0x000000ffffac7224 */ /* 0x000fc400078e00ab */
[----:B------:R-:W-:Y:S01]  /*32210*/  IMAD.MOV.U32 R171, RZ, RZ, R170 ;  /* 0x000000ffffab7224 */ /* 0x000fe200078e00aa */
[----:B------:R0:W-:Y:S01]  /*32220*/  STL [R1+0xfdc], R2 ;  /* 0x000fdc0201007387 */ /* 0x0001e20000100800 */
[----:B------:R-:W-:Y:S02]  /*32230*/  IMAD.MOV.U32 R170, RZ, RZ, R169 ;  /* 0x000000ffffaa7224 */ /* 0x000fe400078e00a9 */
[----:B------:R-:W-:Y:S01]  /*32240*/  IMAD.MOV.U32 R169, RZ, RZ, R168 ;  /* 0x000000ffffa97224 */ /* 0x000fe200078e00a8 */
[----:B------:R1:W-:Y:S01]  /*32250*/  STL [R1+0x868], R152 ;  /* 0x0008689801007387 */ /* 0x0003e20000100800 */
[----:B---3--:R-:W-:-:S03]  /*32260*/  IMAD.MOV.U32 R168, RZ, RZ, R167 ;  /* 0x000000ffffa87224 */ /* 0x008fc600078e00a7 */
[----:B------:R-:W3:Y:S04]  /*32270*/  LDL.LU R167, [R1+0x4ec] ;  /* 0x0004ec0001a77983 */ /* 0x000ee80000300800 */
[----:B------:R-:W1:Y:S04]  /*32280*/  LDL.LU R176, [R1+0x4a0] ;  /* 0x0004a00001b07983 */ /* 0x000e680000300800 */
[----:B------:R-:W1:Y:S01]  /*32290*/  LDL.LU R175, [R1+0x4a4] ;  /* 0x0004a40001af7983 */ /* 0x000e620000300800 */
[----:B0-----:R-:W-:Y:S01]  /*322a0*/  VIADD R2, R2, UR5 ;  /* 0x0000000502027c36 */ /* 0x001fe20008000000 */
[----:B------:R-:W-:Y:S01]  /*322b0*/  ULDC UR5, c[0x0][0x248] ;  /* 0x0000920000057ab9 */ /* 0x000fe20000000800 */
[----:B-1----:R-:W-:Y:S01]  /*322c0*/  F2FP.SATFINITE.E4M3.F32.PACK_AB_MERGE_C R152, R175, R176, RZ ;  /* 0x000000b0af98723e */ /* 0x002fe200048070ff */
[----:B------:R-:W-:-:S02]  /*322d0*/  IMAD.MOV.U32 R175, RZ, RZ, R174 ;  /* 0x000000ffffaf7224 */ /* 0x000fc400078e00ae */
[----:B------:R-:W-:Y:S02]  /*322e0*/  IMAD.MOV.U32 R174, RZ, RZ, R173 ;  /* 0x000000ffffae7224 */ /* 0x000fe400078e00ad */
[----:B------:R-:W-:Y:S01]  /*322f0*/  IMAD.MOV.U32 R173, RZ, RZ, R172 ;  /* 0x000000ffffad7224 */ /* 0x000fe200078e00ac */
[----:B------:R0:W-:Y:S01]  /*32300*/  STL [R1+0x894], R152 ;  /* 0x0008949801007387 */ /* 0x0001e20000100800 */
[----:B------:R-:W-:Y:S02]  /*32310*/  IMAD.MOV.U32 R172, RZ, RZ, R171 ;  /* 0x000000ffffac7224 */ /* 0x000fe400078e00ab */
[----:B------:R-:W-:Y:S02]  /*32320*/  IMAD.MOV.U32 R171, RZ, RZ, R170 ;  /* 0x000000ffffab7224 */ /* 0x000fe400078e00aa */
[----:B------:R-:W-:Y:S02]  /*32330*/  IMAD.MOV.U32 R170, RZ, RZ, R169 ;  /* 0x000000ffffaa7224 */ /* 0x000fe400078e00a9 */
[----:B------:R-:W-:Y:S01]  /*32340*/  IMAD.MOV.U32 R169, RZ, RZ, R168 ;  /* 0x000000ffffa97224 */ /* 0x000fe200078e00a8 */
[----:B0-----:R-:W-:Y:S01]  /*32350*/  F2FP.SATFINITE.E4M3.F32.PACK_AB_MERGE_C R152, R174, R175, RZ ;  /* 0x000000afae98723e */ /* 0x001fe200048070ff */
[----:B---3--:R-:W-:-:S02]  /*32360*/  IMAD.MOV.U32 R168, RZ, RZ, R167 ;  /* 0x000000ffffa87224 */ /* 0x008fc400078e00a7 */
[----:B------:R-:W-:Y:S01]  /*32370*/  IMAD.MOV.U32 R174, RZ, RZ, R173 ;  /* 0x000000ffffae7224 */ /* 0x000fe200078e00ad */
[----:B------:R-:W3:Y:S01]  /*32380*/  LDL.LU R167, [R1+0x4f0] ;  /* 0x0004f00001a77983 */ /* 0x000ee20000300800 */
[----:B------:R-:W-:Y:S02]  /*32390*/  IMAD.MOV.U32 R173, RZ, RZ, R172 ;  /* 0x000000ffffad7224 */ /* 0x000fe400078e00ac */
[----:B------:R-:W-:Y:S01]  /*323a0*/  IMAD.MOV.U32 R172, RZ, RZ, R171 ;  /* 0x000000ffffac7224 */ /* 0x000fe200078e00ab */
[----:B------:R-:W-:Y:S01]  /*323b0*/  STL [R1+0xfd4], R2 ;  /* 0x000fd40201007387 */ /* 0x000fe20000100800 */
[----:B------:R-:W-:-:S03]  /*323c0*/  IMAD.MOV.U32 R171, RZ, RZ, R170 ;  /* 0x000000ffffab7224 */ /* 0x000fc600078e00aa */
[----:B------:R0:W-:Y:S04]  /*323d0*/  STL [R1+0x88c], R152 ;  /* 0x00088c9801007387 */ /* 0x0001e80000100800 */
[----:B------:R-:W4:Y:S04]  /*323e0*/  LDL.LU R170, [R1+0x4d0] ;  /* 0x0004d00001aa7983 */ /* 0x000f280000300800 */
[----:B------:R-:W0:Y:S04]  /*323f0*/  LDL.LU R176, [R1+0x4b0] ;  /* 0x0004b00001b07983 */ /* 0x000e280000300800 */
[----:B------:R-:W0:Y:S02]  /*32400*/  LDL.LU R175, [R1+0x4b4] ;  /* 0x0004b40001af7983 */ /* 0x000e240000300800 */
[----:B0-----:R-:W-:Y:S01]  /*32410*/  F2FP.SATFINITE.E4M3.F32.PACK_AB_MERGE_C R152, R175, R176, RZ ;  /* 0x000000b0af98723e */ /* 0x001fe200048070ff */
[----:B------:R-:W-:-:S02]  /*32420*/  IMAD.MOV.U32 R175, RZ, RZ, R174 ;  /* 0x000000ffffaf7224 */ /* 0x000fc400078e00ae */
[----:B------:R-:W-:Y:S02]  /*32430*/  IMAD.MOV.U32 R174, RZ, RZ, R173 ;  /* 0x000000ffffae7224 */ /* 0x000fe400078e00ad */
[----:B------:R-:W-:Y:S01]  /*32440*/  IMAD.MOV.U32 R173, RZ, RZ, R172 ;  /* 0x000000ffffad7224 */ /* 0x000fe200078e00ac */
[----:B------:R0:W-:Y:S01]  /*32450*/  STL [R1+0x880], R152 ;  /* 0x0008809801007387 */ /* 0x0001e20000100800 */
[----:B------:R-:W-:Y:S02]  /*32460*/  IMAD.MOV.U32 R172, RZ, RZ, R171 ;  /* 0x000000ffffac7224 */ /* 0x000fe400078e00ab */
[----:B----4-:R-:W-:Y:S02]  /*32470*/  IMAD.MOV.U32 R171, RZ, RZ, R170 ;  /* 0x000000ffffab7224 */ /* 0x010fe400078e00aa */
[----:B------:R-:W4:Y:S01]  /*32480*/  LDL.LU R170, [R1+0x4d4] ;  /* 0x0004d40001aa7983 */ /* 0x000f220000300800 */
[----:B------:R-:W-:Y:S01]  /*32490*/  VIADD R2, R2, UR5 ;  /* 0x0000000502027c36 */ /* 0x000fe20008000000 */
[----:B------:R-:W-:Y:S01]  /*324a0*/  ULDC UR5, c[0x0][0x248] ;  /* 0x0000920000057ab9 */ /* 0x000fe20000000800 */
[----:B0-----:R-:W-:Y:S01]  /*324b0*/  F2FP.SATFINITE.E4M3.F32.PACK_AB_MERGE_C R152, R174, R175, RZ ;  /* 0x000000afae98723e */ /* 0x001fe200048070ff */
[----:B------:R-:W-:-:S02]  /*324c0*/  IMAD.MOV.U32 R174, RZ, RZ, R173 ;  /* 0x000000ffffae7224 */ /* 0x000fc400078e00ad */
[----:B------:R0:W-:Y:S01]  /*324d0*/  STL [R1+0xfcc], R2 ;  /* 0x000fcc0201007387 */ /* 0x0001e20000100800 */
[----:B------:R-:W-:Y:S02]  /*324e0*/  IMAD.MOV.U32 R173, RZ, RZ, R172 ;  /* 0x000000ffffad7224 */ /* 0x000fe400078e00ac */
[----:B------:R-:W-:Y:S01]  /*324f0*/  IMAD.MOV.U32 R172, RZ, RZ, R171 ;  /* 0x000000ffffac7224 */ /* 0x000fe200078e00ab */
[----:B------:R1:W-:Y:S01]  /*32500*/  STL [R1+0x878], R152 ;  /* 0x0008789801007387 */ /* 0x0003e20000100800 */
[----:B----4-:R-:W-:-:S03]  /*32510*/  IMAD.MOV.U32 R171, RZ, RZ, R170 ;  /* 0x000000ffffab7224 */ /* 0x010fc600078e00aa */
[----:B------:R-:W4:Y:S04]  /*32520*/  LDL.LU R170, [R1+0x4d8] ;  /* 0x0004d80001aa7983 */ /* 0x000f280000300800 */
        /* <DEDUP_REMOVED lines=10> */
[----:B----4-:R-:W-:Y:S02]  /*325d0*/  IMAD.MOV.U32 R171, RZ, RZ, R170 ;  /* 0x000000ffffab7224 */ /* 0x010fe400078e00aa */
[----:B------:R-:W4:Y:S01]  /*325e0*/  LDL.LU R170, [R1+0x4dc] ;  /* 0x0004dc0001aa7983 */ /* 0x000f220000300800 */
[----:B0-----:R-:W-:-:S03]  /*325f0*/  F2FP.SATFINITE.E4M3.F32.PACK_AB_MERGE_C R152, R174, R175, RZ ;  /* 0x000000afae98723e */ /* 0x001fc600048070ff */
[----:B------:R-:W-:Y:S01]  /*32600*/  STL [R1+0xfc4], R2 ;  /* 0x000fc40201007387 */ /* 0x000fe20000100800 */
[----:B------:R-:W-:Y:S02]  /*32610*/  IMAD.MOV.U32 R175, RZ, RZ, R173 ;  /* 0x000000ffffaf7224 */ /* 0x000fe400078e00ad */
[----:B------:R-:W-:Y:S01]  /*32620*/  IMAD.MOV.U32 R174, RZ, RZ, R172 ;  /* 0x000000ffffae7224 */ /* 0x000fe200078e00ac */
[----:B------:R0:W-:Y:S01]  /*32630*/  STL [R1+0x89c], R152 ;  /* 0x00089c9801007387 */ /* 0x0001e20000100800 */
[----:B------:R-:W-:-:S03]  /*32640*/  IMAD.MOV.U32 R173, RZ, RZ, R171 ;  /* 0x000000ffffad7224 */ /* 0x000fc600078e00ab */
[----:B------:R-:W2:Y:S01]  /*32650*/  LDL.LU R171, [R1+0x4e0] ;  /* 0x0004e00001ab7983 */ /* 0x000ea20000300800 */
[----:B----4-:R-:W-:-:S03]  /*32660*/  IMAD.MOV.U32 R172, RZ, RZ, R170 ;  /* 0x000000ffffac7224 */ /* 0x010fc600078e00aa */
[----:B------:R-:W4:Y:S01]  /*32670*/  LDL.LU R170, [R1+0x4e4] ;  /* 0x0004e40001aa7983 */ /* 0x000f220000300800 */
[----:B0-----:R-:W-:Y:S01]  /*32680*/  F2FP.SATFINITE.E4M3.F32.PACK_AB_MERGE_C R152, R174, R175, RZ ;  /* 0x000000afae98723e */ /* 0x001fe200048070ff */
[----:B------:R-:W-:Y:S01]  /*32690*/  VIADD R2, R2, UR5 ;  /* 0x0000000502027c36 */ /* 0x000fe20008000000 */
[----:B------:R-:W-:Y:S01]  /*326a0*/  ULDC UR5, c[0x0][0x248] ;  /* 0x0000920000057ab9 */ /* 0x000fe20000000800 */
[----:B------:R-:W-:Y:S02]  /*326b0*/  IMAD.MOV.U32 R175, RZ, RZ, R172 ;  /* 0x000000ffffaf7224 */ /* 0x000fe400078e00ac */
[----:B------:R0:W-:Y:S01]  /*326c0*/  STL [R1+0x890], R152 ;  /* 0x0008909801007387 */ /* 0x0001e20000100800 */
[----:B------:R-:W-:Y:S02]  /*326d0*/  IMAD.MOV.U32 R176, RZ, RZ, R173 ;  /* 0x000000ffffb07224 */ /* 0x000fe400078e00ad */
[----:B------:R-:W-:Y:S01]  /*326e0*/  IMAD.MOV.U32 R172, RZ, RZ, R169 ;  /* 0x000000ffffac7224 */ /* 0x000fe200078e00a9 */
[----:B------:R1:W-:Y:S01]  /*326f0*/  STL [R1+0xfbc], R2 ;  /* 0x000fbc0201007387 */ /* 0x0003e20000100800 */
[----:B--2---:R-:W-:-:S02]  /*32700*/  IMAD.MOV.U32 R174, RZ, RZ, R171 ;  /* 0x000000ffffae7224 */ /* 0x004fc400078e00ab */
[----:B------:R-:W-:Y:S01]  /*32710*/  IMAD.MOV.U32 R171, RZ, RZ, R168 ;  /* 0x000000ffffab7224 */ /* 0x000fe200078e00a8 */
[----:B------:R-:W2:Y:S04]  /*32720*/  LDL.LU R169, [R1+0x4f4] ;  /* 0x0004f40001a97983 */ /* 0x000ea80000300800 */
[----:B------:R-:W2:Y:S01]  /*32730*/  LDL.LU R168, [R1+0x4f8] ;  /* 0x0004f80001a87983 */ /* 0x000ea20000300800 */
[----:B----4-:R-:W-:Y:S02]  /*32740*/  IMAD.MOV.U32 R173, RZ, RZ, R170 ;  /* 0x000000ffffad7224 */ /* 0x010fe400078e00aa */
[----:B---3--:R-:W-:Y:S02]  /*32750*/  IMAD.MOV.U32 R170, RZ, RZ, R167 ;  /* 0x000000ffffaa7224 */ /* 0x008fe400078e00a7 */
[----:B------:R-:W3:Y:S01]  /*32760*/  LDL.LU R167, [R1+0x4fc] ;  /* 0x0004fc0001a77983 */ /* 0x000ee20000300800 */
[----:B------:R-:W-:-:S02]  /*32770*/  F2FP.SATFINITE.E4M3.F32.PACK_AB_MERGE_C R153, R175, R176, RZ ;  /* 0x000000b0af99723e */ /* 0x000fc400048070ff */
[----:B0-----:R-:W-:Y:S01]  /*32780*/  F2FP.SATFINITE.E4M3.F32.PACK_AB_MERGE_C R152, R173, R174, RZ ;  /* 0x000000aead98723e */ /* 0x001fe200048070ff */
[----:B-1----:R-:W-:Y:S01]  /*32790*/  VIADD R2, R2, UR5 ;  /* 0x0000000502027c36 */ /* 0x002fe20008000000 */
[----:B------:R-:W-:Y:S01]  /*327a0*/  ULDC UR5, c[0x0][0x248] ;  /* 0x0000920000057ab9 */ /* 0x000fe20000000800 */
[----:B------:R2:W-:Y:S04]  /*327b0*/  STL [R1+0x888], R153 ;  /* 0x0008889901007387 */ /* 0x0005e80000100800 */
[----:B------:R0:W-:Y:S04]  /*327c0*/  STL [R1+0x8b4], R152 ;  /* 0x0008b49801007387 */ /* 0x0001e80000100800 */
[----:B------:R1:W-:Y:S01]  /*327d0*/  STL [R1+0xfb4], R2 ;  /* 0x000fb40201007387 */ /* 0x0003e20000100800 */
[----:B--2---:R-:W-:-:S02]  /*327e0*/  F2FP.SATFINITE.E4M3.F32.PACK_AB_MERGE_C R153, R169, R170, RZ ;  /* 0x000000aaa999723e */ /* 0x004fc400048070ff */
[----:B0-----:R-:W-:Y:S01]  /*327f0*/  F2FP.SATFINITE.E4M3.F32.PACK_AB_MERGE_C R152, R171, R172, RZ ;  /* 0x000000acab98723e */ /* 0x001fe200048070ff */
[----:B-1----:R-:W-:-:S04]  /*32800*/  VIADD R2, R2, UR5 ;  /* 0x0000000502027c36 */ /* 0x002fc80008000000 */
[----:B------:R-:W-:Y:S01]  /*32810*/  STL [R1+0x8ac], R152 ;  /* 0x0008ac9801007387 */ /* 0x000fe20000100800 */
[----:B------:R-:W-:-:S03]  /*32820*/  ULDC UR5, c[0x0][0x248] ;  /* 0x0000920000057ab9 */ /* 0x000fc60000000800 */
[----:B------:R-:W-:Y:S04]  /*32830*/  STL [R1+0x8a0], R153 ;  /* 0x0008a09901007387 */ /* 0x000fe80000100800 */
[----:B------:R0:W-:Y:S01]  /*32840*/  STL [R1+0xfac], R2 ;  /* 0x000fac0201007387 */ /* 0x0001e20000100800 */
[----:B------:R-:W-:Y:S01]  /*32850*/  IMAD.MOV.U32 R172, RZ, RZ, R166 ;  /* 0x000000ffffac7224 */ /* 0x000fe200078e00a6 */
[----:B------:R-:W-:Y:S01]  /*32860*/  F2FP.SATFINITE.E4M3.F32.PACK_AB_MERGE_C R10, R10, R12, RZ ;  /* 0x0000000c0a0a723e */ /* 0x000fe200048070ff */
[----:B------:R-:W-:Y:S02]  /*32870*/  IMAD.MOV.U32 R171, RZ, RZ, R165 ;  /* 0x000000ffffab7224 */ /* 0x000fe400078e00a5 */
[----:B------:R-:W-:Y:S02]  /*32880*/  IMAD.MOV.U32 R166, RZ, RZ, R160 ;  /* 0x000000ffffa67224 */ /* 0x000fe400078e00a0 */
[----:B0-----:R-:W-:Y:S01]  /*32890*/  VIADD R2, R2, UR5 ;  /* 0x0000000502027c36 */ /* 0x001fe20008000000 */
[----:B------:R-:W-:Y:S01]  /*328a0*/  ULDC UR5, c[0x0][0x248] ;  /* 0x0000920000057ab9 */ /* 0x000fe20000000800 */
        /* <DEDUP_REMOVED lines=8> */
[----:B------:R-:W-:Y:S01]  /*32930*/  IMAD.MOV.U32 R157, RZ, RZ, R19 ;  /* 0x000000ffff9d7224 */ /* 0x000fe200078e0013 */
[----:B---3--:R-:W-:-:S05]  /*32940*/  F2FP.SATFINITE.E4M3.F32.PACK_AB_MERGE_C R152, R167, R168, RZ ;  /* 0x000000a8a798723e */ /* 0x008fca00048070ff */
[----:B------:R-:W-:Y:S04]  /*32950*/  STL [R1+0x898], R152 ;  /* 0x0008989801007387 */ /* 0x000fe80000100800 */
[----:B------:R-:W2:Y:S04]  /*32960*/  LDL.LU R174, [R1+0x508] ;  /* 0x0005080001ae7983 */ /* 0x000ea80000300800 */
[----:B------:R-:W2:Y:S04]  /*32970*/  LDL.LU R173, [R1+0x50c] ;  /* 0x00050c0001ad7983 */ /* 0x000ea80000300800 */
[----:B------:R-:W-:Y:S01]  /*32980*/  STL [R1+0xfa4], R2 ;  /* 0x000fa40201007387 */ /* 0x000fe20000100800 */
[----:B------:R-:W-:-:S03]  /*32990*/  IMAD.MOV.U32 R168, RZ, RZ, R162 ;  /* 0x000000ffffa87224 */ /* 0x000fc600078e00a2 */
[----:B------:R-:W3:Y:S01]  /*329a0*/  LDL.LU R22, [R1+0x560] ;  /* 0x0005600001167983 */ /* 0x000ee20000300800 */
[----:B------:R-:W-:-:S03]  /*329b0*/  IMAD.MOV.U32 R167, RZ, RZ, R161 ;  /* 0x000000ffffa77224 */ /* 0x000fc600078e00a1 */
[----:B------:R-:W3:Y:S01]  /*329c0*/  LDL.LU R21, [R1+0x564] ;  /* 0x0005640001157983 */ /* 0x000ee20000300800 */
[----:B------:R-:W-:-:S03]  /*329d0*/  IMAD.MOV.U32 R162, RZ, RZ, R156 ;  /* 0x000000ffffa27224 */ /* 0x000fc600078e009c */
[----:B------:R0:W-:Y:S01]  /*329e0*/  STL [R1+0x8c4], R10 ;  /* 0x0008c40a01007387 */ /* 0x0001e20000100800 */
[----:B------:R-:W-:Y:S02]  /*329f0*/  IMAD.MOV.U32 R161, RZ, RZ, R23 ;  /* 0x000000ffffa17224 */ /* 0x000fe400078e0017 */
[----:B------:R-:W-:Y:S01]  /*32a00*/  IMAD.MOV.U32 R156, RZ, RZ, R18 ;  /* 0x000000ffff9c7224 */ /* 0x000fe200078e0012 */
[----:B------:R-:W4:Y:S01]  /*32a10*/  LDL.LU R20, [R1+0x568] ;  /* 0x0005680001147983 */ /* 0x000f220000300800 */
[----:B------:R-:W-:-:S03]  /*32a20*/  IMAD.MOV.U32 R23, RZ, RZ, R17 ;  /* 0x000000ffff177224 */ /* 0x000fc600078e0011 */
[----:B------:R-:W4:Y:S04]  /*32a30*/  LDL.LU R19, [R1+0x56c] ;  /* 0x00056c0001137983 */ /* 0x000f280000300800 */
[----:B------:R-:W4:Y:S04]  /*32a40*/  LDL.LU R18, [R1+0x570] ;  /* 0x0005700001127983 */ /* 0x000f280000300800 */
[----:B------:R-:W4:Y:S04]  /*32a50*/  LDL.LU R17, [R1+0x574] ;  /* 0x0005740001117983 */ /* 0x000f280000300800 */
[----:B------:R-:W4:Y:S04]  /*32a60*/  LDL.LU R12, [R1+0x578] ;  /* 0x00057800010c7983 */ /* 0x000f280000300800 */
[----:B0-----:R-:W4:Y:S01]  /*32a70*/  LDL.LU R10, [R1+0x57c] ;  /* 0x00057c00010a7983 */ /* 0x001f220000300800 */
[----:B------:R-:W-:Y:S01]  /*32a80*/  F2FP.SATFINITE.E4M3.F32.PACK_AB_MERGE_C R153, R171, R172, RZ ;  /* 0x000000acab99723e */ /* 0x000fe200048070ff */
[----:B------:R-:W-:Y:S01]  /*32a90*/  VIADD R2, R2, UR5 ;  /* 0x0000000502027c36 */ /* 0x000fe20008000000 */
[----:B------:R-:W-:Y:S01]  /*32aa0*/  ULDC UR5, c[0x0][0x248] ;  /* 0x0000920000057ab9 */ /* 0x000fe20000000800 */
[----:B------:R-:W-:-:S02]  /*32ab0*/  F2FP.SATFINITE.E4M3.F32.PACK_AB_MERGE_C R23, R23, R156, RZ ;  /* 0x0000009c1717723e */ /* 0x000fc400048070ff */
[----:B------:R-:W-:Y:S02]  /*32ac0*/  F2FP.SATFINITE.E4M3.F32.PACK_AB_MERGE_C R14, R14, R16, RZ ;  /* 0x000000100e0e723e */ /* 0x000fe400048070ff */
[----:B--2---:R-:W-:-:S05]  /*32ad0*/  F2FP.SATFINITE.E4M3.F32.PACK_AB_MERGE_C R152, R173, R174, RZ ;  /* 0x000000aead98723e */ /* 0x004fca00048070ff */
[----:B------:R0:W-:Y:S04]  /*32ae0*/  STL [R1+0x8bc], R152 ;  /* 0x0008bc9801007387 */ /* 0x0001e80000100800 */
[----:B------:R1:W-:Y:S04]  /*32af0*/  STL [R1+0x8b0], R153 ;  /* 0x0008b09901007387 */ /* 0x0003e80000100800 */
[----:B------:R2:W-:Y:S01]  /*32b00*/  STL [R1+0xf9c], R2 ;  /* 0x000f9c0201007387 */ /* 0x0005e20000100800 */
[----:B0-----:R-:W-:Y:S02]  /*32b10*/  F2FP.SATFINITE.E4M3.F32.PACK_AB_MERGE_C R152, R169, R170, RZ ;  /* 0x000000aaa998723e */ /* 0x001fe400048070ff */
[----:B-1----:R-:W-:-:S03]  /*32b20*/  F2FP.SATFINITE.E4M3.F32.PACK_AB_MERGE_C R153, R167, R168, RZ ;  /* 0x000000a8a799723e */ /* 0x002fc600048070ff */
[----:B------:R0:W-:Y:S01]  /*32b30*/  STL [R1+0x8a8], R152 ;  /* 0x0008a89801007387 */ /* 0x0001e20000100800 */
[----:B--2---:R-:W-:Y:S01]  /*32b40*/  VIADD R2, R2, UR5 ;  /* 0x0000000502027c36 */ /* 0x004fe20008000000 */
[----:B------:R-:W-:Y:S02]  /*32b50*/  ULDC UR5, c[0x0][0x248] ;  /* 0x0000920000057ab9 */ /* 0x000fe40000000800 */
        /* <DEDUP_REMOVED lines=14> */
[----:B------:R-:W-:Y:S04]  /*32c40*/  STL [R1+0x8e4], R153 ;  /* 0x0008e49901007387 */ /* 0x000fe80000100800 */
[----:B------:R1:W-:Y:S01]  /*32c50*/  STL [R1+0xf84], R2 ;  /* 0x000f840201007387 */ /* 0x0003e20000100800 */
[----:B0-----:R-:W-:-:S05]  /*32c60*/  F2FP.SATFINITE.E4M3.F32.PACK_AB_MERGE_C R152, R157, R158, RZ ;  /* 0x0000009e9d98723e */ /* 0x001fca00048070ff */
[----:B------:R-:W-:Y:S01]  /*32c70*/  STL [R1+0x8dc], R152 ;  /* 0x0008dc9801007387 */ /* 0x000fe20000100800 */
[----:B-1----:R-:W-:-:S03]  /*32c80*/  VIADD R2, R2, UR5 ;  /* 0x0000000502027c36 */ /* 0x002fc60008000000 */
[----:B------:R-:W-:Y:S01]  /*32c90*/  STL [R1+0x8d0], R23 ;  /* 0x0008d01701007387 */ /* 0x000fe20000100800 */
[----:B------:R-:W-:-:S03]  /*32ca0*/  ULDC UR5, c[0x0][0x248] ;  /* 0x0000920000057ab9 */ /* 0x000fc60000000800 */
[----:B------:R-:W-:Y:S04]  /*32cb0*/  STL [R1+0xf7c], R2 ;  /* 0x000f7c0201007387 */ /* 0x000fe80000100800 */
[----:B------:R-:W2:Y:S04]  /*32cc0*/  LDL.LU R16, [R1+0x580] ;  /* 0x0005800001107983 */ /* 0x000ea80000300800 */
[----:B------:R0:W-:Y:S04]  /*32cd0*/  STL [R1+0x8c8], R14 ;  /* 0x0008c80e01007387 */ /* 0x0001e80000100800 */
[----:B0-----:R-:W2:Y:S01]  /*32ce0*/  LDL.LU R14, [R1+0x584] ;  /* 0x00058400010e7983 */ /* 0x001ea20000300800 */
[----:B---3--:R-:W-:Y:S01]  /*32cf0*/  F2FP.SATFINITE.E4M3.F32.PACK_AB_MERGE_C R21, R21, R22, RZ ;  /* 0x000000161515723e */ /* 0x008fe200048070ff */
[----:B------:R-:W-:Y:S01]  /*32d00*/  VIADD R2, R2, UR5 ;  /* 0x0000000502027c36 */ /* 0x000fe20008000000 */
[----:B------:R-:W-:Y:S01]  /*32d10*/  ULDC UR5, c[0x0][0x248] ;  /* 0x0000920000057ab9 */ /* 0x000fe20000000800 */
[----:B----4-:R-:W-:-:S02]  /*32d20*/  F2FP.SATFINITE.E4M3.F32.PACK_AB_MERGE_C R19, R19, R20, RZ ;  /* 0x000000141313723e */ /* 0x010fc400048070ff */
[----:B------:R-:W-:Y:S01]  /*32d30*/  STL [R1+0x8f4], R21 ;  /* 0x0008f41501007387 */ /* 0x000fe20000100800 */
[----:B------:R-:W-:-:S03]  /*32d40*/  F2FP.SATFINITE.E4M3.F32.PACK_AB_MERGE_C R17, R17, R18, RZ ;  /* 0x000000121111723e */ /* 0x000fc600048070ff */
[----:B------:R0:W-:Y:S01]  /*32d50*/  STL [R1+0xf74], R2 ;  /* 0x000f740201007387 */ /* 0x0001e20000100800 */
[----:B------:R-:W-:-:S03]  /*32d60*/  F2FP.SATFINITE.E4M3.F32.PACK_AB_MERGE_C R10, R10, R12, RZ ;  /* 0x0000000c0a0a723e */ /* 0x000fc600048070ff */
[----:B------:R-:W-:Y:S01]  /*32d70*/  STL [R1+0x8ec], R19 ;  /* 0x0008ec1301007387 */ /* 0x000fe20000100800 */
[----:B0-----:R-:W-:-:S03]  /*32d80*/  VIADD R2, R2, UR5 ;  /* 0x0000000502027c36 */ /* 0x001fc60008000000 */
[----:B------:R-:W-:Y:S01]  /*32d90*/  STL [R1+0x8e0], R17 ;  /* 0x0008e01101007387 */ /* 0x000fe20000100800 */
[----:B------:R-:W-:-:S03]  /*32da0*/  ULDC UR5, c[0x0][0x248] ;  /* 0x0000920000057ab9 */ /* 0x000fc60000000800 */
[----:B------:R0:W-:Y:S04]  /*32db0*/  STL [R1+0xf6c], R2 ;  /* 0x000f6c0201007387 */ /* 0x0001e80000100800 */
[----:B------:R1:W-:Y:S04]  /*32dc0*/  STL [R1+0x8d8], R10 ;  /* 0x0008d80a01007387 */ /* 0x0003e80000100800 */
[----:B------:R-:W3:Y:S01]  /*32dd0*/  LDL.LU R174, [R1+0x588] ;  /* 0x0005880001ae7983 */ /* 0x000ee20000300800 */
[----:B0-----:R-:W-:Y:S01]  /*32de0*/  VIADD R2, R2, UR5 ;  /* 0x0000000502027c36 */ /* 0x001fe20008000000 */
[----:B------:R-:W-:-:S02]  /*32df0*/  ULDC UR5, c[0x0][0x248] ;  /* 0x0000920000057ab9 */ /* 0x000fc40000000800 */
[----:B------:R-:W3:Y:S04]  /*32e00*/  LDL.LU R173, [R1+0x58c] ;  /* 0x00058c0001ad7983 */ /* 0x000ee80000300800 */
[----:B------:R-:W4:Y:S04]  /*32e10*/  LDL.LU R172, [R1+0x590] ;  /* 0x0005900001ac7983 */ /* 0x000f280000300800 */
[----:B------:R-:W4:Y:S04]  /*32e20*/  LDL.LU R171, [R1+0x594] ;  /* 0x0005940001ab7983 */ /* 0x000f280000300800 */
[----:B------:R-:W4:Y:S04]  /*32e30*/  LDL.LU R170, [R1+0x598] ;  /* 0x0005980001aa7983 */ /* 0x000f280000300800 */
[----:B------:R0:W-:Y:S04]  /*32e40*/  STL [R1+0xf64], R2 ;  /* 0x000f640201007387 */ /* 0x0001e80000100800 */
[----:B------:R-:W4:Y:S04]  /*32e50*/  LDL.LU R169, [R1+0x59c] ;  /* 0x00059c0001a97983 */ /* 0x000f280000300800 */
        /* <DEDUP_REMOVED lines=13> */
[----:B-1----:R-:W4:Y:S04]  /*32f30*/  LDL.LU R10, [R1+0x5d4] ;  /* 0x0005d400010a7983 */ /* 0x002f280000300800 */
[----:B------:R-:W4:Y:S04]  /*32f40*/  LDL.LU R156, [R1+0x5d8] ;  /* 0x0005d800019c7983 */ /* 0x000f280000300800 */
[----:B------:R-:W4:Y:S01]  /*32f50*/  LDL.LU R23, [R1+0x5dc] ;  /* 0x0005dc0001177983 */ /* 0x000f220000300800 */
[----:B0-----:R-:W-:Y:S01]  /*32f60*/  VIADD R2, R2, UR5 ;  /* 0x0000000502027c36 */ /* 0x001fe20008000000 */
[----:B------:R-:W-:Y:S01]  /*32f70*/  ULDC UR5, c[0x0][0x248] ;  /* 0x0000920000057ab9 */ /* 0x000fe20000000800 */
[----:B--2---:R-:W-:-:S05]  /*32f80*/  F2FP.SATFINITE.E4M3.F32.PACK_AB_MERGE_C R14, R14, R16, RZ ;  /* 0x000000100e0e723e */ /* 0x004fca00048070ff */
[----:B------:R0:W-:Y:S04]  /*32f90*/  STL [R1+0x904], R14 ;  /* 0x0009040e01007387 */ /* 0x0001e80000100800 */
[----:B------:R-:W2:Y:S04]  /*32fa0*/  LDL.LU R22, [R1+0x5e0] ;  /* 0x0005e00001167983 */ /* 0x000ea80000300800 */
[----:B------:R-:W2:Y:S04]  /*32fb0*/  LDL.LU R21, [R1+0x5e4] ;  /* 0x0005e40001157983 */ /* 0x000ea80000300800 */
[----:B------:R-:W2:Y:S04]  /*32fc0*/  LDL.LU R20, [R1+0x5e8] ;  /* 0x0005e80001147983 */ /* 0x000ea80000300800 */
[----:B------:R-:W2:Y:S04]  /*32fd0*/  LDL.LU R19, [R1+0x5ec] ;  /* 0x0005ec0001137983 */ /* 0x000ea80000300800 */
[----:B------:R-:W2:Y:S04]  /*32fe0*/  LDL.LU R18, [R1+0x5f0] ;  /* 0x0005f00001127983 */ /* 0x000ea80000300800 */
[----:B------:R-:W2:Y:S04]  /*32ff0*/  LDL.LU R17, [R1+0x5f4] ;  /* 0x0005f40001117983 */ /* 0x000ea80000300800 */
[----:B------:R-:W2:Y:S04]  /*33000*/  LDL.LU R16, [R1+0x5f8] ;  /* 0x0005f80001107983 */ /* 0x000ea80000300800 */
[----:B0-----:R-:W2:Y:S01]  /*33010*/  LDL.LU R14, [R1+0x5fc] ;  /* 0x0005fc00010e7983 */ /* 0x001ea20000300800 */
[----:B---3--:R-:W-:-:S05]  /*33020*/  F2FP.SATFINITE.E4M3.F32.PACK_AB_MERGE_C R152, R173, R174, RZ ;  /* 0x000000aead98723e */ /* 0x008fca00048070ff */
[----:B------:R0:W-:Y:S01]  /*33030*/  STL [R1+0x8fc], R152 ;  /* 0x0008fc9801007387 */ /* 0x0001e20000100800 */
[----:B----4-:R-:W-:-:S05]  /*33040*/  F2FP.SATFINITE.E4M3.F32.PACK_AB_MERGE_C R153, R171, R172, RZ ;  /* 0x000000acab99723e */ /* 0x010fca00048070ff */
[----:B------:R1:W-:Y:S01]  /*33050*/  STL [R1+0x8f0], R153 ;  /* 0x0008f09901007387 */ /* 0x0003e20000100800 */
[----:B0-----:R-:W-:-:S03]  /*33060*/  F2FP.SATFINITE.E4M3.F32.PACK_AB_MERGE_C R152, R169, R170, RZ ;  /* 0x000000aaa998723e */ /* 0x001fc600048070ff */
[----:B------:R0:W-:Y:S04]  /*33070*/  STL [R1+0xf5c], R2 ;  /* 0x000f5c0201007387 */ /* 0x0001e80000100800 */
[----:B------:R3:W-:Y:S01]  /*33080*/  STL [R1+0x8e8], R152 ;  /* 0x0008e89801007387 */ /* 0x0007e20000100800 */
[----:B-1----:R-:W-:Y:S01]  /*33090*/  F2FP.SATFINITE.E4M3.F32.PACK_AB_MERGE_C R153, R167, R168, RZ ;  /* 0x000000a8a799723e */ /* 0x002fe200048070ff */
[----:B0-----:R-:W-:Y:S01]  /*330a0*/  VIADD R2, R2, UR5 ;  /* 0x0000000502027c36 */ /* 0x001fe20008000000 */
[----:B------:R-:W-:-:S03]  /*330b0*/  ULDC UR5, c[0x0][0x248] ;  /* 0x0000920000057ab9 */ /* 0x000fc60000000800 */
[----:B------:R0:W-:Y:S01]  /*330c0*/  STL [R1+0x914], R153 ;  /* 0x0009149901007387 */ /* 0x0001e20000100800 */
[----:B---3--:R-:W-:-:S03]  /*330d0*/  F2FP.SATFINITE.E4M3.F32.PACK_AB_MERGE_C R152, R165, R166, RZ ;  /* 0x000000a6a598723e */ /* 0x008fc600048070ff */
[----:B------:R1:W-:Y:S04]  /*330e0*/  STL [R1+0xf54], R2 ;  /* 0x000f540201007387 */ /* 0x0003e80000100800 */
[----:B------:R3:W-:Y:S01]  /*330f0*/  STL [R1+0x90c], R152 ;  /* 0x00090c9801007387 */ /* 0x0007e20000100800 */
[----:B0-----:R-:W-:Y:S01]  /*33100*/  F2FP.SATFINITE.E4M3.F32.PACK_AB_MERGE_C R153, R163, R164, RZ ;  /* 0x000000a4a399723e */ /* 0x001fe200048070ff */
[----:B-1----:R-:W-:Y:S01]  /*33110*/  VIADD R2, R2, UR5 ;  /* 0x0000000502027c36 */ /* 0x002fe20008000000 */
        /* <DEDUP_REMOVED lines=8> */
[----:B------:R-:W-:Y:S01]  /*331a0*/  STL [R1+0x924], R153 ;  /* 0x0009249901007387 */ /* 0x000fe20000100800 */
[----:B---3--:R-:W-:-:S03]  /*331b0*/  F2FP.SATFINITE.E4M3.F32.PACK_AB_MERGE_C R152, R157, R158, RZ ;  /* 0x0000009e9d98723e */ /* 0x008fc600048070ff */
[----:B------:R-:W-:Y:S04]  /*331c0*/  STL [R1+0xf44], R2 ;  /* 0x000f440201007387 */ /* 0x000fe80000100800 */
[----:B------:R0:W-:Y:S02]  /*331d0*/  STL [R1+0x91c], R152 ;  /* 0x00091c9801007387 */ /* 0x0001e40000100800 */
[----:B0-----:R-:W-:Y:S02]  /*331e0*/  F2FP.SATFINITE.E4M3.F32.PACK_AB_MERGE_C R152, R10, R12, RZ ;  /* 0x0000000c0a98723e */ /* 0x001fe400048070ff */
[----:B------:R-:W3:Y:S04]  /*331f0*/  LDL.LU R12, [R1+0x200] ;  /* 0x00020000010c7983 */ /* 0x000ee80000300800 */
[----:B------:R-:W3:Y:S01]  /*33200*/  LDL.LU R10, [R1+0x204] ;  /* 0x00020400010a7983 */ /* 0x000ee20000300800 */
[----:B------:R-:W-:Y:S01]  /*33210*/  VIADD R2, R2, UR5 ;  /* 0x0000000502027c36 */ /* 0x000fe20008000000 */
[----:B------:R-:W-:Y:S01]  /*33220*/  ULDC UR5, c[0x0][0x248] ;  /* 0x0000920000057ab9 */ /* 0x000fe20000000800 */
[----:B------:R-:W-:Y:S01]  /*33230*/  F2FP.SATFINITE.E4M3.F32.PACK_AB_MERGE_C R23, R23, R156, RZ ;  /* 0x0000009c1717723e */ /* 0x000fe200048070ff */
[----:B------:R-:W-:Y:S04]  /*33240*/  STL [R1+0x910], R152 ;  /* 0x0009109801007387 */ /* 0x000fe80000100800 */
[----:B------:R0:W-:Y:S04]  /*33250*/  STL [R1+0xf3c], R2 ;  /* 0x000f3c0201007387 */ /* 0x0001e80000100800 */
[----:B------:R-:W-:Y:S01]  /*33260*/  STL [R1+0x908], R23 ;  /* 0x0009081701007387 */ /* 0x000fe20000100800 */
[----:B0-----:R-:W-:Y:S01]  /*33270*/  VIADD R2, R2, UR5 ;  /* 0x0000000502027c36 */ /* 0x001fe20008000000 */
[----:B------:R-:W-:Y:S01]  /*33280*/  ULDC UR5, c[0x0][0x248] ;  /* 0x0000920000057ab9 */ /* 0x000fe20000000800 */
[----:B--2---:R-:W-:-:S05]  /*33290*/  F2FP.SATFINITE.E4M3.F32.PACK_AB_MERGE_C R21, R21, R22, RZ ;  /* 0x000000161515723e */ /* 0x004fca00048070ff */
[----:B------:R-:W-:Y:S01]  /*332a0*/  STL [R1+0x934], R21 ;  /* 0x0009341501007387 */ /* 0x000fe20000100800 */
[----:B------:R-:W-:-:S03]  /*332b0*/  F2FP.SATFINITE.E4M3.F32.PACK_AB_MERGE_C R19, R19, R20, RZ ;  /* 0x000000141313723e */ /* 0x000fc600048070ff */
[----:B------:R0:W-:Y:S01]  /*332c0*/  STL [R1+0xf34], R2 ;  /* 0x000f340201007387 */ /* 0x0001e20000100800 */
[----:B------:R-:W-:Y:S01]  /*332d0*/  F2FP.SATFINITE.E4M3.F32.PACK_AB_MERGE_C R17, R17, R18, RZ ;  /* 0x000000121111723e */ /* 0x000fe200048070ff */
[----:B0-----:R-:W-:Y:S02]  /*332e0*/  VIADD R2, R2, UR5 ;  /* 0x0000000502027c36 */ /* 0x001fe40008000000 */
[----:B------:R-:W-:Y:S01]  /*332f0*/  STL [R1+0x92c], R19 ;  /* 0x00092c1301007387 */ /* 0x000fe20000100800 */
[----:B------:R-:W-:Y:S01]  /*33300*/  ULDC UR5, c[0x0][0x248] ;  /* 0x0000920000057ab9 */ /* 0x000fe20000000800 */
[----:B------:R-:W-:Y:S02]  /*33310*/  F2FP.SATFINITE.E4M3.F32.PACK_AB_MERGE_C R14, R14, R16, RZ ;  /* 0x000000100e0e723e */ /* 0x000fe400048070ff */
[----:B------:R-:W-:Y:S04]  /*33320*/  STL [R1+0x920], R17 ;  /* 0x0009201101007387 */ /* 0x000fe80000100800 */
[----:B------:R0:W-:Y:S04]  /*33330*/  STL [R1+0xf2c], R2 ;  /* 0x000f2c0201007387 */ /* 0x0001e80000100800 */
[----:B------:R1:W-:Y:S04]  /*33340*/  STL [R1+0x918], R14 ;  /* 0x0009180e01007387 */ /* 0x0003e80000100800 */
[----:B------:R-:W2:Y:S01]  /*33350*/  LDL.LU R174, [R1+0x208] ;  /* 0x0002080001ae7983 */ /* 0x000ea20000300800 */
[----:B0-----:R-:W-:Y:S01]  /*33360*/  VIADD R2, R2, UR5 ;  /* 0x0000000502027c36 */ /* 0x001fe20008000000 */
[----:B------:R-:W-:-:S02]  /*33370*/  ULDC UR5, c[0x0][0x248] ;  /* 0x0000920000057ab9 */ /* 0x000fc40000000800 */
[----:B------:R-:W2:Y:S04]  /*33380*/  LDL.LU R173, [R1+0x20c] ;  /* 0x00020c0001ad7983 */ /* 0x000ea80000300800 */
[----:B------:R-:W4:Y:S04]  /*33390*/  LDL.LU R172, [R1+0x210] ;  /* 0x0002100001ac7983 */ /* 0x000f280000300800 */
[----:B------:R-:W4:Y:S04]  /*333a0*/  LDL.LU R171, [R1+0x214] ;  /* 0x0002140001ab7983 */ /* 0x000f280000300800 */
[----:B------:R-:W4:Y:S04]  /*333b0*/  LDL.LU R170, [R1+0x218] ;  /* 0x0002180001aa7983 */ /* 0x000f280000300800 */
[----:B------:R-:W-:Y:S04]  /*333c0*/  STL [R1+0xf24], R2 ;  /* 0x000f240201007387 */ /* 0x000fe80000100800 */
        /* <DEDUP_REMOVED lines=12> */
[----:B-1----:R-:W4:Y:S01]  /*33490*/  LDL.LU R14, [R1+0x24c] ;  /* 0x00024c00010e7983 */ /* 0x002f220000300800 */
[----:B---3--:R-:W-:-:S03]  /*334a0*/  F2FP.SATFINITE.E4M3.F32.PACK_AB_MERGE_C R10, R10, R12, RZ ;  /* 0x0000000c0a0a723e */ /* 0x008fc600048070ff */
[----:B------:R-:W3:Y:S04]  /*334b0*/  LDL.LU R158, [R1+0x250] ;  /* 0x00025000019e7983 */ /* 0x000ee80000300800 */
[----:B------:R-:W3:Y:S04]  /*334c0*/  LDL.LU R157, [R1+0x254] ;  /* 0x00025400019d7983 */ /* 0x000ee80000300800 */
[----:B------:R0:W-:Y:S04]  /*334d0*/  STL [R1+0x944], R10 ;  /* 0x0009440a01007387 */ /* 0x0001e80000100800 */
[----:B------:R-:W3:Y:S04]  /*334e0*/  LDL.LU R156, [R1+0x258] ;  /* 0x00025800019c7983 */ /* 0x000ee80000300800 */
        /* <DEDUP_REMOVED lines=8> */
[----:B0-----:R-:W3:Y:S01]  /*33570*/  LDL.LU R10, [R1+0x27c] ;  /* 0x00027c00010a7983 */ /* 0x001ee20000300800 */
[----:B------:R-:W-:Y:S01]  /*33580*/  VIADD R2, R2, UR5 ;  /* 0x0000000502027c36 */ /* 0x000fe20008000000 */
[----:B------:R-:W-:Y:S01]  /*33590*/  ULDC UR5, c[0x0][0x248] ;  /* 0x0000920000057ab9 */ /* 0x000fe20000000800 */
[----:B--2---:R-:W-:-:S05]  /*335a0*/  F2FP.SATFINITE.E4M3.F32.PACK_AB_MERGE_C R152, R173, R174, RZ ;  /* 0x000000aead98723e */ /* 0x004fca00048070ff */
        /* <DEDUP_REMOVED lines=10> */
[----:B--2---:R-:W-:-:S03]  /*33650*/  F2FP.SATFINITE.E4M3.F32.PACK_AB_MERGE_C R152, R165, R166, RZ ;  /* 0x000000a6a598723e */ /* 0x004fc600048070ff */
[----:B------:R1:W-:Y:S04]  /*33660*/  STL [R1+0xf14], R2 ;  /* 0x000f140201007387 */ /* 0x0003e80000100800 */
[----:B------:R2:W-:Y:S01]  /*33670*/  STL [R1+0x9b8], R152 ;  /* 0x0009b89801007387 */ /* 0x0005e20000100800 */
[----:B0-----:R-:W-:Y:S01]  /*33680*/  F2FP.SATFINITE.E4M3.F32.PACK_AB_MERGE_C R153, R163, R164, RZ ;  /* 0x000000a4a399723e */ /* 0x001fe200048070ff */
[----:B-1----:R-:W-:Y:S01]  /*33690*/  VIADD R2, R2, UR5 ;  /* 0x0000000502027c36 */ /* 0x002fe20008000000 */
[----:B------:R-:W-:-:S03]  /*336a0*/  ULDC UR5, c[0x0][0x248] ;  /* 0x0000920000057ab9 */ /* 0x000fc60000000800 */
[----:B------:R-:W-:Y:S01]  /*336b0*/  STL [R1+0x940], R153 ;  /* 0x0009409901007387 */ /* 0x000fe20000100800 */
[----:B--2---:R-:W-:-:S03]  /*336c0*/  F2FP.SATFINITE.E4M3.F32.PACK_AB_MERGE_C R152, R161, R162, RZ ;  /* 0x000000a2a198723e */ /* 0x004fc600048070ff */
[----:B------:R0:W-:Y:S04]  /*336d0*/  STL [R1+0xf0c], R2 ;  /* 0x000f0c0201007387 */ /* 0x0001e80000100800 */
[----:B------:R1:W-:Y:S01]  /*336e0*/  STL [R1+0x938], R152 ;  /* 0x0009389801007387 */ /* 0x0003e20000100800 */
[----:B0-----:R-:W-:Y:S01]  /*336f0*/  VIADD R2, R2, UR5 ;  /* 0x0000000502027c36 */ /* 0x001fe20008000000 */
[----:B------:R-:W-:Y:S01]  /*33700*/  ULDC UR5, c[0x0][0x248] ;  /* 0x0000920000057ab9 */ /* 0x000fe20000000800 */
[----:B-1----:R-:W-:Y:S02]  /*33710*/  F2FP.SATFINITE.E4M3.F32.PACK_AB_MERGE_C R152, R159, R160, RZ ;  /* 0x000000a09f98723e */ /* 0x002fe400048070ff */
[----:B------:R-:W-:-:S03]  /*33720*/  F2FP.SATFINITE.E4M3.F32.PACK_AB_MERGE_C R14, R14, R16, RZ ;  /* 0x000000100e0e723e */ /* 0x000fc600048070ff */
[----:B------:R3:W-:Y:S04]  /*33730*/  STL [R1+0xa2c], R152 ;  /* 0x000a2c9801007387 */ /* 0x0007e80000100800 */
[----:B------:R0:W-:Y:S04]  /*33740*/  STL [R1+0xf04], R2 ;  /* 0x000f040201007387 */ /* 0x0001e80000100800 */
[----:B------:R-:W2:Y:S04]  /*33750*/  LDL.LU R16, [R1+0x280] ;  /* 0x0002800001107983 */ /* 0x000ea80000300800 */
[----:B------:R1:W-:Y:S01]  /*33760*/  STL [R1+0x9f4], R14 ;  /* 0x0009f40e01007387 */ /* 0x0003e20000100800 */
[----:B---3--:R-:W-:Y:S01]  /*33770*/  F2FP.SATFINITE.E4M3.F32.PACK_AB_MERGE_C R152, R157, R158, RZ ;  /* 0x0000009e9d98723e */ /* 0x008fe200048070ff */
[----:B0-----:R-:W-:Y:S01]  /*33780*/  VIADD R2, R2, UR5 ;  /* 0x0000000502027c36 */ /* 0x001fe20008000000 */
[----:B------:R-:W-:Y:S01]  /*33790*/  ULDC UR5, c[0x0][0x248] ;  /* 0x0000920000057ab9 */ /* 0x000fe20000000800 */
[----:B-1----:R-:W2:Y:S01]  /*337a0*/  LDL.LU R14, [R1+0x284] ;  /* 0x00028400010e7983 */ /* 0x002ea20000300800 */
[----:B------:R-:W-:-:S02]  /*337b0*/  F2FP.SATFINITE.E4M3.F32.PACK_AB_MERGE_C R23, R23, R156, RZ ;  /* 0x0000009c1717723e */ /* 0x000fc400048070ff */
[----:B------:R-:W-:Y:S01]  /*337c0*/  F2FP.SATFINITE.E4M3.F32.PACK_AB_MERGE_C R21, R21, R22, RZ ;  /* 0x000000161515723e */ /* 0x000fe200048070ff */
[----:B------:R-:W-:Y:S04]  /*337d0*/  STL [R1+0x9b4], R152 ;  /* 0x0009b49801007387 */ /* 0x000fe80000100800 */
[----:B------:R0:W-:Y:S01]  /*337e0*/  STL [R1+0xefc], R2 ;  /* 0x000efc0201007387 */ /* 0x0001e20000100800 */
[----:B------:R-:W-:-:S03]  /*337f0*/  F2FP.SATFINITE.E4M3.F32.PACK_AB_MERGE_C R19, R19, R20, RZ ;  /* 0x000000141313723e */ /* 0x000fc600048070ff */
[----:B------:R-:W-:Y:S01]  /*33800*/  STL [R1+0x97c], R23 ;  /* 0x00097c1701007387 */ /* 0x000fe20000100800 */
[----:B0-----:R-:W-:Y:S01]  /*33810*/  VIADD R2, R2, UR5 ;  /* 0x0000000502027c36 */ /* 0x001fe20008000000 */
[----:B------:R-:W-:Y:S02]  /*33820*/  ULDC UR5, c[0x0][0x248] ;  /* 0x0000920000057ab9 */ /* 0x000fe40000000800 */
        /* <DEDUP_REMOVED lines=47> */
[----:B---3--:R-:W-:-:S02]  /*33b20*/  F2FP.SATFINITE.E4M3.F32.PACK_AB_MERGE_C R152, R173, R174, RZ ;  /* 0x000000aead98723e */ /* 0x008fc400048070ff */
[----:B----4-:R-:W-:-:S03]  /*33b30*/  F2FP.SATFINITE.E4M3.F32.PACK_AB_MERGE_C R153, R171, R172, RZ ;  /* 0x000000acab99723e */ /* 0x010fc600048070ff */
[----:B------:R0:W-:Y:S04]  /*33b40*/  STL [R1+0x9ec], R152 ;  /* 0x0009ec9801007387 */ /* 0x0001e80000100800 */
        /* <DEDUP_REMOVED lines=39> */
[----:B------:R0:W-:Y:S01]  /*33dc0*/  STL [R1+0xe24], R2 ;  /* 0x000e240201007387 */ /* 0x0001e20000100800 */
[----:B------:R-:W-:-:S03]  /*33dd0*/  F2FP.SATFINITE.E4M3.F32.PACK_AB_MERGE_C R17, R17, R18, RZ ;  /* 0x000000121111723e */ /* 0x000fc600048070ff */
[----:B------:R-:W-:Y:S01]  /*33de0*/  STL [R1+0x9e0], R19 ;  /* 0x0009e01301007387 */ /* 0x000fe20000100800 */
[----:B0-----:R-:W-:Y:S01]  /*33df0*/  VIADD R2, R2, UR5 ;  /* 0x0000000502027c36 */ /* 0x001fe20008000000 */
[----:B------:R-:W-:Y:S02]  /*33e00*/  F2FP.SATFINITE.E4M3.F32.PACK_AB_MERGE_C R14, R14, R16, RZ ;  /* 0x000000100e0e723e */ /* 0x000fe400048070ff */
[----:B------:R-:W-:Y:S01]  /*33e10*/  STL [R1+0x9a0], R17 ;  /* 0x0009a01101007387 */ /* 0x000fe20000100800 */
[----:B------:R-:W-:-:S03]  /*33e20*/  ULDC UR5, c[0x0][0x248] ;  /* 0x0000920000057ab9 */ /* 0x000fc60000000800 */
        /* <DEDUP_REMOVED lines=57> */
[----:B------:R-:W-:Y:S04]  /*341c0*/  STL [R1+0x998], R152 ;  /* 0x0009989801007387 */ /* 0x000fe80000100800 */
[----:B------:R0:W-:Y:S04]  /*341d0*/  STL [R1+0xdfc], R2 ;  /* 0x000dfc0201007387 */ /* 0x0001e80000100800 */
[----:B------:R-:W2:Y:S01]  /*341e0*/  LDL.LU R16, [R1+0x380] ;  /* 0x0003800001107983 */ /* 0x000ea20000300800 */
[----:B---3--:R-:W-:-:S03]  /*341f0*/  F2FP.SATFINITE.E4M3.F32.PACK_AB_MERGE_C R153, R161, R162, RZ ;  /* 0x000000a2a199723e */ /* 0x008fc600048070ff */
[----:B------:R1:W-:Y:S01]  /*34200*/  STL [R1+0x960], R14 ;  /* 0x0009600e01007387 */ /* 0x0003e20000100800 */
[----:B0-----:R-:W-:Y:S01]  /*34210*/  VIADD R2, R2, UR5 ;  /* 0x0000000502027c36 */ /* 0x001fe20008000000 */
[----:B------:R-:W-:Y:S01]  /*34220*/  ULDC UR5, c[0x0][0x248] ;  /* 0x0000920000057ab9 */ /* 0x000fe20000000800 */
[----:B------:R-:W-:Y:S01]  /*34230*/  F2FP.SATFINITE.E4M3.F32.PACK_AB_MERGE_C R152, R159, R160, RZ ;  /* 0x000000a09f98723e */ /* 0x000fe200048070ff */
[----:B-1----:R-:W2:Y:S04]  /*34240*/  LDL.LU R14, [R1+0x384] ;  /* 0x00038400010e7983 */ /* 0x002ea80000300800 */
[----:B------:R-:W-:Y:S04]  /*34250*/  STL [R1+0xa0c], R153 ;  /* 0x000a0c9901007387 */ /* 0x000fe80000100800 */
[----:B------:R0:W-:Y:S04]  /*34260*/  STL [R1+0xdf4], R2 ;  /* 0x000df40201007387 */ /* 0x0001e80000100800 */
[----:B------:R1:W-:Y:S01]  /*34270*/  STL [R1+0x9d4], R152 ;  /* 0x0009d49801007387 */ /* 0x0003e20000100800 */
[----:B------:R-:W-:Y:S01]  /*34280*/  F2FP.SATFINITE.E4M3.F32.PACK_AB_MERGE_C R23, R23, R156, RZ ;  /* 0x0000009c1717723e */ /* 0x000fe200048070ff */
[----:B0-----:R-:W-:Y:S01]  /*34290*/  VIADD R2, R2, UR5 ;  /* 0x0000000502027c36 */ /* 0x001fe20008000000 */
[----:B------:R-:W-:Y:S01]  /*342a0*/  ULDC UR5, c[0x0][0x248] ;  /* 0x0000920000057ab9 */ /* 0x000fe20000000800 */
[----:B-1----:R-:W-:-:S02]  /*342b0*/  F2FP.SATFINITE.E4M3.F32.PACK_AB_MERGE_C R152, R157, R158, RZ ;  /* 0x0000009e9d98723e */ /* 0x002fc400048070ff */
[----:B------:R-:W-:-:S03]  /*342c0*/  F2FP.SATFINITE.E4M3.F32.PACK_AB_MERGE_C R21, R21, R22, RZ ;  /* 0x000000161515723e */ /* 0x000fc600048070ff */
[----:B------:R-:W-:Y:S04]  /*342d0*/  STL [R1+0x994], R152 ;  /* 0x0009949801007387 */ /* 0x000fe80000100800 */
[----:B------:R0:W-:Y:S01]  /*342e0*/  STL [R1+0xdec], R2 ;  /* 0x000dec0201007387 */ /* 0x0001e20000100800 */
[----:B------:R-:W-:-:S03]  /*342f0*/  F2FP.SATFINITE.E4M3.F32.PACK_AB_MERGE_C R19, R19, R20, RZ ;  /* 0x000000141313723e */ /* 0x000fc600048070ff */
[----:B------:R-:W-:Y:S01]  /*34300*/  STL [R1+0x95c], R23 ;  /* 0x00095c1701007387 */ /* 0x000fe20000100800 */
[----:B------:R-:W-:Y:S01]  /*34310*/  F2FP.SATFINITE.E4M3.F32.PACK_AB_MERGE_C R17, R17, R18, RZ ;  /* 0x000000121111723e */ /* 0x000fe200048070ff */
[----:B0-----:R-:W-:Y:S01]  /*34320*/  VIADD R2, R2, UR5 ;  /* 0x0000000502027c36 */ /* 0x001fe20008000000 */
[----:B------:R-:W-:Y:S01]  /*34330*/  ULDC UR5, c[0x0][0x248] ;  /* 0x0000920000057ab9 */ /* 0x000fe20000000800 */
[----:B------:R-:W-:Y:S01]  /*34340*/  STL [R1+0xa08], R21 ;  /* 0x000a081501007387 */ /* 0x000fe20000100800 */
[----:B------:R-:W-:-:S03]  /*34350*/  F2FP.SATFINITE.E4M3.F32.PACK_AB_MERGE_C R10, R10, R12, RZ ;  /* 0x0000000c0a0a723e */ /* 0x000fc600048070ff */
[----:B------:R0:W-:Y:S04]  /*34360*/  STL [R1+0xde4], R2 ;  /* 0x000de40201007387 */ /* 0x0001e80000100800 */
        /* <DEDUP_REMOVED lines=54> */
[----:B---3--:R-:W-:-:S03]  /*346d0*/  F2FP.SATFINITE.E4M3.F32.PACK_AB_MERGE_C R152, R165, R166, RZ ;  /* 0x000000a6a598723e */ /* 0x008fc600048070ff */
[----:B------:R-:W-:Y:S04]  /*346e0*/  STL [R1+0xdc4], R2 ;  /* 0x000dc40201007387 */ /* 0x000fe80000100800 */
[----:B------:R0:W-:Y:S02]  /*346f0*/  STL [R1+0x9c8], R152 ;  /* 0x0009c89801007387 */ /* 0x0001e40000100800 */
[----:B0-----:R-:W-:Y:S02]  /*34700*/  F2FP.SATFINITE.E4M3.F32.PACK_AB_MERGE_C R152, R10, R12, RZ ;  /* 0x0000000c0a98723e */ /* 0x001fe400048070ff */
[----:B------:R-:W3:Y:S04]  /*34710*/  LDL.LU R12, [R1] ;  /* 0x00000000010c7983 */ /* 0x000ee80000300800 */
[----:B------:R-:W3:Y:S01]  /*34720*/  LDL.LU R10, [R1+0x4] ;  /* 0x00000400010a7983 */ /* 0x000ee20000300800 */
[----:B------:R-:W-:Y:S01]  /*34730*/  VIADD R2, R2, UR5 ;  /* 0x0000000502027c36 */ /* 0x000fe20008000000 */
[----:B------:R-:W-:-:S02]  /*34740*/  ULDC UR5, c[0x0][0x248] ;  /* 0x0000920000057ab9 */ /* 0x000fc40000000800 */
[----:B------:R0:W-:Y:S04]  /*34750*/  STL [R1+0x988], R152 ;  /* 0x0009889801007387 */ /* 0x0001e80000100800 */
[----:B------:R1:W-:Y:S01]  /*34760*/  STL [R1+0xdbc], R2 ;  /* 0x000dbc0201007387 */ /* 0x0003e20000100800 */
[----:B0-----:R-:W-:Y:S01]  /*34770*/  F2FP.SATFINITE.E4M3.F32.PACK_AB_MERGE_C R152, R163, R164, RZ ;  /* 0x000000a4a398723e */ /* 0x001fe200048070ff */
[----:B-1----:R-:W-:-:S04]  /*34780*/  VIADD R2, R2, UR5 ;  /* 0x0000000502027c36 */ /* 0x002fc80008000000 */
[----:B------:R0:W-:Y:S01]  /*34790*/  STL [R1+0x950], R152 ;  /* 0x0009509801007387 */ /* 0x0001e20000100800 */
[----:B------:R-:W-:Y:S01]  /*347a0*/  ULDC UR5, c[0x0][0x248] ;  /* 0x0000920000057ab9 */ /* 0x000fe20000000800 */
[----:B--2---:R-:W-:-:S05]  /*347b0*/  F2FP.SATFINITE.E4M3.F32.PACK_AB_MERGE_C R153, R161, R162, RZ ;  /* 0x000000a2a199723e */ /* 0x004fca00048070ff */
[----:B------:R-:W-:Y:S01]  /*347c0*/  STL [R1+0x9fc], R153 ;  /* 0x0009fc9901007387 */ /* 0x000fe20000100800 */
[----:B0-----:R-:W-:-:S03]  /*347d0*/  F2FP.SATFINITE.E4M3.F32.PACK_AB_MERGE_C R152, R159, R160, RZ ;  /* 0x000000a09f98723e */ /* 0x001fc600048070ff */
[----:B------:R0:W-:Y:S04]  /*347e0*/  STL [R1+0xdb4], R2 ;  /* 0x000db40201007387 */ /* 0x0001e80000100800 */
[----:B------:R1:W-:Y:S01]  /*347f0*/  STL [R1+0x9c4], R152 ;  /* 0x0009c49801007387 */ /* 0x0003e20000100800 */
[----:B0-----:R-:W-:Y:S01]  /*34800*/  VIADD R2, R2, UR5 ;  /* 0x0000000502027c36 */ /* 0x001fe20008000000 */
[----:B------:R-:W-:Y:S01]  /*34810*/  ULDC UR5, c[0x0][0x248] ;  /* 0x0000920000057ab9 */ /* 0x000fe20000000800 */
[----:B-1----:R-:W-:Y:S02]  /*34820*/  F2FP.SATFINITE.E4M3.F32.PACK_AB_MERGE_C R152, R157, R158, RZ ;  /* 0x0000009e9d98723e */ /* 0x002fe400048070ff */
[----:B------:R-:W-:-:S03]  /*34830*/  F2FP.SATFINITE.E4M3.F32.PACK_AB_MERGE_C R23, R23, R156, RZ ;  /* 0x0000009c1717723e */ /* 0x000fc600048070ff */
[----:B------:R-:W-:Y:S04]  /*34840*/  STL [R1+0x984], R152 ;  /* 0x0009849801007387 */ /* 0x000fe80000100800 */
[----:B------:R0:W-:Y:S01]  /*34850*/  STL [R1+0xdac], R2 ;  /* 0x000dac0201007387 */ /* 0x0001e20000100800 */
[----:B------:R-:W-:-:S03]  /*34860*/  F2FP.SATFINITE.E4M3.F32.PACK_AB_MERGE_C R21, R21, R22, RZ ;  /* 0x000000161515723e */ /* 0x000fc600048070ff */
[----:B------:R-:W-:Y:S01]  /*34870*/  STL [R1+0x94c], R23 ;  /* 0x00094c1701007387 */ /* 0x000fe20000100800 */
[----:B0-----:R-:W-:Y:S01]  /*34880*/  VIADD R2, R2, UR5 ;  /* 0x0000000502027c36 */ /* 0x001fe20008000000 */
[----:B------:R-:W-:Y:S01]  /*34890*/  ULDC UR5, c[0x0][0x248] ;  /* 0x0000920000057ab9 */ /* 0x000fe20000000800 */
[----:B------:R-:W-:Y:S01]  /*348a0*/  F2FP.SATFINITE.E4M3.F32.PACK_AB_MERGE_C R19, R19, R20, RZ ;  /* 0x000000141313723e */ /* 0x000fe200048070ff */
[----:B------:R-:W-:Y:S01]  /*348b0*/  STL [R1+0x9f8], R21 ;  /* 0x0009f81501007387 */ /* 0x000fe20000100800 */
[----:B------:R-:W-:-:S03]  /*348c0*/  F2FP.SATFINITE.E4M3.F32.PACK_AB_MERGE_C R17, R17, R18, RZ ;  /* 0x000000121111723e */ /* 0x000fc600048070ff */
[----:B------:R0:W-:Y:S04]  /*348d0*/  STL [R1+0xda4], R2 ;  /* 0x000da40201007387 */ /* 0x0001e80000100800 */
[----:B------:R-:W-:Y:S01]  /*348e0*/  STL [R1+0x9c0], R19 ;  /* 0x0009c01301007387 */ /* 0x000fe20000100800 */
[----:B------:R-:W-:Y:S01]  /*348f0*/  F2FP.SATFINITE.E4M3.F32.PACK_AB_MERGE_C R14, R14, R16, RZ ;  /* 0x000000100e0e723e */ /* 0x000fe200048070ff */
[----:B0-----:R-:W-:Y:S02]  /*34900*/  VIADD R2, R2, UR5 ;  /* 0x0000000502027c36 */ /* 0x001fe40008000000 */
        /* <DEDUP_REMOVED lines=17> */
[----:B------:R-:W4:Y:S01]  /*34a20*/  LDL.LU R164, [R1+0x30] ;  /* 0x0000300001a47983 */ /* 0x000f220000300800 */
[----:B---3--:R-:W-:-:S03]  /*34a30*/  F2FP.SATFINITE.E4M3.F32.PACK_AB_MERGE_C R10, R10, R12, RZ ;  /* 0x0000000c0a0a723e */ /* 0x008fc600048070ff */
        /* <DEDUP_REMOVED lines=17> */
[----:B-1----:R-:W3:Y:S04]  /*34b50*/  LDL.LU R14, [R1+0x74] ;  /* 0x00007400010e7983 */ /* 0x002ee80000300800 */
[----:B------:R-:W3:Y:S04]  /*34b60*/  LDL.LU R12, [R1+0x78] ;  /* 0x00007800010c7983 */ /* 0x000ee80000300800 */
[----:B0-----:R-:W3:Y:S01]  /*34b70*/  LDL.LU R10, [R1+0x7c] ;  /* 0x00007c00010a7983 */ /* 0x001ee20000300800 */
[----:B------:R-:W-:Y:S01]  /*34b80*/  VIADD R2, R2, UR5 ;  /* 0x0000000502027c36 */ /* 0x000fe20008000000 */
[----:B------:R-:W-:Y:S01]  /*34b90*/  ULDC UR5, c[0x0][0x248] ;  /* 0x0000920000057ab9 */ /* 0x000fe20000000800 */
[----:B--2---:R-:W-:-:S05]  /*34ba0*/  F2FP.SATFINITE.E4M3.F32.PACK_AB_MERGE_C R152, R173, R174, RZ ;  /* 0x000000aead98723e */ /* 0x004fca00048070ff */
[----:B------:R0:W-:Y:S01]  /*34bb0*/  STL [R1+0x490], R152 ;  /* 0x0004909801007387 */ /* 0x0001e20000100800 */
[----:B----4-:R-:W-:-:S05]  /*34bc0*/  F2FP.SATFINITE.E4M3.F32.PACK_AB_MERGE_C R153, R171, R172, RZ ;  /* 0x000000acab99723e */ /* 0x010fca00048070ff */
        /* <DEDUP_REMOVED lines=10> */
[----:B---3--:R-:W-:-:S03]  /*34c70*/  F2FP.SATFINITE.E4M3.F32.PACK_AB_MERGE_C R153, R163, R164, RZ ;  /* 0x000000a4a399723e */ /* 0x008fc600048070ff */
[----:B------:R-:W-:Y:S01]  /*34c80*/  STL [R1+0x1030], R232 ;  /* 0x001030e801007387 */ /* 0x000fe20000100800 */
[----:B0-----:R-:W-:Y:S01]  /*34c90*/  VIADD R2, R2, UR5 ;  /* 0x0000000502027c36 */ /* 0x001fe20008000000 */
[----:B------:R-:W-:Y:S01]  /*34ca0*/  ULDC UR5, c[0x0][0x248] ;  /* 0x0000920000057ab9 */ /* 0x000fe20000000800 */
[----:B------:R-:W-:Y:S01]  /*34cb0*/  F2FP.SATFINITE.E4M3.F32.PACK_AB_MERGE_C R152, R161, R162, RZ ;  /* 0x000000a2a198723e */ /* 0x000fe200048070ff */
[----:B------:R0:W-:Y:S04]  /*34cc0*/  STL [R1+0x478], R153 ;  /* 0x0004789901007387 */ /* 0x0001e80000100800 */
[----:B------:R1:W-:Y:S01]  /*34cd0*/  STL [R1+0xd58], R2 ;  /* 0x000d580201007387 */ /* 0x0003e20000100800 */
[----:B0-----:R-:W-:-:S03]  /*34ce0*/  F2FP.SATFINITE.E4M3.F32.PACK_AB_MERGE_C R153, R159, R160, RZ ;  /* 0x000000a09f99723e */ /* 0x001fc600048070ff */
[----:B------:R0:W-:Y:S01]  /*34cf0*/  STL [R1+0x474], R152 ;  /* 0x0004749801007387 */ /* 0x0001e20000100800 */
[----:B-1----:R-:W-:Y:S01]  /*34d00*/  VIADD R2, R2, UR5 ;  /* 0x0000000502027c36 */ /* 0x002fe20008000000 */
[----:B------:R-:W-:Y:S02]  /*34d10*/  ULDC UR5, c[0x0][0x248] ;  /* 0x0000920000057ab9 */ /* 0x000fe40000000800 */
[----:B------:R-:W-:Y:S04]  /*34d20*/  STL [R1+0x4a8], R153 ;  /* 0x0004a89901007387 */ /* 0x000fe80000100800 */
[----:B------:R1:W-:Y:S01]  /*34d30*/  STL [R1+0xd40], R2 ;  /* 0x000d400201007387 */ /* 0x0003e20000100800 */
[----:B0-----:R-:W-:Y:S02]  /*34d40*/  F2FP.SATFINITE.E4M3.F32.PACK_AB_MERGE_C R152, R157, R158, RZ ;  /* 0x0000009e9d98723e */ /* 0x001fe400048070ff */
[----:B------:R-:W-:-:S03]  /*34d50*/  F2FP.SATFINITE.E4M3.F32.PACK_AB_MERGE_C R23, R23, R156, RZ ;  /* 0x0000009c1717723e */ /* 0x000fc600048070ff */
[----:B------:R-:W-:Y:S01]  /*34d60*/  STL [R1+0x4a0], R152 ;  /* 0x0004a09801007387 */ /* 0x000fe20000100800 */
[----:B-1----:R-:W-:Y:S01]  /*34d70*/  VIADD R2, R2, UR5 ;  /* 0x0000000502027c36 */ /* 0x002fe20008000000 */
[----:B------:R-:W-:Y:S01]  /*34d80*/  ULDC UR5, c[0x0][0x248] ;  /* 0x0000920000057ab9 */ /* 0x000fe20000000800 */
[----:B------:R-:W-:Y:S01]  /*34d90*/  F2FP.SATFINITE.E4M3.F32.PACK_AB_MERGE_C R21, R21, R22, RZ ;  /* 0x000000161515723e */ /* 0x000fe200048070ff */
[----:B------:R-:W-:Y:S04]  /*34da0*/  STL [R1+0x498], R23 ;  /* 0x0004981701007387 */ /* 0x000fe80000100800 */
[----:B------:R0:W-:Y:S01]  /*34db0*/  STL [R1+0xd30], R2 ;  /* 0x000d300201007387 */ /* 0x0001e20000100800 */
[----:B------:R-:W-:-:S03]  /*34dc0*/  F2FP.SATFINITE.E4M3.F32.PACK_AB_MERGE_C R19, R19, R20, RZ ;  /* 0x000000141313723e */ /* 0x000fc600048070ff */
[----:B------:R-:W-:Y:S01]  /*34dd0*/  STL [R1+0x48c], R21 ;  /* 0x00048c1501007387 */ /* 0x000fe20000100800 */
[----:B0-----:R-:W-:Y:S01]  /*34de0*/  VIADD R2, R2, UR5 ;  /* 0x0000000502027c36 */ /* 0x001fe20008000000 */
[----:B------:R-:W-:Y:S01]  /*34df0*/  ULDC UR5, c[0x0][0x248] ;  /* 0x0000920000057ab9 */ /* 0x000fe20000000800 */
[----:B------:R-:W-:Y:S01]  /*34e00*/  F2FP.SATFINITE.E4M3.F32.PACK_AB_MERGE_C R17, R17, R18, RZ ;  /* 0x000000121111723e */ /* 0x000fe200048070ff */
[----:B------:R-:W-:Y:S04]  /*34e10*/  STL [R1+0x4b8], R19 ;  /* 0x0004b81301007387 */ /* 0x000fe80000100800 */
[----:B------:R0:W-:Y:S01]  /*34e20*/  STL [R1+0xd20], R2 ;  /* 0x000d200201007387 */ /* 0x0001e20000100800 */
[----:B------:R-:W-:-:S03]  /*34e30*/  F2FP.SATFINITE.E4M3.F32.PACK_AB_MERGE_C R14, R14, R16, RZ ;  /* 0x000000100e0e723e */ /* 0x000fc600048070ff */
[----:B------:R-:W-:Y:S01]  /*34e40*/  STL [R1+0x4b0], R17 ;  /* 0x0004b01101007387 */ /* 0x000fe20000100800 */
[----:B------:R-:W-:Y:S01]  /*34e50*/  F2FP.SATFINITE.E4M3.F32.PACK_AB_MERGE_C R10, R10, R12, RZ ;  /* 0x0000000c0a0a723e */ /* 0x000fe200048070ff */
[----:B0-----:R-:W-:Y:S02]  /*34e60*/  VIADD R2, R2, UR5 ;  /* 0x0000000502027c36 */ /* 0x001fe40008000000 */
[----:B------:R-:W-:Y:S01]  /*34e70*/  STL [R1+0x4a4], R14 ;  /* 0x0004a40e01007387 */ /* 0x000fe20000100800 */
[----:B------:R-:W-:-:S03]  /*34e80*/  ULDC UR5, c[0x0][0x248] ;  /* 0x0000920000057ab9 */ /* 0x000fc60000000800 */
[----:B------:R0:W-:Y:S04]  /*34e90*/  STL [R1+0xd08], R2 ;  /* 0x000d080201007387 */ /* 0x0001e80000100800 */
[----:B------:R1:W-:Y:S04]  /*34ea0*/  STL [R1+0x49c], R10 ;  /* 0x00049c0a01007387 */ /* 0x0003e80000100800 */
[----:B------:R-:W2:Y:S04]  /*34eb0*/  LDL.LU R176, [R1+0x80] ;  /* 0x0000800001b07983 */ /* 0x000ea80000300800 */
[----:B------:R-:W2:Y:S01]  /*34ec0*/  LDL.LU R175, [R1+0x84] ;  /* 0x0000840001af7983 */ /* 0x000ea20000300800 */
[----:B0-----:R-:W-:Y:S01]  /*34ed0*/  VIADD R2, R2, UR5 ;  /* 0x0000000502027c36 */ /* 0x001fe20008000000 */
[----:B------:R-:W-:-:S02]  /*34ee0*/  ULDC UR5, c[0x0][0x248] ;  /* 0x0000920000057ab9 */ /* 0x000fc40000000800 */
[----:B------:R-:W3:Y:S04]  /*34ef0*/  LDL.LU R174, [R1+0x88] ;  /* 0x0000880001ae7983 */ /* 0x000ee80000300800 */
        /* <DEDUP_REMOVED lines=30> */
[----:B0-----:R-:W-:Y:S01]  /*350e0*/  VIADD R2, R2, UR5 ;  /* 0x0000000502027c36 */ /* 0x001fe20008000000 */
[----:B------:R-:W-:Y:S01]  /*350f0*/  ULDC UR5, c[0x0][0x248] ;  /* 0x0000920000057ab9 */ /* 0x000fe20000000800 */
[----:B--2---:R-:W-:-:S05]  /*35100*/  F2FP.SATFINITE.E4M3.F32.PACK_AB_MERGE_C R153, R175, R176, RZ ;  /* 0x000000b0af99723e */ /* 0x004fca00048070ff */
[----:B------:R4:W-:Y:S01]  /*35110*/  STL [R1+0x4c8], R153 ;  /* 0x0004c89901007387 */ /* 0x0009e20000100800 */
[----:B---3--:R-:W-:Y:S02]  /*35120*/  F2FP.SATFINITE.E4M3.F32.PACK_AB_MERGE_C R152, R173, R174, RZ ;  /* 0x000000aead98723e */ /* 0x008fe400048070ff */
[----:B----4-:R-:W-:-:S03]  /*35130*/  F2FP.SATFINITE.E4M3.F32.PACK_AB_MERGE_C R153, R171, R172, RZ ;  /* 0x000000acab99723e */ /* 0x010fc600048070ff */
[----:B------:R0:W-:Y:S04]  /*35140*/  STL [R1+0x4c0], R152 ;  /* 0x0004c09801007387 */ /* 0x0001e80000100800 */
[----:B------:R-:W-:Y:S04]  /*35150*/  STL [R1+0x4b4], R153 ;  /* 0x0004b49901007387 */ /* 0x000fe80000100800 */
[----:B------:R1:W-:Y:S01]  /*35160*/  STL [R1+0xce8], R2 ;  /* 0x000ce80201007387 */ /* 0x0003e20000100800 */
[----:B0-----:R-:W-:Y:S01]  /*35170*/  F2FP.SATFINITE.E4M3.F32.PACK_AB_MERGE_C R152, R169, R170, RZ ;  /* 0x000000aaa998723e */ /* 0x001fe200048070ff */
[----:B-1----:R-:W-:Y:S01]  /*35180*/  VIADD R2, R2, UR5 ;  /* 0x0000000502027c36 */ /* 0x002fe20008000000 */
[----:B------:R-:W-:-:S03]  /*35190*/  F2FP.SATFINITE.E4M3.F32.PACK_AB_MERGE_C R153, R167, R168, RZ ;  /* 0x000000a8a799723e */ /* 0x000fc600048070ff */
[----:B------:R0:W-:Y:S01]  /*351a0*/  STL [R1+0x4ac], R152 ;  /* 0x0004ac9801007387 */ /* 0x0001e20000100800 */
[----:B------:R-:W-:-:S03]  /*351b0*/  ULDC UR5, c[0x0][0x248] ;  /* 0x0000920000057ab9 */ /* 0x000fc60000000800 */
[----:B------:R1:W-:Y:S04]  /*351c0*/  STL [R1+0x4d8], R153 ;  /* 0x0004d89901007387 */ /* 0x0003e80000100800 */
[----:B------:R2:W-:Y:S01]  /*351d0*/  STL [R1+0xcd8], R2 ;  /* 0x000cd80201007387 */ /* 0x0005e20000100800 */
[----:B0-----:R-:W-:Y:S02]  /*351e0*/  F2FP.SATFINITE.E4M3.F32.PACK_AB_MERGE_C R152, R165, R166, RZ ;  /* 0x000000a6a598723e */ /* 0x001fe400048070ff */
[----:B-1----:R-:W-:Y:S01]  /*351f0*/  F2FP.SATFINITE.E4M3.F32.PACK_AB_MERGE_C R153, R163, R164, RZ ;  /* 0x000000a4a399723e */ /* 0x002fe200048070ff */
[----:B--2---:R-:W-:Y:S02]  /*35200*/  VIADD R2, R2, UR5 ;  /* 0x0000000502027c36 */ /* 0x004fe40008000000 */
[----:B------:R0:W-:Y:S01]  /*35210*/  STL [R1+0x4d0], R152 ;  /* 0x0004d09801007387 */ /* 0x0001e20000100800 */
[----:B------:R-:W-:-:S03]  /*35220*/  ULDC UR5, c[0x0][0x248] ;  /* 0x0000920000057ab9 */ /* 0x000fc60000000800 */
        /* <DEDUP_REMOVED lines=203> */
[----:B------:R-:W-:Y:S01]  /*35ee0*/  F2FP.SATFINITE.E4M3.F32.PACK_AB_MERGE_C R10, R10, R12, RZ ;  /* 0x0000000c0a0a723e */ /* 0x000fe200048070ff */
[----:B------:R-:W-:Y:S01]  /*35ef0*/  ULDC UR5, c[0x0][0x248] ;  /* 0x0000920000057ab9 */ /* 0x000fe20000000800 */
[----:B------:R-:W-:Y:S01]  /*35f00*/  STL [R1+0x564], R14 ;  /* 0x0005640e01007387 */ /* 0x000fe20000100800 */
[----:B------:R-:W-:-:S03]  /*35f10*/  F2FP.SATFINITE.E4M3.F32.PACK_AB_MERGE_C R12, R25, R24, RZ ;  /* 0x00000018190c723e */ /* 0x000fc600048070ff */
[----:B------:R0:W-:Y:S04]  /*35f20*/  STL [R1+0xcb4], R2 ;  /* 0x000cb40201007387 */ /* 0x0001e80000100800 */
[----:B------:R1:W-:Y:S01]  /*35f30*/  STL [R1+0x55c], R10 ;  /* 0x00055c0a01007387 */ /* 0x0003e20000100800 */
[----:B0-----:R-:W-:Y:S01]  /*35f40*/  VIADD R2, R2, UR5 ;  /* 0x0000000502027c36 */ /* 0x001fe20008000000 */
[----:B------:R-:W-:Y:S01]  /*35f50*/  ULDC UR5, c[0x0][0x248] ;  /* 0x0000920000057ab9 */ /* 0x000fe20000000800 */
[----:B-1----:R-:W-:Y:S01]  /*35f60*/  F2FP.SATFINITE.E4M3.F32.PACK_AB_MERGE_C R10, R27, R26, RZ ;  /* 0x0000001a1b0a723e */ /* 0x002fe200048070ff */
[----:B------:R0:W-:Y:S04]  /*35f70*/  STL [R1+0x588], R12 ;  /* 0x0005880c01007387 */ /* 0x0001e80000100800 */
[----:B------:R1:W-:Y:S04]  /*35f80*/  STL [R1+0xcbc], R2 ;  /* 0x000cbc0201007387 */ /* 0x0003e80000100800 */
[----:B------:R2:W-:Y:S01]  /*35f90*/  STL [R1+0x580], R10 ;  /* 0x0005800a01007387 */ /* 0x0005e20000100800 */
[----:B0-----:R-:W-:Y:S01]  /*35fa0*/  F2FP.SATFINITE.E4M3.F32.PACK_AB_MERGE_C R12, R29, R28, RZ ;  /* 0x0000001c1d0c723e */ /* 0x001fe200048070ff */
[----:B-1----:R-:W-:Y:S01]  /*35fb0*/  VIADD R2, R2, UR5 ;  /* 0x0000000502027c36 */ /* 0x002fe20008000000 */
[----:B------:R-:W-:Y:S01]  /*35fc0*/  ULDC UR5, c[0x0][0x248] ;  /* 0x0000920000057ab9 */ /* 0x000fe20000000800 */
[----:B--2---:R-:W-:-:S02]  /*35fd0*/  F2FP.SATFINITE.E4M3.F32.PACK_AB_MERGE_C R10, R31, R30, RZ ;  /* 0x0000001e1f0a723e */ /* 0x004fc400048070ff */
        /* <DEDUP_REMOVED lines=186> */
[----:B-1----:R-:W-:-:S04]  /*36b80*/  VIADD R2, R2, UR5 ;  /* 0x0000000502027c36 */ /* 0x002fc80008000000 */
[----:B------:R0:W-:Y:S01]  /*36b90*/  STL [R1+0x7f4], R12 ;  /* 0x0007f40c01007387 */ /* 0x0001e20000100800 */
[----:B------:R-:W-:Y:S01]  /*36ba0*/  ULDC UR5, c[0x0][0x248] ;  /* 0x0000920000057ab9 */ /* 0x000fe20000000800 */
[----:B--2---:R-:W-:Y:S02]  /*36bb0*/  F2FP.SATFINITE.E4M3.F32.PACK_AB_MERGE_C R10, R139, R138, RZ ;  /* 0x0000008a8b0a723e */ /* 0x004fe400048070ff */
[----:B------:R1:W-:Y:S04]  /*36bc0*/  STL [R1+0xca0], R2 ;  /* 0x000ca00201007387 */ /* 0x0003e80000100800 */
[----:B------:R2:W-:Y:S04]  /*36bd0*/  STL [R1+0x7bc], R10 ;  /* 0x0007bc0a01007387 */ /* 0x0005e80000100800 */
[----:B0-----:R-:W3:Y:S01]  /*36be0*/  LDL.LU R12, [R1+0x102c] ;  /* 0x00102c00010c7983 */ /* 0x001ee20000300800 */
[----:B-1----:R-:W-:Y:S01]  /*36bf0*/  VIADD R2, R2, UR5 ;  /* 0x0000000502027c36 */ /* 0x002fe20008000000 */
[----:B------:R-:W-:Y:S01]  /*36c00*/  ULDC UR5, c[0x0][0x248] ;  /* 0x0000920000057ab9 */ /* 0x000fe20000000800 */
[----:B--2---:R-:W-:-:S02]  /*36c10*/  F2FP.SATFINITE.E4M3.F32.PACK_AB_MERGE_C R10, R141, R140, RZ ;  /* 0x0000008c8d0a723e */ /* 0x004fc400048070ff */
[----:B------:R-:W-:-:S03]  /*36c20*/  F2FP.SATFINITE.E4M3.F32.PACK_AB_MERGE_C R14, R143, R142, RZ ;  /* 0x0000008e8f0e723e */ /* 0x000fc600048070ff */
[----:B------:R0:W-:Y:S04]  /*36c30*/  STL [R1+0x5c8], R10 ;  /* 0x0005c80a01007387 */ /* 0x0001e80000100800 */
[----:B------:R1:W-:Y:S01]  /*36c40*/  STL [R1+0xc38], R2 ;  /* 0x000c380201007387 */ /* 0x0003e20000100800 */
[----:B0-----:R-:W-:-:S03]  /*36c50*/  VIADD R10, R2, UR5 ;  /* 0x00000005020a7c36 */ /* 0x001fc60008000000 */
[----:B------:R-:W-:Y:S01]  /*36c60*/  STL [R1+0x590], R14 ;  /* 0x0005900e01007387 */ /* 0x000fe20000100800 */
[----:B------:R-:W-:Y:S01]  /*36c70*/  ULDC UR5, c[0x0][0x248] ;  /* 0x0000920000057ab9 */ /* 0x000fe20000000800 */
[----:B-1----:R-:W-:-:S05]  /*36c80*/  F2FP.SATFINITE.E4M3.F32.PACK_AB_MERGE_C R2, R145, R144, RZ ;  /* 0x000000909102723e */ /* 0x002fca00048070ff */
[----:B------:R0:W-:Y:S02]  /*36c90*/  STL [R1+0x7f0], R2 ;  /* 0x0007f00201007387 */ /* 0x0001e40000100800 */
[----:B0-----:R-:W0:Y:S01]  /*36ca0*/  S2R R2, SR_TID.X ;  /* 0x0000000000027919 */ /* 0x001e220000002100 */
[----:B------:R-:W-:Y:S02]  /*36cb0*/  F2FP.SATFINITE.E4M3.F32.PACK_AB_MERGE_C R14, R147, R146, RZ ;  /* 0x00000092930e723e */ /* 0x000fe400048070ff */
[----:B------:R-:W-:Y:S01]  /*36cc0*/  F2FP.SATFINITE.E4M3.F32.PACK_AB_MERGE_C R16, R149, R148, RZ ;  /* 0x000000949510723e */ /* 0x000fe200048070ff */
[----:B------:R-:W-:Y:S04]  /*36cd0*/  STL [R1+0xc10], R10 ;  /* 0x000c100a01007387 */ /* 0x000fe80000100800 */
[----:B------:R1:W-:Y:S04]  /*36ce0*/  STL [R1+0x7b8], R14 ;  /* 0x0007b80e01007387 */ /* 0x0003e80000100800 */
[----:B------:R-:W-:Y:S01]  /*36cf0*/  STL [R1+0x5c4], R16 ;  /* 0x0005c41001007387 */ /* 0x000fe20000100800 */
[----:B-1----:R-:W-:Y:S01]  /*36d00*/  VIADD R14, R10, UR5 ;  /* 0x000000050a0e7c36 */ /* 0x002fe20008000000 */
[----:B------:R-:W-:-:S04]  /*36d10*/  ULDC UR5, c[0x0][0x248] ;  /* 0x0000920000057ab9 */ /* 0x000fc80000000800 */
[----:B------:R1:W-:Y:S02]  /*36d20*/  STL [R1+0xb94], R14 ;  /* 0x000b940e01007387 */ /* 0x0003e40000100800 */
[----:B-1----:R-:W-:Y:S01]  /*36d30*/  VIADD R14, R14, UR5 ;  /* 0x000000050e0e7c36 */ /* 0x002fe20008000000 */
[----:B------:R-:W-:Y:S01]  /*36d40*/  ULDC UR5, c[0x0][0x248] ;  /* 0x0000920000057ab9 */ /* 0x000fe20000000800 */
[C---:B0-----:R-:W-:Y:S02]  /*36d50*/  IMAD.SHL.U32 R10, R2.reuse, 0x10, RZ ;  /* 0x00000010020a7824 */ /* 0x041fe400078e00ff */
[----:B------:R-:W-:Y:S01]  /*36d60*/  IMAD.SHL.U32 R2, R2, 0x40, RZ ;  /* 0x0000004002027824 */ /* 0x000fe200078e00ff */
[----:B------:R0:W-:Y:S02]  /*36d70*/  STL [R1+0xb90], R14 ;  /* 0x000b900e01007387 */ /* 0x0001e40000100800 */
[----:B------:R-:W-:Y:S02]  /*36d80*/  LOP3.LUT R10, R10, 0xf0, RZ, 0xc0, !PT ;  /* 0x000000f00a0a7812 */ /* 0x000fe400078ec0ff */
[----:B------:R-:W-:Y:S01]  /*36d90*/  LOP3.LUT R2, R2, 0x400, RZ, 0xc0, !PT ;  /* 0x0000040002027812 */ /* 0x000fe200078ec0ff */
[----:B0-----:R-:W-:Y:S01]  /*36da0*/  VIADD R14, R14, UR5 ;  /* 0x000000050e0e7c36 */ /* 0x001fe20008000000 */
[----:B------:R-:W-:Y:S01]  /*36db0*/  ULDC UR5, c[0x0][0x248] ;  /* 0x0000920000057ab9 */ /* 0x000fe20000000800 */
[----:B------:R-:W-:-:S03]  /*36dc0*/  F2FP.SATFINITE.E4M3.F32.PACK_AB_MERGE_C R16, R151, R150, RZ ;  /* 0x000000969710723e */ /* 0x000fc600048070ff */
[----:B------:R0:W-:Y:S01]  /*36dd0*/  STL [R1+0xbbc], R14 ;  /* 0x000bbc0e01007387 */ /* 0x0001e20000100800 */
[----:B------:R-:W-:Y:S02]  /*36de0*/  IADD3 R232, R2, UR4, R10 ;  /* 0x0000000402e87c10 */ /* 0x000fe4000fffe00a */
[----:B------:R-:W-:Y:S01]  /*36df0*/  MOV R2, UR4 ;  /* 0x0000000400027c02 */ /* 0x000fe20008000f00 */
[----:B------:R-:W-:Y:S01]  /*36e00*/  STL [R1+0x58c], R16 ;  /* 0x00058c1001007387 */ /* 0x000fe20000100800 */
[----:B---3--:R-:W-:Y:S01]  /*36e10*/  ISETP.GE.AND P6, PT, R12, UR6, PT ;  /* 0x000000060c007c0c */ /* 0x008fe2000bfc6270 */
[----:B0-----:R-:W-:Y:S01]  /*36e20*/  VIADD R14, R14, UR5 ;  /* 0x000000050e0e7c36 */ /* 0x001fe20008000000 */
[----:B------:R-:W-:Y:S01]  /*36e30*/  ULDC UR5, c[0x0][0x248] ;  /* 0x0000920000057ab9 */ /* 0x000fe20000000800 */
[----:B------:R-:W-:Y:S01]  /*36e40*/  STL [R1+0x1040], R232 ;  /* 0x001040e801007387 */ /* 0x000fe20000100800 */
[----:B------:R-:W-:Y:S01]  /*36e50*/  ULDC UR6, c[0x0][0x22c] ;  /* 0x00008b0000067ab9 */ /* 0x000fe20000000800 */
[----:B------:R-:W-:Y:S01]  /*36e60*/  VIADD R10, R14, UR5 ;  /* 0x000000050e0a7c36 */ /* 0x000fe20008000000 */
[----:B------:R-:W-:Y:S01]  /*36e70*/  ULDC UR5, c[0x0][0x248] ;  /* 0x0000920000057ab9 */ /* 0x000fe20000000800 */
[----:B------:R0:W-:Y:S01]  /*36e80*/  STL [R1+0xbb8], R14 ;  /* 0x000bb80e01007387 */ /* 0x0001e20000100800 */
[----:B------:R-:W-:Y:S01]  /*36e90*/  VIADD R248, R0, 0x19d ;  /* 0x0000019d00f87836 */ /* 0x000fe20000000000 */
[----:B------:R-:W-:-:S02]  /*36ea0*/  ULDC UR4, c[0x0][0x22c] ;  /* 0x00008b0000047ab9 */ /* 0x000fc40000000800 */
[----:B------:R-:W-:Y:S04]  /*36eb0*/  STL [R1+0x46c], R2 ;  /* 0x00046c0201007387 */ /* 0x000fe80000100800 */
[----:B------:R1:W-:Y:S01]  /*36ec0*/  STL [R1+0xc14], R10 ;  /* 0x000c140a01007387 */ /* 0x0003e20000100800 */
[----:B0-----:R-:W-:Y:S01]  /*36ed0*/  VIADD R14, R10, UR5 ;  /* 0x000000050a0e7c36 */ /* 0x001fe20008000000 */
[----:B------:R-:W-:Y:S01]  /*36ee0*/  ULDC UR5, c[0x0][0x248] ;  /* 0x0000920000057ab9 */ /* 0x000fe20000000800 */
[----:B-1----:R-:W-:-:S03]  /*36ef0*/  VIADD R10, R0, 0xb1 ;  /* 0x000000b1000a7836 */ /* 0x002fc60000000000 */
[----:B------:R0:W-:Y:S01]  /*36f00*/  STL [R1+0xc3c], R14 ;  /* 0x000c3c0e01007387 */ /* 0x0001e20000100800 */
[----:B------:R-:W-:Y:S01]  /*36f10*/  VIADD R2, R0, 0x1ff ;  /* 0x000001ff00027836 */ /* 0x000fe20000000000 */
[----:B------:R-:W-:Y:S01]  /*36f20*/  ISETP.LT.AND P0, PT, R10, UR7, !P6 ;  /* 0x000000070a007c0c */ /* 0x000fe2000f701270 */
[----:B0-----:R-:W-:Y:S01]  /*36f30*/  VIADD R14, R14, UR5 ;  /* 0x000000050e0e7c36 */ /* 0x001fe20008000000 */
[----:B------:R-:W-:Y:S02]  /*36f40*/  ULDC UR5, c[0x0][0x248] ;  /* 0x0000920000057ab9 */ /* 0x000fe40000000800 */
[----:B------:R-:W-:Y:S01]  /*36f50*/  ISETP.LT.AND P5, PT, R2, UR8, !P6 ;  /* 0x0000000802007c0c */ /* 0x000fe2000f7a1270 */
[----:B------:R-:W-:Y:S01]  /*36f60*/  VIADD R2, R0, 0xb0 ;  /* 0x000000b000027836 */ /* 0x000fe20000000000 */
[----:B------:R-:W-:Y:S01]  /*36f70*/  ULDC UR8, c[0x0][0x22c] ;  /* 0x00008b0000087ab9 */ /* 0x000fe20000000800 */
[----:B------:R0:W-:Y:S06]  /*36f80*/  STL [R1+0xca4], R14 ;  /* 0x000ca40e01007387 */ /* 0x0001ec0000100800 */
[----:B------:R-:W-:-:S02]  /*36f90*/  @P0 LOP3.LUT R3, R3, 0x1000000, RZ, 0xfc, !PT ;  /* 0x0100000003030812 */ /* 0x000fc400078efcff */
[----:B------:R-:W-:Y:S01]  /*36fa0*/  ISETP.LT.AND P0, PT, R2, UR6, !P6 ;  /* 0x0000000602007c0c */ /* 0x000fe2000f701270 */
[----:B0-----:R-:W-:Y:S01]  /*36fb0*/  VIADD R14, R14, UR5 ;  /* 0x000000050e0e7c36 */ /* 0x001fe20008000000 */
[----:B------:R-:W-:Y:S01]  /*36fc0*/  ULDC UR5, c[0x0][0x248] ;  /* 0x0000920000057ab9 */ /* 0x000fe20000000800 */
[----:B------:R-:W-:Y:S01]  /*36fd0*/  VIADD R2, R0, 0xaf ;  /* 0x000000af00027836 */ /* 0x000fe20000000000 */
[----:B------:R-:W-:Y:S01]  /*36fe0*/  LOP3.LUT R3, R3, 0xff7fffff, RZ, 0xc0, !PT ;  /* 0xff7fffff03037812 */ /* 0x000fe200078ec0ff */
[----:B------:R-:W-:Y:S01]  /*36ff0*/  VIADD R10, R14, UR5 ;  /* 0x000000050e0a7c36 */ /* 0x000fe20008000000 */
[----:B------:R-:W-:Y:S01]  /*37000*/  STL [R1+0xccc], R14 ;  /* 0x000ccc0e01007387 */ /* 0x000fe20000100800 */
[----:B------:R-:W-:Y:S01]  /*37010*/  ULDC UR5, c[0x0][0x248] ;  /* 0x0000920000057ab9 */ /* 0x000fe20000000800 */
[----:B------:R-:W-:Y:S02]  /*37020*/  ULDC UR6, c[0x0][0x22c] ;  /* 0x00008b0000067ab9 */ /* 0x000fe40000000800 */
[----:B------:R0:W-:Y:S03]  /*37030*/  STL [R1+0xd1c], R10 ;  /* 0x000d1c0a01007387 */ /* 0x0001e60000100800 */
[----:B------:R-:W-:Y:S01]  /*37040*/  @P0 LOP3.LUT R3, R3, 0x800000, RZ, 0xfc, !PT ;  /* 0x0080000003030812 */ /* 0x000fe200078efcff */
[----:B0-----:R-:W-:Y:S01]  /*37050*/  VIADD R10, R10, UR5 ;  /* 0x000000050a0a7c36 */ /* 0x001fe20008000000 */
[----:B------:R-:W-:-:S04]  /*37060*/  ULDC UR5, c[0x0][0x248] ;  /* 0x0000920000057ab9 */ /* 0x000fc80000000800 */
[----:B------:R0:W-:Y:S01]  /*37070*/  STL [R1+0xd4c], R10 ;  /* 0x000d4c0a01007387 */ /* 0x0001e20000100800 */
[----:B------:R-:W-:Y:S01]  /*37080*/  ISETP.LT.AND P0, PT, R2, UR6, !P6 ;  /* 0x0000000602007c0c */ /* 0x000fe2000f701270 */
[----:B------:R-:W-:Y:S01]  /*37090*/  ULDC UR6, c[0x0][0x248] ;  /* 0x0000920000067ab9 */ /* 0x000fe20000000800 */
[----:B0-----:R-:W-:Y:S01]  /*370a0*/  VIADD R10, R10, UR5 ;  /* 0x000000050a0a7c36 */ /* 0x001fe20008000000 */
[----:B------:R-:W-:-:S04]  /*370b0*/  ULDC UR5, c[0x0][0x244] ;  /* 0x0000910000057ab9 */ /* 0x000fc80000000800 */
[----:B------:R0:W-:Y:S02]  /*370c0*/  STL [R1+0xd74], R10 ;  /* 0x000d740a01007387 */ /* 0x0001e40000100800 */
[----:B0-----:R-:W-:Y:S01]  /*370d0*/  VIADD R10, R10, UR6 ;  /* 0x000000060a0a7c36 */ /* 0x001fe20008000000 */
[----:B------:R-:W-:-:S03]  /*370e0*/  ULDC UR6, c[0x0][0x248] ;  /* 0x0000920000067ab9 */ /* 0x000fc60000000800 */
[----:B------:R-:W-:Y:S01]  /*370f0*/  VIADD R14, R10, UR6 ;  /* 0x000000060a0e7c36 */ /* 0x000fe20008000000 */
[----:B------:R0:W-:Y:S01]  /*37100*/  STL [R1+0xe28], R10 ;  /* 0x000e280a01007387 */ /* 0x0001e20000100800 */
[----:B------:R-:W-:Y:S01]  /*37110*/  LOP3.LUT R3, R3, 0xffbfffff, RZ, 0xc0, !PT ;  /* 0xffbfffff03037812 */ /* 0x000fe200078ec0ff */
[----:B------:R-:W-:Y:S01]  /*37120*/  IMAD R2, R12, UR5, RZ ;  /* 0x000000050c027c24 */ /* 0x000fe2000f8e02ff */
[----:B------:R-:W-:Y:S01]  /*37130*/  ULDC UR5, c[0x0][0x248] ;  /* 0x0000920000057ab9 */ /* 0x000fe20000000800 */
[----:B------:R1:W-:Y:S01]  /*37140*/  STL [R1+0xe2c], R14 ;  /* 0x000e2c0e01007387 */ /* 0x0003e20000100800 */
[----:B------:R-:W-:-:S03]  /*37150*/  ULDC.64 UR6, c[0x0][0x220] ;  /* 0x0000880000067ab9 */ /* 0x000fc60000000a00 */
[----:B------:R-:W2:Y:S01]  /*37160*/  LDL.LU R19, [R1+0x1028] ;  /* 0x0010280001137983 */ /* 0x000ea20000300800 */
[----:B------:R-:W-:Y:S01]  /*37170*/  @P0 LOP3.LUT R3, R3, 0x400000, RZ, 0xfc, !PT ;  /* 0x0040000003030812 */ /* 0x000fe200078efcff */
[----:B------:R-:W-:Y:S01]  /*37180*/  VIADD R12, R0, 0xae ;  /* 0x000000ae000c7836 */ /* 0x000fe20000000000 */
[----:B0-----:R-:W-:Y:S01]  /*37190*/  IADD3 R10, P0, R2, UR6, RZ ;  /* 0x00000006020a7c10 */ /* 0x001fe2000ff1e0ff */
[----:B------:R-:W-:Y:S01]  /*371a0*/  ULDC UR6, c[0x0][0x248] ;  /* 0x0000920000067ab9 */ /* 0x000fe20000000800 */
[----:B-1----:R-:W-:Y:S01]  /*371b0*/  VIADD R14, R14, UR5 ;  /* 0x000000050e0e7c36 */ /* 0x002fe20008000000 */
[----:B------:R-:W-:Y:S01]  /*371c0*/  ULDC UR5, c[0x0][0x248] ;  /* 0x0000920000057ab9 */ /* 0x000fe20000000800 */
[----:B------:R-:W-:Y:S01]  /*371d0*/  ISETP.LT.AND P1, PT, R12, UR8, !P6 ;  /* 0x000000080c007c0c */ /* 0x000fe2000f721270 */
[----:B------:R-:W-:Y:S01]  /*371e0*/  VIADD R249, R0, 0x1bd ;  /* 0x000001bd00f97836 */ /* 0x000fe20000000000 */
[----:B------:R-:W-:Y:S01]  /*371f0*/  LEA.HI.X.SX32 R2, R2, UR7, 0x1, P0 ;  /* 0x0000000702027c11 */ /* 0x000fe200080f0eff */
[----:B------:R0:W-:Y:S01]  /*37200*/  STL [R1+0xe30], R14 ;  /* 0x000e300e01007387 */ /* 0x0001e20000100800 */
[----:B------:R-:W-:Y:S01]  /*37210*/  IADD3 R12, P0, R13, R10, RZ ;  /* 0x0000000a0d0c7210 */ /* 0x000fe20007f1e0ff */
[----:B------:R-:W-:Y:S01]  /*37220*/  ULDC UR7, c[0x0][0x22c] ;  /* 0x00008b0000077ab9 */ /* 0x000fe20000000800 */
[----:B------:R-:W-:Y:S01]  /*37230*/  LOP3.LUT R3, R3, 0xffdfffff, RZ, 0xc0, !PT ;  /* 0xffdfffff03037812 */ /* 0x000fe200078ec0ff */
[C---:B------:R-:W-:Y:S01]  /*37240*/  VIADD R143, R0.reuse, 0xac ;  /* 0x000000ac008f7836 */ /* 0x040fe20000000000 */
[----:B------:R-:W-:Y:S01]  /*37250*/  LEA.HI.X.SX32 R13, R13, R2, 0x1, P0 ;  /* 0x000000020d0d7211 */ /* 0x000fe200000f0eff */
[----:B------:R-:W-:Y:S01]  /*37260*/  VIADD R27, R0, 0xab ;  /* 0x000000ab001b7836 */ /* 0x000fe20000000000 */
[----:B------:R-:W-:Y:S01]  /*37270*/  ULDC UR8, c[0x0][0x22c] ;  /* 0x00008b0000087ab9 */ /* 0x000fe20000000800 */
[----:B0-----:R-:W-:Y:S01]  /*37280*/  VIADD R14, R14, UR5 ;  /* 0x000000050e0e7c36 */ /* 0x001fe20008000000 */
[----:B------:R-:W-:-:S03]  /*37290*/  ULDC UR5, c[0x0][0x248] ;  /* 0x0000920000057ab9 */ /* 0x000fc60000000800 */
[----:B------:R-:W-:Y:S01]  /*372a0*/  VIADD R16, R14, UR5 ;  /* 0x000000050e107c36 */ /* 0x000fe20008000000 */
[----:B------:R0:W-:Y:S01]  /*372b0*/  STL [R1+0xe34], R14 ;  /* 0x000e340e01007387 */ /* 0x0001e20000100800 */
[----:B------:R-:W-:Y:S02]  /*372c0*/  ULDC UR5, c[0x0][0x248] ;  /* 0x0000920000057ab9 */ /* 0x000fe40000000800 */
[----:B------:R-:W-:Y:S01]  /*372d0*/  VIADD R18, R16, UR6 ;  /* 0x0000000610127c36 */ /* 0x000fe20008000000 */
[----:B------:R1:W-:Y:S01]  /*372e0*/  STL [R1+0x1038], R12 ;  /* 0x0010380c01007387 */ /* 0x0003e20000100800 */
[----:B------:R-:W-:Y:S01]  /*372f0*/  @P1 LOP3.LUT R3, R3, 0x200000, RZ, 0xfc, !PT ;  /* 0x0020000003031812 */ /* 0x000fe200078efcff */
[----:B------:R-:W-:Y:S01]  /*37300*/  VIADD R138, R0, 0xaa ;  /* 0x000000aa008a7836 */ /* 0x000fe20000000000 */
[----:B------:R-:W-:Y:S01]  /*37310*/  ULDC UR6, c[0x0][0x22c] ;  /* 0x00008b0000067ab9 */ /* 0x000fe20000000800 */
[C---:B0-----:R-:W-:Y:S01]  /*37320*/  IADD3 R14, P0, R15.reuse, R10, RZ ;  /* 0x0000000a0f0e7210 */ /* 0x041fe20007f1e0ff */
[----:B------:R-:W-:Y:S03]  /*37330*/  STL [R1+0x1034], R13 ;  /* 0x0010340d01007387 */ /* 0x000fe60000100800 */
[----:B------:R-:W-:Y:S01]  /*37340*/  LEA.HI.X.SX32 R15, R15, R2, 0x1, P0 ;  /* 0x000000020f0f7211 */ /* 0x000fe200000f0eff */
[----:B------:R0:W-:Y:S01]  /*37350*/  STL [R1+0xe38], R16 ;  /* 0x000e381001007387 */ /* 0x0001e20000100800 */
[----:B-1----:R-:W-:Y:S01]  /*37360*/  VIADD R12, R18, UR5 ;  /* 0x00000005120c7c36 */ /* 0x002fe20008000000 */
[----:B------:R-:W-:-:S02]  /*37370*/  ULDC UR5, c[0x0][0x248] ;  /* 0x0000920000057ab9 */ /* 0x000fc40000000800 */
[----:B------:R-:W-:Y:S01]  /*37380*/  STL [R1+0x1044], R14 ;  /* 0x0010440e01007387 */ /* 0x000fe20000100800 */
[----:B0-----:R-:W-:-:S03]  /*37390*/  IADD3 R16, P0, R11, R10, RZ ;  /* 0x0000000a0b107210 */ /* 0x001fc60007f1e0ff */
[----:B------:R-:W-:Y:S01]  /*373a0*/  STL [R1+0xe3c], R18 ;  /* 0x000e3c1201007387 */ /* 0x000fe20000100800 */
[----:B------:R-:W-:-:S03]  /*373b0*/  LEA.HI.X.SX32 R17, R11, R2, 0x1, P0 ;  /* 0x000000020b117211 */ /* 0x000fc600000f0eff */
[----:B------:R-:W-:Y:S04]  /*373c0*/  STL [R1+0x103c], R15 ;  /* 0x00103c0f01007387 */ /* 0x000fe80000100800 */
[----:B------:R0:W-:Y:S04]  /*373d0*/  STL [R1+0x1048], R10 ;  /* 0x0010480a01007387 */ /* 0x0001e80000100800 */
[----:B------:R-:W-:Y:S04]  /*373e0*/  STL [R1+0xe40], R12 ;  /* 0x000e400c01007387 */ /* 0x000fe80000100800 */
[----:B------:R-:W-:Y:S01]  /*373f0*/  STL [R1+0x1054], R16 ;  /* 0x0010541001007387 */ /* 0x000fe20000100800 */
[----:B0-----:R-:W-:Y:S01]  /*37400*/  VIADD R10, R12, UR5 ;  /* 0x000000050c0a7c36 */ /* 0x001fe20008000000 */
[----:B------:R-:W-:-:S02]  /*37410*/  ULDC UR5, c[0x0][0x248] ;  /* 0x0000920000057ab9 */ /* 0x000fc40000000800 */
[----:B------:R-:W-:Y:S04]  /*37420*/  STL [R1+0x1050], R17 ;  /* 0x0010501101007387 */ /* 0x000fe80000100800 */
[----:B------:R0:W-:Y:S04]  /*37430*/  STL [R1+0x104c], R2 ;  /* 0x00104c0201007387 */ /* 0x0001e80000100800 */
[----:B------:R1:W-:Y:S01]  /*37440*/  STL [R1+0xe44], R10 ;  /* 0x000e440a01007387 */ /* 0x0003e20000100800 */
[----:B0-----:R-:W-:Y:S01]  /*37450*/  VIADD R2, R10, UR5 ;  /* 0x000000050a027c36 */ /* 0x001fe20008000000 */
[----:B------:R-:W-:Y:S01]  /*37460*/  ULDC UR5, c[0x0][0x248] ;  /* 0x0000920000057ab9 */ /* 0x000fe20000000800 */
[----:B------:R-:W-:-:S02]  /*37470*/  VIADD R12, R0, 0xeb ;  /* 0x000000eb000c7836 */ /* 0x000fc40000000000 */
[----:B-1----:R-:W-:Y:S01]  /*37480*/  VIADD R10, R0, 0xea ;  /* 0x000000ea000a7836 */ /* 0x002fe20000000000 */
[----:B--2---:R-:W-:-:S05]  /*37490*/  LOP3.LUT R13, R19, 0x300, RZ, 0xc0, !PT ;  /* 0x00000300130d7812 */ /* 0x004fca00078ec0ff */
[----:B------:R-:W-:Y:S04]  /*374a0*/  STL [R1+0x1058], R13 ;  /* 0x0010580d01007387 */ /* 0x000fe80000100800 */
        /* <DEDUP_REMOVED lines=80> */
[----:B------:R-:W-:Y:S01]  /*379b0*/  LOP3.LUT R3, R3, 0xffefffff, RZ, 0xc0, !PT ;  /* 0xffefffff03037812 */ /* 0x000fe200078ec0ff */
[C---:B------:R-:W-:Y:S01]  /*379c0*/  VIADD R18, R0.reuse, 0xad ;  /* 0x000000ad00127836 */ /* 0x040fe20000000000 */
[----:B------:R-:W-:Y:S02]  /*379d0*/  ULDC UR5, c[0x0][0x22c] ;  /* 0x00008b0000057ab9 */ /* 0x000fe40000000800 */
[----:B------:R0:W-:Y:S02]  /*379e0*/  STL [R1+0xeb4], R2 ;  /* 0x000eb40201007387 */ /* 0x0001e40000100800 */
[----:B0-----:R-:W-:-:S05]  /*379f0*/  VIADD R2, R0, 0xe9 ;  /* 0x000000e900027836 */ /* 0x001fca0000000000 */
[----:B------:R0:W-:Y:S04]  /*37a00*/  STL [R1], R2 ;  /* 0x0000000201007387 */ /* 0x0001e80000100800 */
[----:B------:R1:W-:Y:S01]  /*37a10*/  STL [R1+0x4], R10 ;  /* 0x0000040a01007387 */ /* 0x0003e20000100800 */
[----:B0-----:R-:W-:-:S03]  /*37a20*/  VIADD R2, R0, 0xec ;  /* 0x000000ec00027836 */ /* 0x001fc60000000000 */
[----:B------:R0:W-:Y:S01]  /*37a30*/  STL [R1+0x8], R12 ;  /* 0x0000080c01007387 */ /* 0x0001e20000100800 */
[----:B-1----:R-:W-:-:S03]  /*37a40*/  VIADD R10, R0, 0xed ;  /* 0x000000ed000a7836 */ /* 0x002fc60000000000 */
[----:B------:R1:W-:Y:S01]  /*37a50*/  STL [R1+0xc], R2 ;  /* 0x00000c0201007387 */ /* 0x0003e20000100800 */
[----:B0-----:R-:W-:-:S03]  /*37a60*/  VIADD R12, R0, 0xee ;  /* 0x000000ee000c7836 */ /* 0x001fc60000000000 */
[----:B------:R0:W-:Y:S01]  /*37a70*/  STL [R1+0x10], R10 ;  /* 0x0000100a01007387 */ /* 0x0001e20000100800 */
[----:B-1----:R-:W-:-:S03]  /*37a80*/  VIADD R2, R0, 0xef ;  /* 0x000000ef00027836 */ /* 0x002fc60000000000 */
[----:B------:R1:W-:Y:S04]  /*37a90*/  STL [R1+0x14], R12 ;  /* 0x0000140c01007387 */ /* 0x0003e80000100800 */
[----:B------:R2:W-:Y:S01]  /*37aa0*/  STL [R1+0x18], R2 ;  /* 0x0000180201007387 */ /* 0x0005e20000100800 */
[C---:B0-----:R-:W-:Y:S02]  /*37ab0*/  VIADD R10, R0.reuse, 0xf0 ;  /* 0x000000f0000a7836 */ /* 0x041fe40000000000 */
[----:B-1----:R-:W-:-:S03]  /*37ac0*/  VIADD R12, R0, 0xf1 ;  /* 0x000000f1000c7836 */ /* 0x002fc60000000000 */
[----:B------:R0:W-:Y:S01]  /*37ad0*/  STL [R1+0x1c], R10 ;  /* 0x00001c0a01007387 */ /* 0x0001e20000100800 */
[----:B--2---:R-:W-:-:S03]  /*37ae0*/  VIADD R2, R0, 0xf2 ;  /* 0x000000f200027836 */ /* 0x004fc60000000000 */
        /* <DEDUP_REMOVED lines=23> */
[----:B--2---:R-:W-:-:S05]  /*37c60*/  VIADD R2, R0, 0xfe ;  /* 0x000000fe00027836 */ /* 0x004fca0000000000 */
        /* <DEDUP_REMOVED lines=8> */
[----:B------:R1:W-:Y:S01]  /*37cf0*/  STL [R1+0x64], R12 ;  /* 0x0000640c01007387 */ /* 0x0003e20000100800 */
[----:B0-----:R-:W-:-:S03]  /*37d00*/  VIADD R2, R0, 0x104 ;  /* 0x0000010400027836 */ /* 0x001fc60000000000 */
[----:B------:R0:W-:Y:S04]  /*37d10*/  STL [R1+0x68], R10 ;  /* 0x0000680a01007387 */ /* 0x0001e80000100800 */
[----:B------:R2:W-:Y:S01]  /*37d20*/  STL [R1+0x6c], R2 ;  /* 0x00006c0201007387 */ /* 0x0005e20000100800 */
[C---:B-1----:R-:W-:Y:S02]  /*37d30*/  VIADD R12, R0.reuse, 0x105 ;  /* 0x00000105000c7836 */ /* 0x042fe40000000000 */
[----:B0-----:R-:W-:-:S03]  /*37d40*/  VIADD R10, R0, 0x106 ;  /* 0x00000106000a7836 */ /* 0x001fc60000000000 */
        /* <DEDUP_REMOVED lines=47> */
[C---:B-1----:R-:W-:Y:S02]  /*38040*/  VIADD R10, R0.reuse, 0x11e ;  /* 0x0000011e000a7836 */ /* 0x042fe40000000000 */
[----:B--2---:R-:W-:-:S03]  /*38050*/  VIADD R2, R0, 0x120 ;  /* 0x0000012000027836 */ /* 0x004fc60000000000 */
[----:B------:R0:W-:Y:S04]  /*38060*/  STL [R1+0xd4], R10 ;  /* 0x0000d40a01007387 */ /* 0x0001e80000100800 */
        /* <DEDUP_REMOVED lines=243> */
[----:B------:R-:W-:Y:S01]  /*38fa0*/  STL [R1+0x1064], R248 ;  /* 0x001064f801007387 */ /* 0x000fe20000100800 */
[----:B0-----:R-:W-:-:S03]  /*38fb0*/  VIADD R12, R0, 0x19f ;  /* 0x0000019f000c7836 */ /* 0x001fc60000000000 */
[----:B------:R0:W-:Y:S01]  /*38fc0*/  STL [R1+0x2cc], R2 ;  /* 0x0002cc0201007387 */ /* 0x0001e20000100800 */
[C---:B-1----:R-:W-:Y:S02]  /*38fd0*/  VIADD R10, R0.reuse, 0x1a0 ;  /* 0x000001a0000a7836 */ /* 0x042fe40000000000 */
[----:B0-----:R-:W-:-:S05]  /*38fe0*/  VIADD R2, R0, 0x19e ;  /* 0x0000019e00027836 */ /* 0x001fca0000000000 */
        /* <DEDUP_REMOVED lines=55> */
[----:B------:R-:W-:Y:S04]  /*39360*/  STL [R1+0x344], R12 ;  /* 0x0003440c01007387 */ /* 0x000fe80000100800 */
[----:B------:R1:W-:Y:S01]  /*39370*/  STL [R1+0x348], R10 ;  /* 0x0003480a01007387 */ /* 0x0003e20000100800 */
[----:B0-----:R-:W-:-:S03]  /*39380*/  VIADD R2, R0, 0x1bc ;  /* 0x000001bc00027836 */ /* 0x001fc60000000000 */
[----:B------:R-:W-:Y:S01]  /*39390*/  STL [R1+0x1068], R249 ;  /* 0x001068f901007387 */ /* 0x000fe20000100800 */
[----:B-1----:R-:W-:-:S03]  /*393a0*/  VIADD R10, R0, 0x1be ;  /* 0x000001be000a7836 */ /* 0x002fc60000000000 */
[----:B------:R0:W-:Y:S01]  /*393b0*/  STL [R1+0x34c], R2 ;  /* 0x00034c0201007387 */ /* 0x0001e20000100800 */
[----:B------:R-:W-:-:S03]  /*393c0*/  VIADD R12, R0, 0x1c0 ;  /* 0x000001c0000c7836 */ /* 0x000fc60000000000 */
[----:B------:R1:W-:Y:S01]  /*393d0*/  STL [R1+0x354], R10 ;  /* 0x0003540a01007387 */ /* 0x0003e20000100800 */
[C---:B0-----:R-:W-:Y:S02]  /*393e0*/  VIADD R2, R0.reuse, 0x1bf ;  /* 0x000001bf00027836 */ /* 0x041fe40000000000 */
[----:B-1----:R-:W-:-:S03]  /*393f0*/  VIADD R10, R0, 0x1c1 ;  /* 0x000001c1000a7836 */ /* 0x002fc60000000000 */
        /* <DEDUP_REMOVED lines=85> */
[----:B------:R1:W-:Y:S01]  /*39950*/  STL [R1+0x404], R12 ;  /* 0x0004040c01007387 */ /* 0x0003e20000100800 */
[----:B------:R-:W-:-:S03]  /*39960*/  ISETP.LT.AND P0, PT, R18, UR7, !P6 ;  /* 0x0000000712007c0c */ /* 0x000fc6000f701270 */
[----:B------:R2:W-:Y:S01]  /*39970*/  STL [R1+0x408], R10 ;  /* 0x0004080a01007387 */ /* 0x0005e20000100800 */
[C---:B0-----:R-:W-:Y:S01]  /*39980*/  VIADD R2, R0.reuse, 0x1ec ;  /* 0x000001ec00027836 */ /* 0x041fe20000000000 */
[----:B------:R-:W-:Y:S01]  /*39990*/  MOV R248, UR4 ;  /* 0x0000000400f87c02 */ /* 0x000fe20008000f00 */
[----:B------:R-:W-:Y:S01]  /*399a0*/  ULDC UR4, c[0x0][0x22c] ;  /* 0x00008b0000047ab9 */ /* 0x000fe20000000800 */
[C---:B-1----:R-:W-:Y:S02]  /*399b0*/  VIADD R12, R0.reuse, 0x1ed ;  /* 0x000001ed000c7836 */ /* 0x042fe40000000000 */
[----:B------:R0:W-:Y:S01]  /*399c0*/  STL [R1+0x40c], R2 ;  /* 0x00040c0201007387 */ /* 0x0001e20000100800 */
[C---:B------:R-:W-:Y:S02]  /*399d0*/  VIADD R13, R0.reuse, 0x1f6 ;  /* 0x000001f6000d7836 */ /* 0x040fe40000000000 */
[C---:B------:R-:W-:Y:S01]  /*399e0*/  VIADD R136, R0.reuse, 0xa9 ;  /* 0x000000a900887836 */ /* 0x040fe20000000000 */
[----:B------:R-:W-:Y:S01]  /*399f0*/  MOV R249, UR33 ;  /* 0x0000002100f97c02 */ /* 0x000fe20008000f00 */
[C---:B--2---:R-:W-:Y:S01]  /*39a00*/  VIADD R10, R0.reuse, 0x1ee ;  /* 0x000001ee000a7836 */ /* 0x044fe20000000000 */
[----:B------:R1:W-:Y:S01]  /*39a10*/  STL [R1+0x410], R12 ;  /* 0x0004100c01007387 */ /* 0x0003e20000100800 */
[----:B------:R-:W-:Y:S01]  /*39a20*/  @P0 LOP3.LUT R3, R3, 0x100000, RZ, 0xfc, !PT ;  /* 0x0010000003030812 */ /* 0x000fe200078efcff */
[----:B------:R-:W-:Y:S01]  /*39a30*/  ULDC UR33, c[0x0][0x22c] ;  /* 0x00008b0000217ab9 */ /* 0x000fe20000000800 */
[C---:B------:R-:W-:Y:S01]  /*39a40*/  VIADD R28, R0.reuse, 0xa8 ;  /* 0x000000a8001c7836 */ /* 0x040fe20000000000 */
[----:B------:R2:W-:Y:S01]  /*39a50*/  STL [R1+0x414], R10 ;  /* 0x0004140a01007387 */ /* 0x0005e20000100800 */
[C---:B0-----:R-:W-:Y:S01]  /*39a60*/  VIADD R2, R0.reuse, 0x1ef ;  /* 0x000001ef00027836 */ /* 0x041fe20000000000 */
[----:B------:R-:W-:Y:S01]  /*39a70*/  ULDC UR7, c[0x0][0x22c] ;  /* 0x00008b0000077ab9 */ /* 0x000fe20000000800 */
[----:B-1----:R-:W-:-:S03]  /*39a80*/  VIADD R12, R0, 0x1f0 ;  /* 0x000001f0000c7836 */ /* 0x002fc60000000000 */
[----:B------:R0:W-:Y:S01]  /*39a90*/  STL [R1+0x418], R2 ;  /* 0x0004180201007387 */ /* 0x0001e20000100800 */
[----:B--2---:R-:W-:-:S03]  /*39aa0*/  VIADD R10, R0, 0x1f1 ;  /* 0x000001f1000a7836 */ /* 0x004fc60000000000 */
[----:B------:R1:W-:Y:S01]  /*39ab0*/  STL [R1+0x41c], R12 ;  /* 0x00041c0c01007387 */ /* 0x0003e20000100800 */
[----:B------:R-:W-:Y:S01]  /*39ac0*/  ISETP.LT.AND P0, PT, R143, UR4, !P6 ;  /* 0x000000048f007c0c */ /* 0x000fe2000f701270 */
[----:B------:R-:W-:Y:S02]  /*39ad0*/  ULDC UR4, c[0x0][0x22c] ;  /* 0x00008b0000047ab9 */ /* 0x000fe40000000800 */
[----:B------:R2:W-:Y:S01]  /*39ae0*/  STL [R1+0x420], R10 ;  /* 0x0004200a01007387 */ /* 0x0005e20000100800 */
[C---:B0-----:R-:W-:Y:S02]  /*39af0*/  VIADD R2, R0.reuse, 0x1f2 ;  /* 0x000001f200027836 */ /* 0x041fe40000000000 */
[----:B-1----:R-:W-:-:S03]  /*39b00*/  VIADD R12, R0, 0x1f3 ;  /* 0x000001f3000c7836 */ /* 0x002fc60000000000 */
[----:B------:R0:W-:Y:S01]  /*39b10*/  STL [R1+0x424], R2 ;  /* 0x0004240201007387 */ /* 0x0001e20000100800 */
[----:B--2---:R-:W-:-:S03]  /*39b20*/  VIADD R10, R0, 0x1f4 ;  /* 0x000001f4000a7836 */ /* 0x004fc60000000000 */
[----:B------:R-:W-:Y:S04]  /*39b30*/  STL [R1+0x428], R12 ;  /* 0x0004280c01007387 */ /* 0x000fe80000100800 */
[----:B------:R-:W-:Y:S01]  /*39b40*/  STL [R1+0x42c], R10 ;  /* 0x00042c0a01007387 */ /* 0x000fe20000100800 */
[----:B0-----:R-:W-:-:S03]  /*39b50*/  VIADD R2, R0, 0x1f5 ;  /* 0x000001f500027836 */ /* 0x001fc60000000000 */
[----:B------:R0:W-:Y:S01]  /*39b60*/  STL [R1+0x106c], R13 ;  /* 0x00106c0d01007387 */ /* 0x0001e20000100800 */
[----:B------:R-:W-:-:S03]  /*39b70*/  LOP3.LUT R3, R3, 0xfff7ffff, RZ, 0xc0, !PT ;  /* 0xfff7ffff03037812 */ /* 0x000fc600078ec0ff */
[----:B------:R-:W-:Y:S01]  /*39b80*/  STL [R1+0x430], R2 ;  /* 0x0004300201007387 */ /* 0x000fe20000100800 */
[----:B0-----:R-:W-:Y:S01]  /*39b90*/  MOV R13, UR32 ;  /* 0x00000020000d7c02 */ /* 0x001fe20008000f00 */
[----:B------:R-:W-:Y:S01]  /*39ba0*/  ULDC UR32, c[0x0][0x22c] ;  /* 0x00008b0000207ab9 */ /* 0x000fe20000000800 */
[----:B------:R-:W-:-:S03]  /*39bb0*/  @P0 LOP3.LUT R3, R3, 0x80000, RZ, 0xfc, !PT ;  /* 0x0008000003030812 */ /* 0x000fc600078efcff */
[----:B------:R0:W-:Y:S01]  /*39bc0*/  STL [R1+0x460], R13 ;  /* 0x0004600d01007387 */ /* 0x0001e20000100800 */
[----:B------:R-:W-:Y:S01]  /*39bd0*/  ISETP.LT.AND P2, PT, R138, UR32, !P6 ;  /* 0x000000208a007c0c */ /* 0x000fe2000f741270 */
[C---:B------:R-:W-:Y:S01]  /*39be0*/  VIADD R30, R0.reuse, 0xa7 ;  /* 0x000000a7001e7836 */ /* 0x040fe20000000000 */
[----:B------:R-:W-:Y:S01]  /*39bf0*/  LOP3.LUT R3, R3, 0xfffbffff, RZ, 0xc0, !PT ;  /* 0xfffbffff03037812 */ /* 0x000fe200078ec0ff */
[----:B------:R-:W-:Y:S01]  /*39c00*/  VIADD R24, R0, 0xa6 ;  /* 0x000000a600187836 */ /* 0x000fe20000000000 */
[----:B------:R-:W-:Y:S01]  /*39c10*/  ISETP.LT.AND P1, PT, R136, UR33, !P6 ;  /* 0x0000002188007c0c */ /* 0x000fe2000f721270 */
[----:B------:R-:W-:Y:S01]  /*39c20*/  ULDC UR32, c[0x0][0x22c] ;  /* 0x00008b0000207ab9 */ /* 0x000fe20000000800 */
[C---:B------:R-:W-:Y:S01]  /*39c30*/  VIADD R29, R0.reuse, 0xa5 ;  /* 0x000000a5001d7836 */ /* 0x040fe20000000000 */
[----:B------:R-:W-:Y:S01]  /*39c40*/  ULDC UR33, c[0x0][0x22c] ;  /* 0x00008b0000217ab9 */ /* 0x000fe20000000800 */
[C---:B------:R-:W-:Y:S01]  /*39c50*/  VIADD R31, R0.reuse, 0xa4 ;  /* 0x000000a4001f7836 */ /* 0x040fe20000000000 */
[----:B0-----:R-:W-:Y:S01]  /*39c60*/  MOV R13, UR61 ;  /* 0x0000003d000d7c02 */ /* 0x001fe20008000f00 */
[----:B------:R-:W-:Y:S01]  /*39c70*/  ULDC UR61, c[0x0][0x22c] ;  /* 0x00008b00003d7ab9 */ /* 0x000fe20000000800 */
[C---:B------:R-:W-:Y:S01]  /*39c80*/  VIADD R34, R0.reuse, 0xa3 ;  /* 0x000000a300227836 */ /* 0x040fe20000000000 */
[----:B------:R-:W-:Y:S01]  /*39c90*/  ISETP.LT.AND P0, PT, R27, UR61, !P6 ;  /* 0x0000003d1b007c0c */ /* 0x000fe2000f701270 */
[----:B------:R-:W-:Y:S01]  /*39ca0*/  ULDC UR61, c[0x0][0x22c] ;  /* 0x00008b00003d7ab9 */ /* 0x000fe20000000800 */
[C---:B------:R-:W-:Y:S01]  /*39cb0*/  VIADD R32, R0.reuse, 0xa2 ;  /* 0x000000a200207836 */ /* 0x040fe20000000000 */
[----:B------:R-:W2:Y:S01]  /*39cc0*/  LDL.LU R143, [R1+0x10] ;  /* 0x00001000018f7983 */ /* 0x000ea20000300800 */
[----:B------:R-:W-:-:S02]  /*39cd0*/  VIADD R33, R0, 0xa1 ;  /* 0x000000a100217836 */ /* 0x000fc40000000000 */
[C---:B------:R-:W-:Y:S01]  /*39ce0*/  VIADD R35, R0.reuse, 0xa0 ;  /* 0x000000a000237836 */ /* 0x040fe20000000000 */
[----:B------:R-:W3:Y:S01]  /*39cf0*/  LDL.LU R27, [R1+0xc] ;  /* 0x00000c00011b7983 */ /* 0x000ee20000300800 */
[C---:B------:R-:W-:Y:S02]  /*39d00*/  VIADD R38, R0.reuse, 0x9f ;  /* 0x0000009f00267836 */ /* 0x040fe40000000000 */
[----:B------:R-:W-:Y:S01]  /*39d10*/  VIADD R36, R0, 0x9e ;  /* 0x0000009e00247836 */ /* 0x000fe20000000000 */
[----:B------:R-:W4:Y:S02]  /*39d20*/  LDL.LU R138, [R1] ;  /* 0x00000000018a7983 */ /* 0x000f240000300800 */
[----:B------:R-:W-:-:S04]  /*39d30*/  @P0 LOP3.LUT R3, R3, 0x40000, RZ, 0xfc, !PT ;  /* 0x0004000003030812 */ /* 0x000fc800078efcff */
[----:B------:R-:W-:-:S04]  /*39d40*/  LOP3.LUT R3, R3, 0xfffdffff, RZ, 0xc0, !PT ;  /* 0xfffdffff03037812 */ /* 0x000fc800078ec0ff */
[----:B------:R-:W-:Y:S02]  /*39d50*/  @P2 LOP3.LUT R3, R3, 0x20000, RZ, 0xfc, !PT ;  /* 0x0002000003032812 */ /* 0x000fe400078efcff */
[----:B------:R-:W-:Y:S01]  /*39d60*/  ISETP.LT.AND P0, PT, R28, UR4, !P6 ;  /* 0x000000041c007c0c */ /* 0x000fe2000f701270 */
[----:B------:R-:W-:Y:S01]  /*39d70*/  ULDC UR4, c[0x0][0x22c] ;  /* 0x00008b0000047ab9 */ /* 0x000fe20000000800 */
[----:B------:R-:W-:-:S04]  /*39d80*/  LOP3.LUT R3, R3, 0xfffeffff, RZ, 0xc0, !PT ;  /* 0xfffeffff03037812 */ /* 0x000fc800078ec0ff */
[----:B------:R-:W-:-:S04]  /*39d90*/  @P1 LOP3.LUT R3, R3, 0x10000, RZ, 0xfc, !PT ;  /* 0x0001000003031812 */ /* 0x000fc800078efcff */
[----:B------:R-:W-:-:S04]  /*39da0*/  LOP3.LUT R3, R3, 0xffff7fff, RZ, 0xc0, !PT ;  /* 0xffff7fff03037812 */ /* 0x000fc800078ec0ff */
[----:B------:R-:W-:Y:S02]  /*39db0*/  @P0 LOP3.LUT R3, R3, 0x8000, RZ, 0xfc, !PT ;  /* 0x0000800003030812 */ /* 0x000fe400078efcff */
[----:B------:R-:W-:Y:S01]  /*39dc0*/  ISETP.LT.AND P0, PT, R30, UR61, !P6 ;  /* 0x0000003d1e007c0c */ /* 0x000fe2000f701270 */
[----:B------:R-:W-:Y:S01]  /*39dd0*/  ULDC UR61, c[0x0][0x22c] ;  /* 0x00008b00003d7ab9 */ /* 0x000fe20000000800 */
[----:B------:R-:W-:Y:S01]  /*39de0*/  ISETP.LT.AND P2, PT, R24, UR32, !P6 ;  /* 0x0000002018007c0c */ /* 0x000fe2000f741270 */
[----:B------:R-:W-:Y:S01]  /*39df0*/  ULDC UR32, c[0x0][0x22c] ;  /* 0x00008b0000207ab9 */ /* 0x000fe20000000800 */
[----:B------:R-:W-:Y:S01]  /*39e00*/  LOP3.LUT R3, R3, 0xffffbfff, RZ, 0xc0, !PT ;  /* 0xffffbfff03037812 */ /* 0x000fe200078ec0ff */
[C---:B------:R-:W-:Y:S01]  /*39e10*/  VIADD R37, R0.reuse, 0x9d ;  /* 0x0000009d00257836 */ /* 0x040fe20000000000 */
[----:B------:R-:W-:Y:S01]  /*39e20*/  ISETP.LT.AND P1, PT, R29, UR33, !P6 ;  /* 0x000000211d007c0c */ /* 0x000fe2000f721270 */
[----:B------:R-:W-:Y:S01]  /*39e30*/  ULDC UR33, c[0x0][0x22c] ;  /* 0x00008b0000217ab9 */ /* 0x000fe20000000800 */
[C---:B------:R-:W-:Y:S01]  /*39e40*/  VIADD R39, R0.reuse, 0x9c ;  /* 0x0000009c00277836 */ /* 0x040fe20000000000 */
[----:B------:R-:W2:Y:S04]  /*39e50*/  LDL.LU R24, [R1+0x8] ;  /* 0x0000080001187983 */ /* 0x000ea80000300800 */
[----:B------:R-:W-:Y:S01]  /*39e60*/  @P0 LOP3.LUT R3, R3, 0x4000, RZ, 0xfc, !PT ;  /* 0x0000400003030812 */ /* 0x000fe200078efcff */
[----:B------:R-:W-:Y:S01]  /*39e70*/  VIADD R42, R0, 0x9b ;  /* 0x0000009b002a7836 */ /* 0x000fe20000000000 */
[----:B------:R-:W3:Y:S02]  /*39e80*/  LDL.LU R29, [R1+0x4] ;  /* 0x00000400011d7983 */ /* 0x000ee40000300800 */
[----:B------:R-:W-:-:S02]  /*39e90*/  LOP3.LUT R3, R3, 0xffffdfff, RZ, 0xc0, !PT ;  /* 0xffffdfff03037812 */ /* 0x000fc400078ec0ff */
[----:B------:R-:W-:Y:S01]  /*39ea0*/  ISETP.LT.AND P0, PT, R31, UR4, !P6 ;  /* 0x000000041f007c0c */ /* 0x000fe2000f701270 */
[----:B------:R-:W-:Y:S01]  /*39eb0*/  ULDC UR4, c[0x0][0x22c] ;  /* 0x00008b0000047ab9 */ /* 0x000fe20000000800 */
[----:B------:R-:W-:Y:S01]  /*39ec0*/  @P2 LOP3.LUT R3, R3, 0x2000, RZ, 0xfc, !PT ;  /* 0x0000200003032812 */ /* 0x000fe200078efcff */
[----:B------:R-:W-:Y:S01]  /*39ed0*/  VIADD R43, R0, 0x98 ;  /* 0x00000098002b7836 */ /* 0x000fe20000000000 */
[----:B------:R-:W3:Y:S02]  /*39ee0*/  LDL.LU R30, [R1+0x14] ;  /* 0x00001400011e7983 */ /* 0x000ee40000300800 */
[----:B------:R-:W-:Y:S02]  /*39ef0*/  LOP3.LUT R3, R3, 0xffffefff, RZ, 0xc0, !PT ;  /* 0xffffefff03037812 */ /* 0x000fe400078ec0ff */
[----:B------:R-:W-:Y:S01]  /*39f00*/  ISETP.LT.AND P2, PT, R32, UR32, !P6 ;  /* 0x0000002020007c0c */ /* 0x000fe2000f741270 */
[----:B------:R-:W-:Y:S01]  /*39f10*/  ULDC UR32, c[0x0][0x22c] ;  /* 0x00008b0000207ab9 */ /* 0x000fe20000000800 */
        /* <DEDUP_REMOVED lines=8> */
[----:B------:R-:W-:Y:S01]  /*39fa0*/  ISETP.LT.AND P0, PT, R34, UR61, !P6 ;  /* 0x0000003d22007c0c */ /* 0x000fe2000f701270 */
[----:B------:R-:W-:Y:S01]  /*39fb0*/  ULDC UR61, c[0x0][0x22c] ;  /* 0x00008b00003d7ab9 */ /* 0x000fe20000000800 */
[----:B------:R-:W-:Y:S01]  /*39fc0*/  LOP3.LUT R3, R3, 0xfffffbff, RZ, 0xc0, !PT ;  /* 0xfffffbff03037812 */ /* 0x000fe200078ec0ff */
[----:B------:R-:W-:Y:S01]  /*39fd0*/  VIADD R41, R0, 0x99 ;  /* 0x0000009900297836 */ /* 0x000fe20000000000 */
[----:B------:R-:W3:Y:S09]  /*39fe0*/  LDL.LU R136, [R1+0x1c] ;  /* 0x00001c0001887983 */ /* 0x000ef20000300800 */
        /* <DEDUP_REMOVED lines=13> */
[----:B------:R-:W-:Y:S02]  /*3a0c0*/  LOP3.LUT R3, R3, 0xffffffbf, RZ, 0xc0, !PT ;  /* 0xffffffbf03037812 */ /* 0x000fe400078ec0ff */
[----:B------:R-:W-:Y:S01]  /*3a0d0*/  ISETP.LT.AND P1, PT, R37, UR33, !P6 ;  /* 0x0000002125007c0c */ /* 0x000fe2000f721270 */
[----:B------:R-:W-:-:S06]  /*3a0e0*/  ULDC UR33, c[0x0][0x22c] ;  /* 0x00008b0000217ab9 */ /* 0x000fcc0000000800 */
        /* <DEDUP_REMOVED lines=11> */
[----:B------:R-:W-:Y:S02]  /*3a1a0*/  LOP3.LUT R3, R3, 0xfffffffb, RZ, 0xc0, !PT ;  /* 0xfffffffb03037812 */ /* 0x000fe400078ec0ff */
[----:B------:R-:W-:Y:S01]  /*3a1b0*/  ISETP.LT.AND P2, PT, R40, UR32, !P6 ;  /* 0x0000002028007c0c */ /* 0x000fe2000f741270 */
[C---:B------:R-:W-:Y:S01]  /*3a1c0*/  VIADD R44, R0.reuse, 0x96 ;  /* 0x00000096002c7836 */ /* 0x040fe20000000000 */
[----:B------:R-:W-:Y:S01]  /*3a1d0*/  ISETP.LT.AND P1, PT, R41, UR33, !P6 ;  /* 0x0000002129007c0c */ /* 0x000fe2000f721270 */
[----:B------:R-:W-:Y:S01]  /*3a1e0*/  ULDC UR32, c[0x0][0x22c] ;  /* 0x00008b0000207ab9 */ /* 0x000fe20000000800 */
[----:B------:R-:W-:Y:S01]  /*3a1f0*/  VIADD R45, R0, 0x95 ;  /* 0x00000095002d7836 */ /* 0x000fe20000000000 */
[----:B------:R-:W-:-:S04]  /*3a200*/  ULDC UR33, c[0x0][0x22c] ;  /* 0x00008b0000217ab9 */ /* 0x000fc80000000800 */
[----:B------:R-:W-:Y:S02]  /*3a210*/  @P0 LOP3.LUT R3, R3, 0x4, RZ, 0xfc, !PT ;  /* 0x0000000403030812 */ /* 0x000fe400078efcff */
[----:B------:R-:W-:Y:S01]  /*3a220*/  ISETP.LT.AND P0, PT, R43, UR4, !P6 ;  /* 0x000000042b007c0c */ /* 0x000fe2000f701270 */
[----:B------:R-:W-:Y:S01]  /*3a230*/  VIADD R47, R0, 0x94 ;  /* 0x00000094002f7836 */ /* 0x000fe20000000000 */
[----:B------:R-:W-:Y:S01]  /*3a240*/  LOP3.LUT R3, R3, 0xfffffffd, RZ, 0xc0, !PT ;  /* 0xfffffffd03037812 */ /* 0x000fe200078ec0ff */
[----:B------:R-:W-:-:S10]  /*3a250*/  ULDC UR4, c[0x0][0x22c] ;  /* 0x00008b0000047ab9 */ /* 0x000fd40000000800 */
[----:B------:R-:W-:Y:S02]  /*3a260*/  @P0 LOP3.LUT R9, R9, 0x80000000, RZ, 0xfc, !PT ;  /* 0x8000000009090812 */ /* 0x000fe400078efcff */
[----:B------:R-:W-:Y:S01]  /*3a270*/  ISETP.LT.AND P0, PT, R46, UR61, !P6 ;  /* 0x0000003d2e007c0c */ /* 0x000fe2000f701270 */
[----:B------:R-:W-:Y:S01]  /*3a280*/  VIADD R50, R0, 0x93 ;  /* 0x0000009300327836 */ /* 0x000fe20000000000 */
[----:B------:R-:W-:Y:S01]  /*3a290*/  @P2 LOP3.LUT R3, R3, 0x2, RZ, 0xfc, !PT ;  /* 0x0000000203032812 */ /* 0x000fe200078efcff */
[----:B------:R-:W-:Y:S01]  /*3a2a0*/  ULDC UR61, c[0x0][0x22c] ;  /* 0x00008b00003d7ab9 */ /* 0x000fe20000000800 */
[----:B------:R-:W-:Y:S01]  /*3a2b0*/  ISETP.LT.AND P2, PT, R44, UR32, !P6 ;  /* 0x000000202c007c0c */ /* 0x000fe2000f741270 */
[----:B------:R-:W-:Y:S01]  /*3a2c0*/  VIADD R48, R0, 0x92 ;  /* 0x0000009200307836 */ /* 0x000fe20000000000 */
[----:B------:R-:W-:Y:S01]  /*3a2d0*/  LOP3.LUT R9, R9, 0xbfffffff, RZ, 0xc0, !PT ;  /* 0xbfffffff09097812 */ /* 0x000fe200078ec0ff */
[----:B------:R-:W-:Y:S01]  /*3a2e0*/  ULDC UR32, c[0x0][0x22c] ;  /* 0x00008b0000207ab9 */ /* 0x000fe20000000800 */
[----:B------:R-:W-:-:S05]  /*3a2f0*/  LOP3.LUT R3, R3, 0xfffffffe, RZ, 0xc0, !PT ;  /* 0xfffffffe03037812 */ /* 0x000fca00078ec0ff */
[----:B------:R-:W-:Y:S02]  /*3a300*/  @P0 LOP3.LUT R9, R9, 0x40000000, RZ, 0xfc, !PT ;  /* 0x4000000009090812 */ /* 0x000fe400078efcff */
[----:B------:R-:W-:Y:S02]  /*3a310*/  @P1 LOP3.LUT R3, R3, 0x1, RZ, 0xfc, !PT ;  /* 0x0000000103031812 */ /* 0x000fe400078efcff */
[----:B------:R-:W-:Y:S01]  /*3a320*/  ISETP.LT.AND P1, PT, R45, UR33, !P6 ;  /* 0x000000212d007c0c */ /* 0x000fe2000f721270 */
[----:B------:R-:W-:Y:S01]  /*3a330*/  VIADD R49, R0, 0x91 ;  /* 0x0000009100317836 */ /* 0x000fe20000000000 */
[----:B------:R-:W-:Y:S01]  /*3a340*/  LOP3.LUT R9, R9, 0xdfffffff, RZ, 0xc0, !PT ;  /* 0xdfffffff09097812 */ /* 0x000fe200078ec0ff */
[----:B------:R-:W-:-:S03]  /*3a350*/  ULDC UR33, c[0x0][0x22c] ;  /* 0x00008b0000217ab9 */ /* 0x000fc60000000800 */
[----:B------:R-:W-:Y:S02]  /*3a360*/  @P2 LOP3.LUT R9, R9, 0x20000000, RZ, 0xfc, !PT ;  /* 0x2000000009092812 */ /* 0x000fe400078efcff */
[----:B------:R-:W-:Y:S01]  /*3a370*/  ISETP.LT.AND P0, PT, R47, UR4, !P6 ;  /* 0x000000042f007c0c */ /* 0x000fe2000f701270 */
[----:B------:R-:W-:Y:S01]  /*3a380*/  VIADD R52, R0, 0x90 ;  /* 0x0000009000347836 */ /* 0x000fe20000000000 */
[----:B------:R-:W-:Y:S01]  /*3a390*/  LOP3.LUT R9, R9, 0xefffffff, RZ, 0xc0, !PT ;  /* 0xefffffff09097812 */ /* 0x000fe200078ec0ff */
[----:B------:R-:W-:-:S03]  /*3a3a0*/  ULDC UR4, c[0x0][0x22c] ;  /* 0x00008b0000047ab9 */ /* 0x000fc60000000800 */
[----:B------:R-:W-:-:S04]  /*3a3b0*/  @P1 LOP3.LUT R9, R9, 0x10000000, RZ, 0xfc, !PT ;  /* 0x1000000009091812 */ /* 0x000fc800078efcff */
[----:B------:R-:W-:-:S04]  /*3a3c0*/  LOP3.LUT R9, R9, 0xf7ffffff, RZ, 0xc0, !PT ;  /* 0xf7ffffff09097812 */ /* 0x000fc800078ec0ff */
[----:B------:R-:W-:Y:S02]  /*3a3d0*/  @P0 LOP3.LUT R9, R9, 0x8000000, RZ, 0xfc, !PT ;  /* 0x0800000009090812 */ /* 0x000fe400078efcff */
[----:B------:R-:W-:Y:S01]  /*3a3e0*/  ISETP.LT.AND P0, PT, R50, UR61, !P6 ;  /* 0x0000003d32007c0c */ /* 0x000fe2000f701270 */
[----:B------:R-:W-:Y:S01]  /*3a3f0*/  VIADD R54, R0, 0x8f ;  /* 0x0000008f00367836 */ /* 0x000fe20000000000 */
[----:B------:R-:W-:Y:S01]  /*3a400*/  ISETP.LT.AND P2, PT, R48, UR32, !P6 ;  /* 0x0000002030007c0c */ /* 0x000fe2000f741270 */
[----:B------:R-:W-:Y:S01]  /*3a410*/  ULDC UR61, c[0x0][0x22c] ;  /* 0x00008b00003d7ab9 */ /* 0x000fe20000000800 */
[----:B------:R-:W-:Y:S01]  /*3a420*/  LOP3.LUT R9, R9, 0xfbffffff, RZ, 0xc0, !PT ;  /* 0xfbffffff09097812 */ /* 0x000fe200078ec0ff */
[C---:B------:R-:W-:Y:S01]  /*3a430*/  VIADD R51, R0.reuse, 0x8e ;  /* 0x0000008e00337836 */ /* 0x040fe20000000000 */
[----:B------:R-:W-:Y:S01]  /*3a440*/  ISETP.LT.AND P1, PT, R49, UR33, !P6 ;  /* 0x0000002131007c0c */ /* 0x000fe2000f721270 */
[----:B------:R-:W-:Y:S01]  /*3a450*/  ULDC UR32, c[0x0][0x22c] ;  /* 0x00008b0000207ab9 */ /* 0x000fe20000000800 */
[----:B------:R-:W-:Y:S01]  /*3a460*/  VIADD R53, R0, 0x8d ;  /* 0x0000008d00357836 */ /* 0x000fe20000000000 */
[----:B------:R-:W-:-:S04]  /*3a470*/  ULDC UR33, c[0x0][0x22c] ;  /* 0x00008b0000217ab9 */ /* 0x000fc80000000800 */
[----:B------:R-:W-:-:S04]  /*3a480*/  @P0 LOP3.LUT R9, R9, 0x4000000, RZ, 0xfc, !PT ;  /* 0x0400000009090812 */ /* 0x000fc800078efcff */
[----:B------:R-:W-:-:S04]  /*3a490*/  LOP3.LUT R9, R9, 0xfdffffff, RZ, 0xc0, !PT ;  /* 0xfdffffff09097812 */ /* 0x000fc800078ec0ff */
        /* <DEDUP_REMOVED lines=9> */
[C---:B------:R-:W-:Y:S01]  /*3a530*/  VIADD R58, R0.reuse, 0x8b ;  /* 0x0000008b003a7836 */ /* 0x040fe20000000000 */
        /* <DEDUP_REMOVED lines=85> */
[C---:B------:R-:W-:Y:S01]  /*3aa90*/  VIADD R72, R0.reuse, 0x7a ;  /* 0x0000007a00487836 */ /* 0x040fe20000000000 */
[----:B------:R-:W-:Y:S01]  /*3aaa0*/  ULDC UR32, c[0x0][0x22c] ;  /* 0x00008b0000207ab9 */ /* 0x000fe20000000800 */
[----:B------:R-:W-:Y:S01]  /*3aab0*/  VIADD R79, R0, 0x77 ;  /* 0x00000077004f7836 */ /* 0x000fe20000000000 */
[----:B------:R-:W-:-:S03]  /*3aac0*/  ULDC UR33, c[0x0][0x22c] ;  /* 0x00008b0000217ab9 */ /* 0x000fc60000000800 */
        /* <DEDUP_REMOVED lines=10> */
[----:B------:R-:W-:Y:S01]  /*3ab70*/  VIADD R73, R0, 0x79 ;  /* 0x0000007900497836 */ /* 0x000fe20000000000 */
[----:B------:R-:W-:Y:S01]  /*3ab80*/  LOP3.LUT R9, R9, 0xfffffffb, RZ, 0xc0, !PT ;  /* 0xfffffffb09097812 */ /* 0x000fe200078ec0ff */
[----:B------:R-:W-:Y:S01]  /*3ab90*/  ULDC UR61, c[0x0][0x22c] ;  /* 0x00008b00003d7ab9 */ /* 0x000fe20000000800 */
        /* <DEDUP_REMOVED lines=100> */
[----:B------:R-:W-:Y:S01]  /*3b1e0*/  VIADD R95, R0, 0x62 ;  /* 0x00000062005f7836 */ /* 0x000fe20000000000 */
        /* <DEDUP_REMOVED lines=59> */
[----:B------:R-:W-:Y:S01]  /*3b5a0*/  VIADD R107, R0, 0x56 ;  /* 0x00000056006b7836 */ /* 0x000fe20000000000 */
        /* <DEDUP_REMOVED lines=220> */
[----:B------:R-:W-:-:S05]  /*3c370*/  ULDC UR33, c[0x0][0x22c] ;  /* 0x00008b0000217ab9 */ /* 0x000fca0000000800 */
        /* <DEDUP_REMOVED lines=110> */
[----:B------:R-:W-:Y:S01]  /*3ca60*/  ULDC UR32, c[0x0][0x22c] ;  /* 0x00008b0000207ab9 */ /* 0x000fe20000000800 */
[----:B------:R-:W-:Y:S02]  /*3ca70*/  LOP3.LUT R5, R5, 0xbfffffff, RZ, 0xc0, !PT ;  /* 0xbfffffff05057812 */ /* 0x000fe400078ec0ff */
[----:B------:R-:W-:-:S05]  /*3ca80*/  LOP3.LUT R6, R6, 0xfffffffe, RZ, 0xc0, !PT ;  /* 0xfffffffe06067812 */ /* 0x000fca00078ec0ff */
[----:B------:R-:W-:Y:S02]  /*3ca90*/  @P0 LOP3.LUT R5, R5, 0x40000000, RZ, 0xfc, !PT ;  /* 0x4000000005050812 */ /* 0x000fe400078efcff */
[----:B------:R-:W-:Y:S02]  /*3caa0*/  @P1 LOP3.LUT R6, R6, 0x1, RZ, 0xfc, !PT ;  /* 0x0000000106061812 */ /* 0x000fe400078efcff */
[----:B------:R-:W-:Y:S01]  /*3cab0*/  ISETP.LT.AND P1, PT, R174, UR33, !P6 ;  /* 0x00000021ae007c0c */ /* 0x000fe2000f721270 */
[----:B------:R-:W-:Y:S01]  /*3cac0*/  ULDC UR33, c[0x0][0x22c] ;  /* 0x00008b0000217ab9 */ /* 0x000fe20000000800 */
        /* <DEDUP_REMOVED lines=29> */
[----:B------:R-:W-:Y:S01]  /*3cca0*/  ULDC UR32, c[0x0][0x22c] ;  /* 0x00008b0000207ab9 */ /* 0x000fe20000000800 */
        /* <DEDUP_REMOVED lines=34> */
[----:B------:R-:W-:Y:S02]  /*3ced0*/  @P0 LOP3.LUT R5, R5, 0x4000, RZ, 0xfc, !PT ;  /* 0x0000400005050812 */ /* 0x000fe400078efcff */
[----:B------:R-:W-:Y:S01]  /*3cee0*/  ISETP.LT.AND P0, PT, R190, UR4, !P6 ;  /* 0x00000004be007c0c */ /* 0x000fe2000f701270 */
[----:B------:R-:W-:Y:S01]  /*3cef0*/  VIADD R56, R0, 0xb2 ;  /* 0x000000b200387836 */ /* 0x000fe20000000000 */
[----:B------:R-:W-:Y:S01]  /*3cf00*/  LOP3.LUT R5, R5, 0xffffdfff, RZ, 0xc0, !PT ;  /* 0xffffdfff05057812 */ /* 0x000fe200078ec0ff */
[----:B------:R-:W-:-:S03]  /*3cf10*/  ULDC UR4, c[0x0][0x22c] ;  /* 0x00008b0000047ab9 */ /* 0x000fc60000000800 */
[----:B------:R-:W-:Y:S02]  /*3cf20*/  @P2 LOP3.LUT R5, R5, 0x2000, RZ, 0xfc, !PT ;  /* 0x0000200005052812 */ /* 0x000fe400078efcff */
[----:B------:R-:W-:Y:S01]  /*3cf30*/  ISETP.LT.AND P2, PT, R191, UR61, !P6 ;  /* 0x0000003dbf007c0c */ /* 0x000fe2000f741270 */
[----:B------:R-:W-:Y:S01]  /*3cf40*/  ULDC UR61, c[0x0][0x22c] ;  /* 0x00008b00003d7ab9 */ /* 0x000fe20000000800 */
[----:B------:R-:W-:-:S03]  /*3cf50*/  LOP3.LUT R5, R5, 0xffffefff, RZ, 0xc0, !PT ;  /* 0xffffefff05057812 */ /* 0x000fc600078ec0ff */
        /* <DEDUP_REMOVED lines=20> */
[----:B------:R-:W-:Y:S02]  /*3d0a0*/  LOP3.LUT R5, R5, 0xfffffbff, RZ, 0xc0, !PT ;  /* 0xfffffbff05057812 */ /* 0x000fe400078ec0ff */
[----:B------:R-:W-:Y:S01]  /*3d0b0*/  ISETP.LT.AND P4, PT, R0, UR4, !P6 ;  /* 0x0000000400007c0c */ /* 0x000fe2000f781270 */
[----:B------:R-:W-:Y:S01]  /*3d0c0*/  ULDC UR4, c[0x0][0x22c] ;  /* 0x00008b0000047ab9 */ /* 0x000fe20000000800 */
        /* <DEDUP_REMOVED lines=30> */
[----:B------:R-:W-:Y:S01]  /*3d2b0*/  VIADD R18, R0, 0xc6 ;  /* 0x000000c600127836 */ /* 0x000fe20000000000 */
[----:B------:R-:W-:-:S05]  /*3d2c0*/  ULDC UR33, c[0x0][0x22c] ;  /* 0x00008b0000217ab9 */ /* 0x000fca0000000800 */
[----:B------:R-:W-:-:S04]  /*3d2d0*/  @P0 LOP3.LUT R5, R5, 0x8, RZ, 0xfc, !PT ;  /* 0x0000000805050812 */ /* 0x000fc800078efcff */
[----:B------:R-:W-:-:S04]  /*3d2e0*/  LOP3.LUT R5, R5, 0xfffffffb, RZ, 0xc0, !PT ;  /* 0xfffffffb05057812 */ /* 0x000fc800078ec0ff */
[----:B------:R-:W-:Y:S02]  /*3d2f0*/  @P2 LOP3.LUT R5, R5, 0x4, RZ, 0xfc, !PT ;  /* 0x0000000405052812 */ /* 0x000fe400078efcff */
[----:B------:R-:W-:Y:S01]  /*3d300*/  ISETP.LT.AND P0, PT, R204, UR4, !P6 ;  /* 0x00000004cc007c0c */ /* 0x000fe2000f701270 */
[C---:B------:R-:W-:Y:S01]  /*3d310*/  VIADD R26, R0.reuse, 0xde ;  /* 0x000000de001a7836 */ /* 0x040fe20000000000 */
[----:B------:R-:W-:Y:S01]  /*3d320*/  LOP3.LUT R5, R5, 0xfffffffd, RZ, 0xc0, !PT ;  /* 0xfffffffd05057812 */ /* 0x000fe200078ec0ff */
[C---:B------:R-:W-:Y:S01]  /*3d330*/  VIADD R11, R0.reuse, 0xe6 ;  /* 0x000000e6000b7836 */ /* 0x040fe20000000000 */
[----:B------:R-:W-:Y:S01]  /*3d340*/  ISETP.LT.AND P2, PT, R205, UR32, !P6 ;  /* 0x00000020cd007c0c */ /* 0x000fe2000f741270 */
[C---:B------:R-:W-:Y:S01]  /*3d350*/  VIADD R243, R0.reuse, 0xfd ;  /* 0x000000fd00f37836 */ /* 0x040fe20000000000 */
[----:B------:R-:W-:Y:S01]  /*3d360*/  @P1 LOP3.LUT R5, R5, 0x2, RZ, 0xfc, !PT ;  /* 0x0000000205051812 */ /* 0x000fe200078efcff */
[C---:B------:R-:W-:Y:S01]  /*3d370*/  VIADD R244, R0.reuse, 0x11d ;  /* 0x0000011d00f47836 */ /* 0x040fe20000000000 */
[----:B------:R-:W-:Y:S01]  /*3d380*/  ULDC UR4, c[0x0][0x22c] ;  /* 0x00008b0000047ab9 */ /* 0x000fe20000000800 */
[C---:B------:R-:W-:Y:S01]  /*3d390*/  VIADD R245, R0.reuse, 0x13d ;  /* 0x0000013d00f57836 */ /* 0x040fe20000000000 */
[----:B------:R-:W-:Y:S01]  /*3d3a0*/  LOP3.LUT R5, R5, 0xfffffffe, RZ, 0xc0, !PT ;  /* 0xfffffffe05057812 */ /* 0x000fe200078ec0ff */
[----:B------:R-:W-:Y:S01]  /*3d3b0*/  VIADD R246, R0, 0x15d ;  /* 0x0000015d00f67836 */ /* 0x000fe20000000000 */
[----:B------:R-:W-:-:S02]  /*3d3c0*/  ULDC UR32, c[0x0][0x22c] ;  /* 0x00008b0000207ab9 */ /* 0x000fc40000000800 */
[----:B------:R-:W-:Y:S02]  /*3d3d0*/  @P0 LOP3.LUT R5, R5, 0x1, RZ, 0xfc, !PT ;  /* 0x0000000105050812 */ /* 0x000fe400078efcff */
[----:B------:R-:W-:Y:S01]  /*3d3e0*/  ISETP.LT.AND P0, PT, R25, UR61, !P6 ;  /* 0x0000003d19007c0c */ /* 0x000fe2000f701270 */
[C---:B------:R-:W-:Y:S02]  /*3d3f0*/  VIADD R247, R0.reuse, 0x17d ;  /* 0x0000017d00f77836 */ /* 0x040fe40000000000 */
[C---:B------:R-:W-:Y:S02]  /*3d400*/  VIADD R16, R0.reuse, 0x1f7 ;  /* 0x000001f700107836 */ /* 0x040fe40000000000 */
[C---:B------:R-:W-:Y:S02]  /*3d410*/  VIADD R17, R0.reuse, 0x1f8 ;  /* 0x000001f800117836 */ /* 0x040fe40000000000 */
[C---:B------:R-:W-:Y:S02]  /*3d420*/  VIADD R2, R0.reuse, 0x1f9 ;  /* 0x000001f900027836 */ /* 0x040fe40000000000 */
[----:B------:R-:W-:-:S02]  /*3d430*/  VIADD R10, R0, 0x1fa ;  /* 0x000001fa000a7836 */ /* 0x000fc40000000000 */
[C---:B------:R-:W-:Y:S02]  /*3d440*/  VIADD R14, R0.reuse, 0x1fb ;  /* 0x000001fb000e7836 */ /* 0x040fe40000000000 */
[C---:B------:R-:W-:Y:S02]  /*3d450*/  VIADD R232, R0.reuse, 0x1fc ;  /* 0x000001fc00e87836 */ /* 0x040fe40000000000 */
[C---:B------:R-:W-:Y:S02]  /*3d460*/  VIADD R15, R0.reuse, 0x1fd ;  /* 0x000001fd000f7836 */ /* 0x040fe40000000000 */
[C---:B------:R-:W-:Y:S01]  /*3d470*/  VIADD R12, R0.reuse, 0x1fe ;  /* 0x000001fe000c7836 */ /* 0x040fe20000000000 */
[----:B------:R-:W-:Y:S01]  /*3d480*/  LOP3.LUT R0, R0, 0x7fffffff, RZ, 0xc0, !PT ;  /* 0x7fffffff00007812 */ /* 0x000fe200078ec0ff */
[----:B------:R-:W-:-:S03]  /*3d490*/  ULDC UR61, c[0x0][0x22c] ;  /* 0x00008b00003d7ab9 */ /* 0x000fc60000000800 */
        /* <DEDUP_REMOVED lines=127> */
[----:B------:R-:W-:Y:S01]  /*3dc90*/  ISETP.LT.AND P1, PT, R237, UR33, !P6 ;  /* 0x00000021ed007c0c */ /* 0x000fe2000f721270 */
[----:B------:R-:W-:-:S08]  /*3dca0*/  ULDC UR33, c[0x0][0x22c] ;  /* 0x00008b0000217ab9 */ /* 0x000fd00000000800 */
        /* <DEDUP_REMOVED lines=35> */
[----:B----4-:R-:W-:Y:S01]  /*3dee0*/  ISETP.LT.AND P0, PT, R138, UR4, !P6 ;  /* 0x000000048a007c0c */ /* 0x010fe2000f701270 */
[----:B------:R-:W-:Y:S01]  /*3def0*/  ULDC UR4, c[0x0][0x22c] ;  /* 0x00008b0000047ab9 */ /* 0x000fe20000000800 */
[----:B------:R-:W-:Y:S01]  /*3df00*/  LOP3.LUT R242, R242, 0xffdfffff, RZ, 0xc0, !PT ;  /* 0xffdffffff2f27812 */ /* 0x000fe200078ec0ff */
[----:B------:R-:W4:Y:S03]  /*3df10*/  LDL.LU R138, [R1+0x20] ;  /* 0x00002000018a7983 */ /* 0x000f260000300800 */
[----:B------:R-:W-:-:S04]  /*3df20*/  @P1 LOP3.LUT R242, R242, 0x200000, RZ, 0xfc, !PT ;  /* 0x00200000f2f21812 */ /* 0x000fc800078efcff */
[----:B------:R-:W-:Y:S02]  /*3df30*/  LOP3.LUT R242, R242, 0xffefffff, RZ, 0xc0, !PT ;  /* 0xffeffffff2f27812 */ /* 0x000fe400078ec0ff */
[----:B--2---:R-:W-:Y:S01]  /*3df40*/  ISETP.LT.AND P2, PT, R24, UR32, !P6 ;  /* 0x0000002018007c0c */ /* 0x004fe2000f741270 */
[----:B------:R-:W-:Y:S01]  /*3df50*/  ULDC UR32, c[0x0][0x22c] ;  /* 0x00008b0000207ab9 */ /* 0x000fe20000000800 */
[----:B------:R-:W-:Y:S02]  /*3df60*/  @P0 LOP3.LUT R242, R242, 0x100000, RZ, 0xfc, !PT ;  /* 0x00100000f2f20812 */ /* 0x000fe400078efcff */
[----:B---3--:R-:W-:Y:S01]  /*3df70*/  ISETP.LT.AND P0, PT, R29, UR61, !P6 ;  /* 0x0000003d1d007c0c */ /* 0x008fe2000f701270 */
[----:B------:R-:W-:Y:S01]  /*3df80*/  ULDC UR61, c[0x0][0x22c] ;  /* 0x00008b00003d7ab9 */ /* 0x000fe20000000800 */
[----:B------:R-:W2:Y:S04]  /*3df90*/  LDL.LU R29, [R1+0x24] ;  /* 0x00002400011d7983 */ /* 0x000ea80000300800 */
[----:B------:R-:W3:Y:S01]  /*3dfa0*/  LDL.LU R24, [R1+0x28] ;  /* 0x0000280001187983 */ /* 0x000ee20000300800 */
[----:B------:R-:W-:Y:S01]  /*3dfb0*/  ISETP.LT.AND P1, PT, R27, UR33, !P6 ;  /* 0x000000211b007c0c */ /* 0x000fe2000f721270 */
[----:B------:R-:W-:Y:S01]  /*3dfc0*/  ULDC UR33, c[0x0][0x22c] ;  /* 0x00008b0000217ab9 */ /* 0x000fe20000000800 */
[----:B------:R-:W-:Y:S01]  /*3dfd0*/  LOP3.LUT R242, R242, 0xfff7ffff, RZ, 0xc0, !PT ;  /* 0xfff7fffff2f27812 */ /* 0x000fe200078ec0ff */
[----:B------:R-:W2:Y:S03]  /*3dfe0*/  LDL.LU R27, [R1+0x2c] ;  /* 0x00002c00011b7983 */ /* 0x000ea60000300800 */
[----:B------:R-:W-:-:S02]  /*3dff0*/  @P0 LOP3.LUT R242, R242, 0x80000, RZ, 0xfc, !PT ;  /* 0x00080000f2f20812 */ /* 0x000fc400078efcff */
[----:B------:R-:W-:Y:S01]  /*3e000*/  ISETP.LT.AND P0, PT, R143, UR4, !P6 ;  /* 0x000000048f007c0c */ /* 0x000fe2000f701270 */
[----:B------:R-:W-:Y:S01]  /*3e010*/  ULDC UR4, c[0x0][0x22c] ;  /* 0x00008b0000047ab9 */ /* 0x000fe20000000800 */
[----:B------:R-:W2:Y:S01]  /*3e020*/  LDL.LU R143, [R1+0x30] ;  /* 0x00003000018f7983 */ /* 0x000ea20000300800 */
[----:B------:R-:W-:-:S04]  /*3e030*/  LOP3.LUT R242, R242, 0xfffbffff, RZ, 0xc0, !PT ;  /* 0xfffbfffff2f27812 */ /* 0x000fc800078ec0ff */
[----:B------:R-:W-:-:S04]  /*3e040*/  @P2 LOP3.LUT R242, R242, 0x40000, RZ, 0xfc, !PT ;  /* 0x00040000f2f22812 */ /* 0x000fc800078efcff */
[----:B------:R-:W-:-:S04]  /*3e050*/  LOP3.LUT R242, R242, 0xfffdffff, RZ, 0xc0, !PT ;  /* 0xfffdfffff2f27812 */ /* 0x000fc800078ec0ff */
[----:B------:R-:W-:-:S04]  /*3e060*/  @P1 LOP3.LUT R242, R242, 0x20000, RZ, 0xfc, !PT ;  /* 0x00020000f2f21812 */ /* 0x000fc800078efcff */
[----:B------:R-:W-:-:S04]  /*3e070*/  LOP3.LUT R242, R242, 0xfffeffff, RZ, 0xc0, !PT ;  /* 0xfffefffff2f27812 */ /* 0x000fc800078ec0ff */
[----:B------:R-:W-:Y:S02]  /*3e080*/  @P0 LOP3.LUT R242, R242, 0x10000, RZ, 0xfc, !PT ;  /* 0x00010000f2f20812 */ /* 0x000fe400078efcff */
[----:B------:R-:W-:Y:S01]  /*3e090*/  ISETP.LT.AND P0, PT, R30, UR61, !P6 ;  /* 0x0000003d1e007c0c */ /* 0x000fe2000f701270 */
[----:B------:R-:W-:Y:S01]  /*3e0a0*/  ULDC UR61, c[0x0][0x22c] ;  /* 0x00008b00003d7ab9 */ /* 0x000fe20000000800 */
[----:B------:R-:W2:Y:S01]  /*3e0b0*/  LDL.LU R30, [R1+0x34] ;  /* 0x00003400011e7983 */ /* 0x000ea20000300800 */
[----:B------:R-:W-:Y:S01]  /*3e0c0*/  ISETP.LT.AND P2, PT, R28, UR32, !P6 ;  /* 0x000000201c007c0c */ /* 0x000fe2000f741270 */
[----:B------:R-:W-:Y:S02]  /*3e0d0*/  ULDC UR32, c[0x0][0x22c] ;  /* 0x00008b0000207ab9 */ /* 0x000fe40000000800 */
[----:B------:R-:W2:Y:S01]  /*3e0e0*/  LDL.LU R28, [R1+0x38] ;  /* 0x00003800011c7983 */ /* 0x000ea20000300800 */
[----:B------:R-:W-:Y:S01]  /*3e0f0*/  ISETP.LT.AND P1, PT, R136, UR33, !P6 ;  /* 0x0000002188007c0c */ /* 0x000fe2000f721270 */
[----:B------:R-:W-:-:S02]  /*3e100*/  ULDC UR33, c[0x0][0x22c] ;  /* 0x00008b0000217ab9 */ /* 0x000fc40000000800 */
[----:B------:R-:W2:Y:S01]  /*3e110*/  LDL.LU R136, [R1+0x3c] ;  /* 0x00003c0001887983 */ /* 0x000ea20000300800 */
[----:B------:R-:W-:-:S04]  /*3e120*/  LOP3.LUT R242, R242, 0xffff7fff, RZ, 0xc0, !PT ;  /* 0xffff7ffff2f27812 */ /* 0x000fc800078ec0ff */
[----:B------:R-:W-:-:S04]  /*3e130*/  @P0 LOP3.LUT R242, R242, 0x8000, RZ, 0xfc, !PT ;  /* 0x00008000f2f20812 */ /* 0x000fc800078efcff */
[----:B------:R-:W-:-:S04]  /*3e140*/  LOP3.LUT R242, R242, 0xffffbfff, RZ, 0xc0, !PT ;  /* 0xffffbffff2f27812 */ /* 0x000fc800078ec0ff */
[----:B------:R-:W-:-:S04]  /*3e150*/  @P2 LOP3.LUT R242, R242, 0x4000, RZ, 0xfc, !PT ;  /* 0x00004000f2f22812 */ /* 0x000fc800078efcff */
[----:B------:R-:W-:Y:S02]  /*3e160*/  LOP3.LUT R242, R242, 0xffffdfff, RZ, 0xc0, !PT ;  /* 0xffffdffff2f27812 */ /* 0x000fe400078ec0ff */
[----:B----4-:R-:W-:Y:S01]  /*3e170*/  ISETP.LT.AND P0, PT, R138, UR4, !P6 ;  /* 0x000000048a007c0c */ /* 0x010fe2000f701270 */
[----:B------:R-:W-:Y:S01]  /*3e180*/  ULDC UR4, c[0x0][0x22c] ;  /* 0x00008b0000047ab9 */ /* 0x000fe20000000800 */
[----:B------:R-:W4:Y:S01]  /*3e190*/  LDL.LU R138, [R1+0x40] ;  /* 0x00004000018a7983 */ /* 0x000f220000300800 */
[----:B---3--:R-:W-:Y:S01]  /*3e1a0*/  ISETP.LT.AND P2, PT, R24, UR32, !P6 ;  /* 0x0000002018007c0c */ /* 0x008fe2000f741270 */
[----:B------:R-:W-:Y:S02]  /*3e1b0*/  ULDC UR32, c[0x0][0x22c] ;  /* 0x00008b0000207ab9 */ /* 0x000fe40000000800 */
[----:B------:R-:W3:Y:S01]  /*3e1c0*/  LDL.LU R24, [R1+0x44] ;  /* 0x0000440001187983 */ /* 0x000ee20000300800 */
[----:B------:R-:W-:-:S04]  /*3e1d0*/  @P1 LOP3.LUT R242, R242, 0x2000, RZ, 0xfc, !PT ;  /* 0x00002000f2f21812 */ /* 0x000fc800078efcff */
[----:B------:R-:W-:-:S04]  /*3e1e0*/  LOP3.LUT R242, R242, 0xffffefff, RZ, 0xc0, !PT ;  /* 0xffffeffff2f27812 */ /* 0x000fc800078ec0ff */
[----:B------:R-:W-:Y:S02]  /*3e1f0*/  @P0 LOP3.LUT R242, R242, 0x1000, RZ, 0xfc, !PT ;  /* 0x00001000f2f20812 */ /* 0x000fe400078efcff */
[----:B--2---:R-:W-:Y:S01]  /*3e200*/  ISETP.LT.AND P0, PT, R29, UR61, !P6 ;  /* 0x0000003d1d007c0c */ /* 0x004fe2000f701270 */
[----:B------:R-:W-:Y:S01]  /*3e210*/  ULDC UR61, c[0x0][0x22c] ;  /* 0x00008b00003d7ab9 */ /* 0x000fe20000000800 */
[----:B------:R-:W-:Y:S01]  /*3e220*/  ISETP.LT.AND P1, PT, R27, UR33, !P6 ;  /* 0x000000211b007c0c */ /* 0x000fe2000f721270 */
[----:B------:R-:W-:Y:S01]  /*3e230*/  ULDC UR33, c[0x0][0x22c] ;  /* 0x00008b0000217ab9 */ /* 0x000fe20000000800 */
[----:B------:R-:W-:Y:S01]  /*3e240*/  LOP3.LUT R242, R242, 0xfffff7ff, RZ, 0xc0, !PT ;  /* 0xfffff7fff2f27812 */ /* 0x000fe200078ec0ff */
[----:B------:R-:W2:Y:S08]  /*3e250*/  LDL.LU R27, [R1+0x48] ;  /* 0x00004800011b7983 */ /* 0x000eb00000300800 */
        /* <DEDUP_REMOVED lines=16> */
[----:B------:R-:W-:Y:S02]  /*3e360*/  LOP3.LUT R242, R242, 0xffffff7f, RZ, 0xc0, !PT ;  /* 0xffffff7ff2f27812 */ /* 0x000fe400078ec0ff */
[----:B------:R-:W-:Y:S01]  /*3e370*/  ISETP.LT.AND P1, PT, R136, UR33, !P6 ;  /* 0x0000002188007c0c */ /* 0x000fe2000f721270 */
[----:B------:R-:W-:Y:S01]  /*3e380*/  ULDC UR33, c[0x0][0x22c] ;  /* 0x00008b0000217ab9 */ /* 0x000fe20000000800 */
[----:B------:R-:W2:Y:S02]  /*3e390*/  LDL.LU R136, [R1+0x5c] ;  /* 0x00005c0001887983 */ /* 0x000ea40000300800 */
[----:B------:R-:W-:-:S04]  /*3e3a0*/  @P0 LOP3.LUT R242, R242, 0x80, RZ, 0xfc, !PT ;  /* 0x00000080f2f20812 */ /* 0x000fc800078efcff */
[----:B------:R-:W-:-:S04]  /*3e3b0*/  LOP3.LUT R242, R242, 0xffffffbf, RZ, 0xc0, !PT ;  /* 0xffffffbff2f27812 */ /* 0x000fc800078ec0ff */
[----:B------:R-:W-:-:S04]  /*3e3c0*/  @P2 LOP3.LUT R242, R242, 0x40, RZ, 0xfc, !PT ;  /* 0x00000040f2f22812 */ /* 0x000fc800078efcff */
[----:B------:R-:W-:-:S04]  /*3e3d0*/  LOP3.LUT R242, R242, 0xffffffdf, RZ, 0xc0, !PT ;  /* 0xffffffdff2f27812 */ /* 0x000fc800078ec0ff */
[----:B------:R-:W-:-:S04]  /*3e3e0*/  @P1 LOP3.LUT R242, R242, 0x20, RZ, 0xfc, !PT ;  /* 0x00000020f2f21812 */ /* 0x000fc800078efcff */
[----:B------:R-:W-:Y:S02]  /*3e3f0*/  LOP3.LUT R242, R242, 0xffffffef, RZ, 0xc0, !PT ;  /* 0xffffffeff2f27812 */ /* 0x000fe400078ec0ff */
[----:B----4-:R-:W-:Y:S01]  /*3e400*/  ISETP.LT.AND P0, PT, R138, UR4, !P6 ;  /* 0x000000048a007c0c */ /* 0x010fe2000f701270 */
[----:B------:R-:W-:Y:S01]  /*3e410*/  ULDC UR4, c[0x0][0x22c] ;  /* 0x00008b0000047ab9 */ /* 0x000fe20000000800 */
[----:B------:R-:W4:Y:S11]  /*3e420*/  LDL.LU R138, [R1+0x60] ;  /* 0x00006000018a7983 */ /* 0x000f360000300800 */
[----:B------:R-:W-:-:S02]  /*3e430*/  @P0 LOP3.LUT R242, R242, 0x10, RZ, 0xfc, !PT ;  /* 0x00000010f2f20812 */ /* 0x000fc400078efcff */
[----:B---3--:R-:W-:Y:S01]  /*3e440*/  ISETP.LT.AND P0, PT, R24, UR61, !P6 ;  /* 0x0000003d18007c0c */ /* 0x008fe2000f701270 */
[----:B------:R-:W-:Y:S01]  /*3e450*/  ULDC UR61, c[0x0][0x22c] ;  /* 0x00008b00003d7ab9 */ /* 0x000fe20000000800 */
[----:B------:R-:W-:-:S11]  /*3e460*/  LOP3.LUT R242, R242, 0xfffffff7, RZ, 0xc0, !PT ;  /* 0xfffffff7f2f27812 */ /* 0x000fd600078ec0ff */
[----:B------:R-:W-:Y:S02]  /*3e470*/  @P0 LOP3.LUT R242, R242, 0x8, RZ, 0xfc, !PT ;  /* 0x00000008f2f20812 */ /* 0x000fe400078efcff */
[----:B------:R-:W-:Y:S01]  /*3e480*/  ISETP.LT.AND P0, PT, R243, UR4, !P6 ;  /* 0x00000004f3007c0c */ /* 0x000fe2000f701270 */
[----:B------:R-:W-:Y:S01]  /*3e490*/  ULDC UR4, c[0x0][0x22c] ;  /* 0x00008b0000047ab9 */ /* 0x000fe20000000800 */
[----:B------:R-:W3:Y:S04]  /*3e4a0*/  LDL.LU R243, [R1+0x1080] ;  /* 0x0010800001f37983 */ /* 0x000ee80000300800 */
[----:B------:R-:W4:Y:S04]  /*3e4b0*/  LDL.LU R29, [R1+0x64] ;  /* 0x00006400011d7983 */ /* 0x000f280000300800 */
[----:B------:R-:W4:Y:S01]  /*3e4c0*/  LDL.LU R24, [R1+0x68] ;  /* 0x0000680001187983 */ /* 0x000f220000300800 */
[----:B--2---:R-:W-:Y:S01]  /*3e4d0*/  ISETP.LT.AND P2, PT, R27, UR32, !P6 ;  /* 0x000000201b007c0c */ /* 0x004fe2000f741270 */
[----:B------:R-:W-:-:S02]  /*3e4e0*/  ULDC UR32, c[0x0][0x22c] ;  /* 0x00008b0000207ab9 */ /* 0x000fc40000000800 */
[----:B------:R-:W2:Y:S01]  /*3e4f0*/  LDL.LU R27, [R1+0x6c] ;  /* 0x00006c00011b7983 */ /* 0x000ea20000300800 */
[----:B------:R-:W-:Y:S01]  /*3e500*/  ISETP.LT.AND P1, PT, R143, UR33, !P6 ;  /* 0x000000218f007c0c */ /* 0x000fe2000f721270 */
[----:B------:R-:W-:Y:S01]  /*3e510*/  ULDC UR33, c[0x0][0x22c] ;  /* 0x00008b0000217ab9 */ /* 0x000fe20000000800 */
[----:B------:R-:W-:Y:S01]  /*3e520*/  LOP3.LUT R242, R242, 0xfffffffb, RZ, 0xc0, !PT ;  /* 0xfffffffbf2f27812 */ /* 0x000fe200078ec0ff */
[----:B------:R-:W2:Y:S06]  /*3e530*/  LDL.LU R143, [R1+0x70] ;  /* 0x00007000018f7983 */ /* 0x000eac0000300800 */
        /* <DEDUP_REMOVED lines=14> */
[----:B---3--:R-:W-:-:S04]  /*3e620*/  LOP3.LUT R243, R243, 0x7fffffff, RZ, 0xc0, !PT ;  /* 0x7ffffffff3f37812 */ /* 0x008fc800078ec0ff */
[----:B------:R-:W-:-:S04]  /*3e630*/  @P0 LOP3.LUT R243, R243, 0x80000000, RZ, 0xfc, !PT ;  /* 0x80000000f3f30812 */ /* 0x000fc800078efcff */
[----:B------:R-:W-:-:S04]  /*3e640*/  LOP3.LUT R243, R243, 0xbfffffff, RZ, 0xc0, !PT ;  /* 0xbffffffff3f37812 */ /* 0x000fc800078ec0ff */
[----:B------:R-:W-:Y:S02]  /*3e650*/  @P2 LOP3.LUT R243, R243, 0x40000000, RZ, 0xfc, !PT ;  /* 0x40000000f3f32812 */ /* 0x000fe400078efcff */
[----:B----4-:R-:W-:Y:S01]  /*3e660*/  ISETP.LT.AND P0, PT, R138, UR4, !P6 ;  /* 0x000000048a007c0c */ /* 0x010fe2000f701270 */
[----:B------:R-:W-:Y:S01]  /*3e670*/  ULDC UR4, c[0x0][0x22c] ;  /* 0x00008b0000047ab9 */ /* 0x000fe20000000800 */
[----:B------:R-:W3:Y:S01]  /*3e680*/  LDL.LU R138, [R1+0x80] ;  /* 0x00008000018a7983 */ /* 0x000ee20000300800 */
[----:B------:R-:W-:-:S04]  /*3e690*/  LOP3.LUT R243, R243, 0xdfffffff, RZ, 0xc0, !PT ;  /* 0xdffffffff3f37812 */ /* 0x000fc800078ec0ff */
[----:B------:R-:W-:-:S04]  /*3e6a0*/  @P1 LOP3.LUT R243, R243, 0x20000000, RZ, 0xfc, !PT ;  /* 0x20000000f3f31812 */ /* 0x000fc800078efcff */
[----:B------:R-:W-:Y:S02]  /*3e6b0*/  LOP3.LUT R243, R243, 0xefffffff, RZ, 0xc0, !PT ;  /* 0xeffffffff3f37812 */ /* 0x000fe400078ec0ff */
[----:B------:R-:W-:Y:S01]  /*3e6c0*/  ISETP.LT.AND P2, PT, R24, UR32, !P6 ;  /* 0x0000002018007c0c */ /* 0x000fe2000f741270 */
[----:B------:R-:W-:Y:S01]  /*3e6d0*/  ULDC UR32, c[0x0][0x22c] ;  /* 0x00008b0000207ab9 */ /* 0x000fe20000000800 */
[----:B------:R-:W-:Y:S02]  /*3e6e0*/  @P0 LOP3.LUT R243, R243, 0x10000000, RZ, 0xfc, !PT ;  /* 0x10000000f3f30812 */ /* 0x000fe400078efcff */
[----:B------:R-:W-:Y:S01]  /*3e6f0*/  ISETP.LT.AND P0, PT, R29, UR61, !P6 ;  /* 0x0000003d1d007c0c */ /* 0x000fe2000f701270 */
[----:B------:R-:W-:Y:S01]  /*3e700*/  ULDC UR61, c[0x0][0x22c] ;  /* 0x00008b00003d7ab9 */ /* 0x000fe20000000800 */
[----:B------:R-:W4:Y:S04]  /*3e710*/  LDL.LU R29, [R1+0x84] ;  /* 0x00008400011d7983 */ /* 0x000f280000300800 */
[----:B------:R-:W4:Y:S01]  /*3e720*/  LDL.LU R24, [R1+0x88] ;  /* 0x0000880001187983 */ /* 0x000f220000300800 */
[----:B--2---:R-:W-:Y:S01]  /*3e730*/  ISETP.LT.AND P1, PT, R27, UR33, !P6 ;  /* 0x000000211b007c0c */ /* 0x004fe2000f721270 */
        /* <DEDUP_REMOVED lines=29> */
[----:B---3--:R-:W-:Y:S01]  /*3e910*/  ISETP.LT.AND P0, PT, R138, UR4, !P6 ;  /* 0x000000048a007c0c */ /* 0x008fe2000f701270 */
[----:B------:R-:W-:Y:S01]  /*3e920*/  ULDC UR4, c[0x0][0x22c] ;  /* 0x00008b0000047ab9 */ /* 0x000fe20000000800 */
[----:B------:R-:W3:Y:S11]  /*3e930*/  LDL.LU R138, [R1+0xa0] ;  /* 0x0000a000018a7983 */ /* 0x000ef60000300800 */
[----:B------:R-:W-:-:S02]  /*3e940*/  @P0 LOP3.LUT R243, R243, 0x100000, RZ, 0xfc, !PT ;  /* 0x00100000f3f30812 */ /* 0x000fc400078efcff */
[----:B----4-:R-:W-:Y:S01]  /*3e950*/  ISETP.LT.AND P0, PT, R29, UR61, !P6 ;  /* 0x0000003d1d007c0c */ /* 0x010fe2000f701270 */
[----:B------:R-:W-:Y:S01]  /*3e960*/  ULDC UR61, c[0x0][0x22c] ;  /* 0x00008b00003d7ab9 */ /* 0x000fe20000000800 */
[----:B------:R-:W4:Y:S01]  /*3e970*/  LDL.LU R29, [R1+0xa4] ;  /* 0x0000a400011d7983 */ /* 0x000f220000300800 */
[----:B------:R-:W-:Y:S01]  /*3e980*/  ISETP.LT.AND P2, PT, R24, UR32, !P6 ;  /* 0x0000002018007c0c */ /* 0x000fe2000f741270 */
[----:B------:R-:W-:Y:S02]  /*3e990*/  ULDC UR32, c[0x0][0x22c] ;  /* 0x00008b0000207ab9 */ /* 0x000fe40000000800 */
[----:B------:R-:W4:Y:S01]  /*3e9a0*/  LDL.LU R24, [R1+0xa8] ;  /* 0x0000a80001187983 */ /* 0x000f220000300800 */
[----:B------:R-:W-:Y:S02]  /*3e9b0*/  LOP3.LUT R243, R243, 0xfff7ffff, RZ, 0xc0, !PT ;  /* 0xfff7fffff3f37812 */ /* 0x000fe400078ec0ff */
[----:B--2---:R-:W-:Y:S01]  /*3e9c0*/  ISETP.LT.AND P1, PT, R27, UR33, !P6 ;  /* 0x000000211b007c0c */ /* 0x004fe2000f721270 */
[----:B------:R-:W-:Y:S01]  /*3e9d0*/  ULDC UR33, c[0x0][0x22c] ;  /* 0x00008b0000217ab9 */ /* 0x000fe20000000800 */
[----:B------:R-:W2:Y:S02]  /*3e9e0*/  LDL.LU R27, [R1+0xac] ;  /* 0x0000ac00011b7983 */ /* 0x000ea40000300800 */
        /* <DEDUP_REMOVED lines=28> */
[----:B------:R-:W3:Y:S01]  /*3ebb0*/  LDL.LU R138, [R1+0xc0] ;  /* 0x0000c000018a7983 */ /* 0x000ee20000300800 */
[----:B----4-:R-:W-:Y:S01]  /*3ebc0*/  ISETP.LT.AND P2, PT, R24, UR32, !P6 ;  /* 0x0000002018007c0c */ /* 0x010fe2000f741270 */
[----:B------:R-:W-:Y:S02]  /*3ebd0*/  ULDC UR32, c[0x0][0x22c] ;  /* 0x00008b0000207ab9 */ /* 0x000fe40000000800 */
[----:B------:R-:W4:Y:S07]  /*3ebe0*/  LDL.LU R24, [R1+0xc4] ;  /* 0x0000c40001187983 */ /* 0x000f2e0000300800 */
[----:B------:R-:W-:-:S02]  /*3ebf0*/  @P0 LOP3.LUT R243, R243, 0x1000, RZ, 0xfc, !PT ;  /* 0x00001000f3f30812 */ /* 0x000fc400078efcff */
[----:B------:R-:W-:Y:S01]  /*3ec00*/  ISETP.LT.AND P0, PT, R29, UR61, !P6 ;  /* 0x0000003d1d007c0c */ /* 0x000fe2000f701270 */
[----:B------:R-:W-:Y:S01]  /*3ec10*/  ULDC UR61, c[0x0][0x22c] ;  /* 0x00008b00003d7ab9 */ /* 0x000fe20000000800 */
[----:B--2---:R-:W-:Y:S01]  /*3ec20*/  ISETP.LT.AND P1, PT, R27, UR33, !P6 ;  /* 0x000000211b007c0c */ /* 0x004fe2000f721270 */
        /* <DEDUP_REMOVED lines=35> */
[----:B------:R-:W-:-:S11]  /*3ee60*/  LOP3.LUT R243, R243, 0xfffffff7, RZ, 0xc0, !PT ;  /* 0xfffffff7f3f37812 */ /* 0x000fd600078ec0ff */
[----:B------:R-:W-:Y:S02]  /*3ee70*/  @P0 LOP3.LUT R243, R243, 0x8, RZ, 0xfc, !PT ;  /* 0x00000008f3f30812 */ /* 0x000fe400078efcff */
[----:B------:R-:W-:Y:S01]  /*3ee80*/  ISETP.LT.AND P0, PT, R244, UR4, !P6 ;  /* 0x00000004f4007c0c */ /* 0x000fe2000f701270 */
[----:B------:R-:W-:Y:S01]  /*3ee90*/  ULDC UR4, c[0x0][0x22c] ;  /* 0x00008b0000047ab9 */ /* 0x000fe20000000800 */
[----:B------:R-:W4:Y:S04]  /*3eea0*/  LDL.LU R244, [R1+0x107c] ;  /* 0x00107c0001f47983 */ /* 0x000f280000300800 */
[----:B------:R-:W3:Y:S04]  /*3eeb0*/  LDL.LU R29, [R1+0xe4] ;  /* 0x0000e400011d7983 */ /* 0x000ee80000300800 */
[----:B------:R-:W3:Y:S01]  /*3eec0*/  LDL.LU R24, [R1+0xe8] ;  /* 0x0000e80001187983 */ /* 0x000ee20000300800 */
        /* <DEDUP_REMOVED lines=21> */
[----:B----4-:R-:W-:-:S04]  /*3f020*/  LOP3.LUT R244, R244, 0x7fffffff, RZ, 0xc0, !PT ;  /* 0x7ffffffff4f47812 */ /* 0x010fc800078ec0ff */
[----:B------:R-:W-:-:S04]  /*3f030*/  @P0 LOP3.LUT R244, R244, 0x80000000, RZ, 0xfc, !PT ;  /* 0x80000000f4f40812 */ /* 0x000fc800078efcff */
[----:B------:R-:W-:-:S04]  /*3f040*/  LOP3.LUT R244, R244, 0xbfffffff, RZ, 0xc0, !PT ;  /* 0xbffffffff4f47812 */ /* 0x000fc800078ec0ff */
[----:B------:R-:W-:Y:S02]  /*3f050*/  @P2 LOP3.LUT R244, R244, 0x40000000, RZ, 0xfc, !PT ;  /* 0x40000000f4f42812 */ /* 0x000fe400078efcff */
[----:B---3--:R-:W-:Y:S01]  /*3f060*/  ISETP.LT.AND P0, PT, R138, UR4, !P6 ;  /* 0x000000048a007c0c */ /* 0x008fe2000f701270 */
        /* <DEDUP_REMOVED lines=452> */
[----:B------:R-:W3:Y:S01]  /*40cb0*/  LDL.LU R29, [R1+0x264] ;  /* 0x00026400011d7983 */ /* 0x000ee20000300800 */
[----:B--2---:R-:W-:Y:S01]  /*40cc0*/  ISETP.LT.AND P2, PT, R27, UR32, !P6 ;  /* 0x000000201b007c0c */ /* 0x004fe2000f741270 */
[----:B------:R-:W-:-:S02]  /*40cd0*/  ULDC UR32, c[0x0][0x22c] ;  /* 0x00008b0000207ab9 */ /* 0x000fc40000000800 */
[----:B------:R-:W2:Y:S01]  /*40ce0*/  LDL.LU R24, [R1+0x268] ;  /* 0x0002680001187983 */ /* 0x000ea20000300800 */
[----:B------:R-:W-:Y:S01]  /*40cf0*/  ISETP.LT.AND P1, PT, R143, UR33, !P6 ;  /* 0x000000218f007c0c */ /* 0x000fe2000f721270 */
[----:B------:R-:W-:Y:S01]  /*40d00*/  ULDC UR33, c[0x0][0x22c] ;  /* 0x00008b0000217ab9 */ /* 0x000fe20000000800 */
[----:B------:R-:W-:Y:S01]  /*40d10*/  LOP3.LUT R246, R246, 0xfffffffb, RZ, 0xc0, !PT ;  /* 0xfffffffbf6f67812 */ /* 0x000fe200078ec0ff */
[----:B------:R-:W2:Y:S04]  /*40d20*/  LDL.LU R27, [R1+0x26c] ;  /* 0x00026c00011b7983 */ /* 0x000ea80000300800 */
[----:B------:R-:W2:Y:S02]  /*40d30*/  LDL.LU R143, [R1+0x270] ;  /* 0x00027000018f7983 */ /* 0x000ea40000300800 */
        /* <DEDUP_REMOVED lines=20> */
[----:B------:R-:W-:Y:S01]  /*40e80*/  LOP3.LUT R247, R247, 0xdfffffff, RZ, 0xc0, !PT ;  /* 0xdffffffff7f77812 */ /* 0x000fe200078ec0ff */
[----:B------:R-:W3:Y:S03]  /*40e90*/  LDL.LU R138, [R1+0x280] ;  /* 0x00028000018a7983 */ /* 0x000ee60000300800 */
[----:B------:R-:W-:-:S04]  /*40ea0*/  @P1 LOP3.LUT R247, R247, 0x20000000, RZ, 0xfc, !PT ;  /* 0x20000000f7f71812 */ /* 0x000fc800078efcff */
[----:B------:R-:W-:-:S04]  /*40eb0*/  LOP3.LUT R247, R247, 0xefffffff, RZ, 0xc0, !PT ;  /* 0xeffffffff7f77812 */ /* 0x000fc800078ec0ff */
[----:B------:R-:W-:Y:S02]  /*40ec0*/  @P0 LOP3.LUT R247, R247, 0x10000000, RZ, 0xfc, !PT ;  /* 0x10000000f7f70812 */ /* 0x000fe400078efcff */
[----:B------:R-:W-:Y:S01]  /*40ed0*/  ISETP.LT.AND P0, PT, R29, UR61, !P6 ;  /* 0x0000003d1d007c0c */ /* 0x000fe2000f701270 */
[----:B------:R-:W-:Y:S01]  /*40ee0*/  ULDC UR61, c[0x0][0x22c] ;  /* 0x00008b00003d7ab9 */ /* 0x000fe20000000800 */
[----:B--2---:R-:W-:Y:S01]  /*40ef0*/  ISETP.LT.AND P2, PT, R24, UR32, !P6 ;  /* 0x0000002018007c0c */ /* 0x004fe2000f741270 */
[----:B------:R-:W-:Y:S01]  /*40f00*/  ULDC UR32, c[0x0][0x22c] ;  /* 0x00008b0000207ab9 */ /* 0x000fe20000000800 */
[----:B------:R-:W-:Y:S02]  /*40f10*/  LOP3.LUT R247, R247, 0xf7ffffff, RZ, 0xc0, !PT ;  /* 0xf7fffffff7f77812 */ /* 0x000fe400078ec0ff */
[----:B------:R-:W-:Y:S01]  /*40f20*/  ISETP.LT.AND P1, PT, R27, UR33, !P6 ;  /* 0x000000211b007c0c */ /* 0x000fe2000f721270 */
[----:B------:R-:W-:Y:S01]  /*40f30*/  ULDC UR33, c[0x0][0x22c] ;  /* 0x00008b0000217ab9 */ /* 0x000fe20000000800 */
[----:B------:R-:W2:Y:S04]  /*40f40*/  LDL.LU R27, [R1+0x284] ;  /* 0x00028400011b7983 */ /* 0x000ea80000300800 */
[----:B------:R-:W4:Y:S01]  /*40f50*/  LDL.LU R32, [R1+0x288] ;  /* 0x0002880001207983 */ /* 0x000f220000300800 */
[----:B------:R-:W-:-:S04]  /*40f60*/  @P0 LOP3.LUT R247, R247, 0x8000000, RZ, 0xfc, !PT ;  /* 0x08000000f7f70812 */ /* 0x000fc800078efcff */
[----:B------:R-:W-:-:S04]  /*40f70*/  LOP3.LUT R247, R247, 0xfbffffff, RZ, 0xc0, !PT ;  /* 0xfbfffffff7f77812 */ /* 0x000fc800078ec0ff */
[----:B------:R-:W-:Y:S02]  /*40f80*/  @P2 LOP3.LUT R247, R247, 0x4000000, RZ, 0xfc, !PT ;  /* 0x04000000f7f72812 */ /* 0x000fe400078efcff */
[----:B------:R-:W-:Y:S01]  /*40f90*/  ISETP.LT.AND P0, PT, R143, UR4, !P6 ;  /* 0x000000048f007c0c */ /* 0x000fe2000f701270 */
[----:B------:R-:W-:Y:S01]  /*40fa0*/  ULDC UR4, c[0x0][0x22c] ;  /* 0x00008b0000047ab9 */ /* 0x000fe20000000800 */
[----:B------:R-:W-:Y:S01]  /*40fb0*/  LOP3.LUT R247, R247, 0xfdffffff, RZ, 0xc0, !PT ;  /* 0xfdfffffff7f77812 */ /* 0x000fe200078ec0ff */
[----:B------:R-:W4:Y:S03]  /*40fc0*/  LDL.LU R143, [R1+0x460] ;  /* 0x00046000018f7983 */ /* 0x000f260000300800 */
[----:B------:R-:W-:-:S04]  /*40fd0*/  @P1 LOP3.LUT R247, R247, 0x2000000, RZ, 0xfc, !PT ;  /* 0x02000000f7f71812 */ /* 0x000fc800078efcff */
[----:B------:R-:W-:-:S04]  /*40fe0*/  LOP3.LUT R247, R247, 0xfeffffff, RZ, 0xc0, !PT ;  /* 0xfefffffff7f77812 */ /* 0x000fc800078ec0ff */
[----:B------:R-:W-:Y:S02]  /*40ff0*/  @P0 LOP3.LUT R247, R247, 0x1000000, RZ, 0xfc, !PT ;  /* 0x01000000f7f70812 */ /* 0x000fe400078efcff */
[----:B------:R-:W-:Y:S01]  /*41000*/  ISETP.LT.AND P0, PT, R30, UR61, !P6 ;  /* 0x0000003d1e007c0c */ /* 0x000fe2000f701270 */
[----:B------:R-:W-:Y:S01]  /*41010*/  ULDC UR61, c[0x0][0x22c] ;  /* 0x00008b00003d7ab9 */ /* 0x000fe20000000800 */
[----:B------:R-:W4:Y:S01]  /*41020*/  LDL.LU R30, [R1+0x28c] ;  /* 0x00028c00011e7983 */ /* 0x000f220000300800 */
[----:B------:R-:W-:Y:S01]  /*41030*/  ISETP.LT.AND P2, PT, R28, UR32, !P6 ;  /* 0x000000201c007c0c */ /* 0x000fe2000f741270 */
[----:B------:R-:W-:Y:S02]  /*41040*/  ULDC UR32, c[0x0][0x22c] ;  /* 0x00008b0000207ab9 */ /* 0x000fe40000000800 */
[----:B------:R-:W4:Y:S01]  /*41050*/  LDL.LU R28, [R1+0x290] ;  /* 0x00029000011c7983 */ /* 0x000f220000300800 */
[----:B------:R-:W-:Y:S01]  /*41060*/  ISETP.LT.AND P1, PT, R136, UR33, !P6 ;  /* 0x0000002188007c0c */ /* 0x000fe2000f721270 */
[----:B------:R-:W-:Y:S01]  /*41070*/  ULDC UR33, c[0x0][0x22c] ;  /* 0x00008b0000217ab9 */ /* 0x000fe20000000800 */
[----:B------:R-:W-:Y:S01]  /*41080*/  LOP3.LUT R247, R247, 0xff7fffff, RZ, 0xc0, !PT ;  /* 0xff7ffffff7f77812 */ /* 0x000fe200078ec0ff */
[----:B------:R-:W4:Y:S04]  /*41090*/  LDL.LU R34, [R1+0x294] ;  /* 0x0002940001227983 */ /* 0x000f280000300800 */
[----:B------:R-:W4:Y:S01]  /*410a0*/  LDL.LU R136, [R1+0x46c] ;  /* 0x00046c0001887983 */ /* 0x000f220000300800 */
[----:B------:R-:W-:-:S03]  /*410b0*/  @P0 LOP3.LUT R247, R247, 0x800000, RZ, 0xfc, !PT ;  /* 0x00800000f7f70812 */ /* 0x000fc600078efcff */
[----:B------:R-:W4:Y:S01]  /*410c0*/  LDL.LU R31, [R1+0x298] ;  /* 0x00029800011f7983 */ /* 0x000f220000300800 */
[----:B------:R-:W-:-:S03]  /*410d0*/  LOP3.LUT R247, R247, 0xffbfffff, RZ, 0xc0, !PT ;  /* 0xffbffffff7f77812 */ /* 0x000fc600078ec0ff */
[----:B------:R-:W4:Y:S01]  /*410e0*/  LDL.LU R24, [R1+0x850] ;  /* 0x0008500001187983 */ /* 0x000f220000300800 */
        /* <DEDUP_REMOVED lines=8> */
[----:B--2---:R-:W-:Y:S02]  /*41170*/  ISETP.LT.AND P1, PT, R27, UR61, !P6 ;  /* 0x0000003d1b007c0c */ /* 0x004fe4000f721270 */
[----:B------:R-:W-:Y:S02]  /*41180*/  R2UR UR61, R13 ;  /* 0x000000000d3d72ca */ /* 0x000fe400000e0000 */
[----:B------:R-:W2:Y:S04]  /*41190*/  LDL.LU R13, [R1+0x106c] ;  /* 0x00106c00010d7983 */ /* 0x000ea80000300800 */
[----:B------:R-:W2:Y:S04]  /*411a0*/  LDL.LU R29, [R1+0x84c] ;  /* 0x00084c00011d7983 */ /* 0x000ea80000300800 */
[----:B------:R-:W2:Y:S01]  /*411b0*/  LDL.LU R27, [R1+0x2a0] ;  /* 0x0002a000011b7983 */ /* 0x000ea20000300800 */
[----:B----4-:R-:W-:-:S02]  /*411c0*/  ISETP.LT.AND P0, PT, R32, UR32, !P6 ;  /* 0x0000002020007c0c */ /* 0x010fc4000f701270 */
[----:B------:R-:W-:Y:S02]  /*411d0*/  LOP3.LUT R247, R247, 0xfff7ffff, RZ, 0xc0, !PT ;  /* 0xfff7fffff7f77812 */ /* 0x000fe400078ec0ff */
[----:B------:R-:W-:Y:S02]  /*411e0*/  R2UR UR32, R143 ;  /* 0x000000008f2072ca */ /* 0x000fe400000e0000 */
[----:B------:R-:W4:Y:S01]  /*411f0*/  LDL.LU R143, [R1+0x2a4] ;  /* 0x0002a400018f7983 */ /* 0x000f220000300800 */
[----:B------:R-:W-:-:S04]  /*41200*/  @P1 LOP3.LUT R247, R247, 0x80000, RZ, 0xfc, !PT ;  /* 0x00080000f7f71812 */ /* 0x000fc800078efcff */
[----:B------:R-:W-:Y:S02]  /*41210*/  LOP3.LUT R247, R247, 0xfffbffff, RZ, 0xc0, !PT ;  /* 0xfffbfffff7f77812 */ /* 0x000fe400078ec0ff */
[----:B------:R-:W-:Y:S02]  /*41220*/  ISETP.LT.AND P1, PT, R30, UR33, !P6 ;  /* 0x000000211e007c0c */ /* 0x000fe4000f721270 */
[----:B------:R-:W-:Y:S02]  /*41230*/  R2UR UR33, R249 ;  /* 0x00000000f92172ca */ /* 0x000fe400000e0000 */
[----:B------:R-:W4:Y:S04]  /*41240*/  LDL.LU R249, [R1+0x1068] ;  /* 0x0010680001f97983 */ /* 0x000f280000300800 */
[----:B------:R-:W4:Y:S01]  /*41250*/  LDL.LU R30, [R1+0x2a8] ;  /* 0x0002a800011e7983 */ /* 0x000f220000300800 */
[----:B------:R-:W-:-:S02]  /*41260*/  @P0 LOP3.LUT R247, R247, 0x40000, RZ, 0xfc, !PT ;  /* 0x00040000f7f70812 */ /* 0x000fc400078efcff */
[----:B------:R-:W-:Y:S02]  /*41270*/  ISETP.LT.AND P0, PT, R28, UR4, !P6 ;  /* 0x000000041c007c0c */ /* 0x000fe4000f701270 */
[----:B------:R-:W-:Y:S02]  /*41280*/  R2UR UR4, R248 ;  /* 0x00000000f80472ca */ /* 0x000fe400000e0000 */
[----:B------:R-:W4:Y:S04]  /*41290*/  LDL.LU R248, [R1+0x1064] ;  /* 0x0010640001f87983 */ /* 0x000f280000300800 */
[----:B------:R-:W4:Y:S01]  /*412a0*/  LDL.LU R28, [R1+0x2ac] ;  /* 0x0002ac00011c7983 */ /* 0x000f220000300800 */
[----:B------:R-:W-:-:S04]  /*412b0*/  LOP3.LUT R247, R247, 0xfffdffff, RZ, 0xc0, !PT ;  /* 0xfffdfffff7f77812 */ /* 0x000fc800078ec0ff */
[----:B------:R-:W-:Y:S02]  /*412c0*/  @P1 LOP3.LUT R247, R247, 0x20000, RZ, 0xfc, !PT ;  /* 0x00020000f7f71812 */ /* 0x000fe400078efcff */
[----:B------:R-:W-:Y:S02]  /*412d0*/  ISETP.LT.AND P1, PT, R34, UR4, !P6 ;  /* 0x0000000422007c0c */ /* 0x000fe4000f721270 */
[----:B------:R-:W-:Y:S02]  /*412e0*/  R2UR UR4, R136 ;  /* 0x00000000880472ca */ /* 0x000fe400000e0000 */
[----:B------:R-:W4:Y:S01]  /*412f0*/  LDL.LU R136, [R1+0x2b0] ;  /* 0x0002b00001887983 */ /* 0x000f220000300800 */
[----:B------:R-:W-:-:S04]  /*41300*/  LOP3.LUT R247, R247, 0xfffeffff, RZ, 0xc0, !PT ;  /* 0xfffefffff7f77812 */ /* 0x000fc800078ec0ff */
[----:B------:R-:W-:Y:S02]  /*41310*/  @P0 LOP3.LUT R247, R247, 0x10000, RZ, 0xfc, !PT ;  /* 0x00010000f7f70812 */ /* 0x000fe400078efcff */
[----:B------:R-:W-:Y:S02]  /*41320*/  ISETP.LT.AND P0, PT, R31, UR33, !P6 ;  /* 0x000000211f007c0c */ /* 0x000fe4000f701270 */
[----:B------:R-:W-:Y:S02]  /*41330*/  R2UR UR33, R24 ;  /* 0x00000000182172ca */ /* 0x000fe400000e0000 */
[----:B------:R-:W4:Y:S01]  /*41340*/  LDL.LU R24, [R1+0x2b4] ;  /* 0x0002b40001187983 */ /* 0x000f220000300800 */
[----:B------:R-:W-:-:S04]  /*41350*/  LOP3.LUT R247, R247, 0xffff7fff, RZ, 0xc0, !PT ;  /* 0xffff7ffff7f77812 */ /* 0x000fc800078ec0ff */
[----:B------:R-:W-:-:S04]  /*41360*/  @P1 LOP3.LUT R247, R247, 0x8000, RZ, 0xfc, !PT ;  /* 0x00008000f7f71812 */ /* 0x000fc800078efcff */
[----:B------:R-:W-:-:S04]  /*41370*/  LOP3.LUT R247, R247, 0xffffbfff, RZ, 0xc0, !PT ;  /* 0xffffbffff7f77812 */ /* 0x000fc800078ec0ff */
[----:B------:R-:W-:-:S04]  /*41380*/  @P0 LOP3.LUT R247, R247, 0x4000, RZ, 0xfc, !PT ;  /* 0x00004000f7f70812 */ /* 0x000fc800078efcff */
[----:B------:R-:W-:Y:S02]  /*41390*/  LOP3.LUT R247, R247, 0xffffdfff, RZ, 0xc0, !PT ;  /* 0xffffdffff7f77812 */ /* 0x000fe400078ec0ff */
[----:B---3--:R-:W-:Y:S02]  /*413a0*/  ISETP.LT.AND P1, PT, R138, UR32, !P6 ;  /* 0x000000208a007c0c */ /* 0x008fe4000f721270 */
[----:B------:R-:W3:Y:S11]  /*413b0*/  LDL.LU R138, [R1+0x2b8] ;  /* 0x0002b800018a7983 */ /* 0x000ef60000300800 */
[----:B------:R-:W-:-:S04]  /*413c0*/  @P1 LOP3.LUT R247, R247, 0x2000, RZ, 0xfc, !PT ;  /* 0x00002000f7f71812 */ /* 0x000fc800078efcff */
[----:B------:R-:W-:Y:S02]  /*413d0*/  LOP3.LUT R247, R247, 0xffffefff, RZ, 0xc0, !PT ;  /* 0xffffeffff7f77812 */ /* 0x000fe400078ec0ff */
[----:B--2---:R-:W-:Y:S01]  /*413e0*/  ISETP.LT.AND P0, PT, R27, UR61, !P6 ;  /* 0x0000003d1b007c0c */ /* 0x004fe2000f701270 */
[----:B------:R-:W-:Y:S01]  /*413f0*/  ULDC UR61, c[0x0][0x22c] ;  /* 0x00008b00003d7ab9 */ /* 0x000fe20000000800 */
[----:B------:R-:W2:Y:S01]  /*41400*/  LDL.LU R27, [R1+0x2bc] ;  /* 0x0002bc00011b7983 */ /* 0x000ea20000300800 */
[----:B----4-:R-:W-:Y:S01]  /*41410*/  ISETP.LT.AND P1, PT, R143, UR60, !P6 ;  /* 0x0000003c8f007c0c */ /* 0x010fe2000f721270 */
[----:B------:R-:W-:Y:S02]  /*41420*/  ULDC UR60, c[0x0][0x22c] ;  /* 0x00008b00003c7ab9 */ /* 0x000fe40000000800 */
[----:B------:R-:W4:Y:S07]  /*41430*/  LDL.LU R143, [R1+0x2c0] ;  /* 0x0002c000018f7983 */ /* 0x000f2e0000300800 */
        /* <DEDUP_REMOVED lines=9> */
[----:B------:R-:W-:-:S06]  /*414d0*/  LOP3.LUT R247, R247, 0xfffffbff, RZ, 0xc0, !PT ;  /* 0xfffffbfff7f77812 */ /* 0x000fcc00078ec0ff */
[----:B------:R-:W-:Y:S02]  /*414e0*/  @P0 LOP3.LUT R247, R247, 0x400, RZ, 0xfc, !PT ;  /* 0x00000400f7f70812 */ /* 0x000fe400078efcff */
[----:B------:R-:W-:Y:S01]  /*414f0*/  ISETP.LT.AND P0, PT, R136, UR57, !P6 ;  /* 0x0000003988007c0c */ /* 0x000fe2000f701270 */
[----:B------:R-:W-:Y:S01]  /*41500*/  ULDC UR57, c[0x0][0x22c] ;  /* 0x00008b0000397ab9 */ /* 0x000fe20000000800 */
[----:B------:R-:W-:Y:S01]  /*41510*/  LOP3.LUT R247, R247, 0xfffffdff, RZ, 0xc0, !PT ;  /* 0xfffffdfff7f77812 */ /* 0x000fe200078ec0ff */
[----:B------:R-:W4:Y:S03]  /*41520*/  LDL.LU R136, [R1+0x2cc] ;  /* 0x0002cc0001887983 */ /* 0x000f260000300800 */
[----:B------:R-:W-:-:S04]  /*41530*/  @P1 LOP3.LUT R247, R247, 0x200, RZ, 0xfc, !PT ;  /* 0x00000200f7f71812 */ /* 0x000fc800078efcff */
[----:B------:R-:W-:Y:S02]  /*41540*/  LOP3.LUT R247, R247, 0xfffffeff, RZ, 0xc0, !PT ;  /* 0xfffffefff7f77812 */ /* 0x000fe400078ec0ff */
[----:B------:R-:W-:Y:S01]  /*41550*/  ISETP.LT.AND P1, PT, R24, UR56, !P6 ;  /* 0x0000003818007c0c */ /* 0x000fe2000f721270 */
[----:B------:R-:W-:Y:S01]  /*41560*/  ULDC UR56, c[0x0][0x22c] ;  /* 0x00008b0000387ab9 */ /* 0x000fe20000000800 */
[----:B------:R-:W-:-:S04]  /*41570*/  @P0 LOP3.LUT R247, R247, 0x100, RZ, 0xfc, !PT ;  /* 0x00000100f7f70812 */ /* 0x000fc800078efcff */
[----:B------:R-:W-:-:S07]  /*41580*/  LOP3.LUT R247, R247, 0xffffff7f, RZ, 0xc0, !PT ;  /* 0xffffff7ff7f77812 */ /* 0x000fce00078ec0ff */
[----:B------:R-:W-:-:S04]  /*41590*/  @P1 LOP3.LUT R247, R247, 0x80, RZ, 0xfc, !PT ;  /* 0x00000080f7f71812 */ /* 0x000fc800078efcff */
[----:B------:R-:W-:Y:S02]  /*415a0*/  LOP3.LUT R247, R247, 0xffffffbf, RZ, 0xc0, !PT ;  /* 0xffffffbff7f77812 */ /* 0x000fe400078ec0ff */
[----:B---3--:R-:W-:Y:S01]  /*415b0*/  ISETP.LT.AND P0, PT, R138, UR55, !P6 ;  /* 0x000000378a007c0c */ /* 0x008fe2000f701270 */
[----:B------:R-:W-:Y:S01]  /*415c0*/  ULDC UR55, c[0x0][0x22c] ;  /* 0x00008b0000377ab9 */ /* 0x000fe20000000800 */
        /* <DEDUP_REMOVED lines=9> */
[----:B------:R-:W-:Y:S01]  /*41660*/  @P1 LOP3.LUT R247, R247, 0x20, RZ, 0xfc, !PT ;  /* 0x00000020f7f71812 */ /* 0x000fe200078efcff */
[----:B------:R-:W4:Y:S03]  /*41670*/  LDL.LU R24, [R1+0x2e0] ;  /* 0x0002e00001187983 */ /* 0x000f260000300800 */
[----:B------:R-:W-:-:S04]  /*41680*/  LOP3.LUT R247, R247, 0xffffffef, RZ, 0xc0, !PT ;  /* 0xffffffeff7f77812 */ /* 0x000fc800078ec0ff */
[----:B------:R-:W-:Y:S02]  /*41690*/  @P0 LOP3.LUT R247, R247, 0x10, RZ, 0xfc, !PT ;  /* 0x00000010f7f70812 */ /* 0x000fe400078efcff */
[----:B------:R-:W-:Y:S01]  /*416a0*/  ISETP.LT.AND P1, PT, R30, UR52, !P6 ;  /* 0x000000341e007c0c */ /* 0x000fe2000f721270 */
[----:B------:R-:W-:Y:S01]  /*416b0*/  ULDC UR52, c[0x0][0x22c] ;  /* 0x00008b0000347ab9 */ /* 0x000fe20000000800 */
[----:B------:R-:W-:Y:S01]  /*416c0*/  LOP3.LUT R247, R247, 0xfffffff7, RZ, 0xc0, !PT ;  /* 0xfffffff7f7f77812 */ /* 0x000fe200078ec0ff */
[----:B------:R-:W4:Y:S01]  /*416d0*/  LDL.LU R30, [R1+0x2e4] ;  /* 0x0002e400011e7983 */ /* 0x000f220000300800 */
[----:B------:R-:W-:Y:S01]  /*416e0*/  ISETP.LT.AND P0, PT, R28, UR51, !P6 ;  /* 0x000000331c007c0c */ /* 0x000fe2000f701270 */
[----:B------:R-:W-:-:S08]  /*416f0*/  ULDC UR51, c[0x0][0x22c] ;  /* 0x00008b0000337ab9 */ /* 0x000fd00000000800 */
[----:B------:R-:W-:Y:S01]  /*41700*/  @P1 LOP3.LUT R247, R247, 0x8, RZ, 0xfc, !PT ;  /* 0x00000008f7f71812 */ /* 0x000fe200078efcff */
[----:B------:R-:W4:Y:S03]  /*41710*/  LDL.LU R28, [R1+0x2e8] ;  /* 0x0002e800011c7983 */ /* 0x000f260000300800 */
        /* <DEDUP_REMOVED lines=8> */
[----:B------:R-:W-:-:S09]  /*417a0*/  LOP3.LUT R247, R247, 0xfffffffd, RZ, 0xc0, !PT ;  /* 0xfffffffdf7f77812 */ /* 0x000fd200078ec0ff */
[----:B------:R-:W-:-:S04]  /*417b0*/  @P1 LOP3.LUT R247, R247, 0x2, RZ, 0xfc, !PT ;  /* 0x00000002f7f71812 */ /* 0x000fc800078efcff */
[----:B------:R-:W-:-:S04]  /*417c0*/  LOP3.LUT R247, R247, 0xfffffffe, RZ, 0xc0, !PT ;  /* 0xfffffffef7f77812 */ /* 0x000fc800078ec0ff */
[----:B------:R-:W-:Y:S02]  /*417d0*/  @P0 LOP3.LUT R247, R247, 0x1, RZ, 0xfc, !PT ;  /* 0x00000001f7f70812 */ /* 0x000fe400078efcff */
[----:B---3--:R-:W-:Y:S01]  /*417e0*/  ISETP.LT.AND P1, PT, R138, UR48, !P6 ;  /* 0x000000308a007c0c */ /* 0x008fe2000f721270 */
[----:B------:R-:W-:Y:S01]  /*417f0*/  ULDC UR48, c[0x0][0x22c] ;  /* 0x00008b0000307ab9 */ /* 0x000fe20000000800 */
[----:B------:R-:W3:Y:S01]  /*41800*/  LDL.LU R138, [R1+0x2f0] ;  /* 0x0002f000018a7983 */ /* 0x000ee20000300800 */
[----:B--2---:R-:W-:Y:S01]  /*41810*/  ISETP.LT.AND P0, PT, R27, UR47, !P6 ;  /* 0x0000002f1b007c0c */ /* 0x004fe2000f701270 */
[----:B------:R-:W-:Y:S02]  /*41820*/  ULDC UR47, c[0x0][0x22c] ;  /* 0x00008b00002f7ab9 */ /* 0x000fe40000000800 */
[----:B------:R-:W2:Y:S01]  /*41830*/  LDL.LU R27, [R1+0x2f4] ;  /* 0x0002f400011b7983 */ /* 0x000ea20000300800 */
[----:B----4-:R-:W-:-:S06]  /*41840*/  LOP3.LUT R248, R248, 0x7fffffff, RZ, 0xc0, !PT ;  /* 0x7ffffffff8f87812 */ /* 0x010fcc00078ec0ff */
[----:B------:R-:W-:Y:S02]  /*41850*/  @P1 LOP3.LUT R248, R248, 0x80000000, RZ, 0xfc, !PT ;  /* 0x80000000f8f81812 */ /* 0x000fe400078efcff */
[----:B------:R-:W-:Y:S01]  /*41860*/  ISETP.LT.AND P1, PT, R143, UR46, !P6 ;  /* 0x0000002e8f007c0c */ /* 0x000fe2000f721270 */
[----:B------:R-:W-:Y:S01]  /*41870*/  ULDC UR46, c[0x0][0x22c] ;  /* 0x00008b00002e7ab9 */ /* 0x000fe20000000800 */
[----:B------:R-:W4:Y:S01]  /*41880*/  LDL.LU R143, [R1+0x2f8] ;  /* 0x0002f800018f7983 */ /* 0x000f220000300800 */
[----:B------:R-:W-:-:S04]  /*41890*/  LOP3.LUT R248, R248, 0xbfffffff, RZ, 0xc0, !PT ;  /* 0xbffffffff8f87812 */ /* 0x000fc800078ec0ff */
        /* <DEDUP_REMOVED lines=28> */
[----:B--2---:R-:W-:Y:S01]  /*41a60*/  ISETP.LT.AND P1, PT, R27, UR40, !P6 ;  /* 0x000000281b007c0c */ /* 0x004fe2000f721270 */
[----:B------:R-:W-:Y:S01]  /*41a70*/  ULDC UR40, c[0x0][0x22c] ;  /* 0x00008b0000287ab9 */ /* 0x000fe20000000800 */
[----:B------:R-:W2:Y:S01]  /*41a80*/  LDL.LU R27, [R1+0x310] ;  /* 0x00031000011b7983 */ /* 0x000ea20000300800 */
[----:B----4-:R-:W-:Y:S01]  /*41a90*/  ISETP.LT.AND P0, PT, R143, UR39, !P6 ;  /* 0x000000278f007c0c */ /* 0x010fe2000f701270 */
[----:B------:R-:W-:Y:S02]  /*41aa0*/  ULDC UR39, c[0x0][0x22c] ;  /* 0x00008b0000277ab9 */ /* 0x000fe40000000800 */
[----:B------:R-:W4:Y:S01]  /*41ab0*/  LDL.LU R143, [R1+0x314] ;  /* 0x00031400018f7983 */ /* 0x000f220000300800 */
[----:B------:R-:W-:-:S06]  /*41ac0*/  LOP3.LUT R248, R248, 0xff7fffff, RZ, 0xc0, !PT ;  /* 0xff7ffffff8f87812 */ /* 0x000fcc00078ec0ff */
        /* <DEDUP_REMOVED lines=73> */
[----:B------:R-:W-:-:S04]  /*41f60*/  LOP3.LUT R248, R248, 0xfffffeff, RZ, 0xc0, !PT ;  /* 0xfffffefff8f87812 */ /* 0x000fc800078ec0ff */
[----:B------:R-:W-:Y:S02]  /*41f70*/  @P0 LOP3.LUT R248, R248, 0x100, RZ, 0xfc, !PT ;  /* 0x00000100f8f80812 */ /* 0x000fe400078efcff */
[----:B------:R-:W-:Y:S01]  /*41f80*/  ISETP.LT.AND P0, PT, R30, UR21, !P6 ;  /* 0x000000151e007c0c */ /* 0x000fe2000f701270 */
[----:B------:R-:W-:Y:S01]  /*41f90*/  ULDC UR21, c[0x0][0x22c] ;  /* 0x00008b0000157ab9 */ /* 0x000fe20000000800 */
[----:B------:R-:W-:Y:S01]  /*41fa0*/  LOP3.LUT R248, R248, 0xffffff7f, RZ, 0xc0, !PT ;  /* 0xffffff7ff8f87812 */ /* 0x000fe200078ec0ff */
[----:B------:R-:W4:Y:S03]  /*41fb0*/  LDL.LU R30, [R1+0x354] ;  /* 0x00035400011e7983 */ /* 0x000f260000300800 */
[----:B------:R-:W-:Y:S02]  /*41fc0*/  @P1 LOP3.LUT R248, R248, 0x80, RZ, 0xfc, !PT ;  /* 0x00000080f8f81812 */ /* 0x000fe400078efcff */
[----:B------:R-:W-:Y:S01]  /*41fd0*/  ISETP.LT.AND P1, PT, R28, UR20, !P6 ;  /* 0x000000141c007c0c */ /* 0x000fe2000f721270 */
[----:B------:R-:W-:Y:S01]  /*41fe0*/  ULDC UR20, c[0x0][0x22c] ;  /* 0x00008b0000147ab9 */ /* 0x000fe20000000800 */
[----:B------:R-:W-:Y:S01]  /*41ff0*/  LOP3.LUT R248, R248, 0xffffffbf, RZ, 0xc0, !PT ;  /* 0xffffffbff8f87812 */ /* 0x000fe200078ec0ff */
[----:B------:R-:W4:Y:S03]  /*42000*/  LDL.LU R28, [R1+0x358] ;  /* 0x00035800011c7983 */ /* 0x000f260000300800 */
[----:B------:R-:W-:-:S02]  /*42010*/  @P0 LOP3.LUT R248, R248, 0x40, RZ, 0xfc, !PT ;  /* 0x00000040f8f80812 */ /* 0x000fc400078efcff */
[----:B------:R-:W-:Y:S01]  /*42020*/  ISETP.LT.AND P0, PT, R136, UR19, !P6 ;  /* 0x0000001388007c0c */ /* 0x000fe2000f701270 */
[----:B------:R-:W-:Y:S01]  /*42030*/  ULDC UR19, c[0x0][0x22c] ;  /* 0x00008b0000137ab9 */ /* 0x000fe20000000800 */
[----:B------:R-:W-:Y:S01]  /*42040*/  LOP3.LUT R248, R248, 0xffffffdf, RZ, 0xc0, !PT ;  /* 0xffffffdff8f87812 */ /* 0x000fe200078ec0ff */
[----:B------:R-:W4:Y:S03]  /*42050*/  LDL.LU R136, [R1+0x35c] ;  /* 0x00035c0001887983 */ /* 0x000f260000300800 */
[----:B------:R-:W-:-:S04]  /*42060*/  @P1 LOP3.LUT R248, R248, 0x20, RZ, 0xfc, !PT ;  /* 0x00000020f8f81812 */ /* 0x000fc800078efcff */
[----:B------:R-:W-:-:S04]  /*42070*/  LOP3.LUT R248, R248, 0xffffffef, RZ, 0xc0, !PT ;  /* 0xffffffeff8f87812 */ /* 0x000fc800078ec0ff */
        /* <DEDUP_REMOVED lines=9> */
[----:B------:R-:W2:Y:S11]  /*42110*/  LDL.LU R27, [R1+0x364] ;  /* 0x00036400011b7983 */ /* 0x000eb60000300800 */
[----:B------:R-:W-:-:S02]  /*42120*/  @P0 LOP3.LUT R248, R248, 0x4, RZ, 0xfc, !PT ;  /* 0x00000004f8f80812 */ /* 0x000fc400078efcff */
[----:B------:R-:W-:Y:S01]  /*42130*/  ISETP.LT.AND P0, PT, R249, UR15, !P6 ;  /* 0x0000000ff9007c0c */ /* 0x000fe2000f701270 */
[----:B------:R-:W-:Y:S01]  /*42140*/  ULDC UR15, c[0x0][0x22c] ;  /* 0x00008b00000f7ab9 */ /* 0x000fe20000000800 */
[----:B----4-:R-:W-:Y:S01]  /*42150*/  ISETP.LT.AND P1, PT, R143, UR16, !P6 ;  /* 0x000000108f007c0c */ /* 0x010fe2000f721270 */
[----:B------:R-:W-:Y:S01]  /*42160*/  ULDC UR16, c[0x0][0x22c] ;  /* 0x00008b0000107ab9 */ /* 0x000fe20000000800 */
[----:B------:R-:W4:Y:S04]  /*42170*/  LDL.LU R143, [R1+0x368] ;  /* 0x00036800018f7983 */ /* 0x000f280000300800 */
[----:B------:R-:W3:Y:S01]  /*42180*/  LDL.LU R249, [R1+0x105c] ;  /* 0x00105c0001f97983 */ /* 0x000ee20000300800 */
[----:B------:R-:W-:-:S03]  /*42190*/  LOP3.LUT R248, R248, 0xfffffffd, RZ, 0xc0, !PT ;  /* 0xfffffffdf8f87812 */ /* 0x000fc600078ec0ff */
[----:B------:R-:W4:Y:S03]  /*421a0*/  LDL.LU R24, [R1+0x36c] ;  /* 0x00036c0001187983 */ /* 0x000f260000300800 */
        /* <DEDUP_REMOVED lines=9> */
[----:B------:R-:W-:Y:S02]  /*42240*/  R2UR UR32, R29 ;  /* 0x000000001d2072ca */ /* 0x000fe400000e0000 */
[----:B---3--:R-:W-:-:S04]  /*42250*/  LOP3.LUT R249, R249, 0x7fffffff, RZ, 0xc0, !PT ;  /* 0x7ffffffff9f97812 */ /* 0x008fc800078ec0ff */
[----:B------:R-:W-:Y:S02]  /*42260*/  @P1 LOP3.LUT R249, R249, 0x80000000, RZ, 0xfc, !PT ;  /* 0x80000000f9f91812 */ /* 0x000fe400078efcff */
[----:B------:R-:W-:Y:S01]  /*42270*/  ISETP.LT.AND P1, PT, R136, UR12, !P6 ;  /* 0x0000000c88007c0c */ /* 0x000fe2000f721270 */
[----:B------:R-:W-:Y:S01]  /*42280*/  ULDC UR12, c[0x0][0x22c] ;  /* 0x00008b00000c7ab9 */ /* 0x000fe20000000800 */
[----:B------:R-:W3:Y:S01]  /*42290*/  LDL.LU R136, [R1+0x378] ;  /* 0x0003780001887983 */ /* 0x000ee20000300800 */
[----:B------:R-:W-:-:S04]  /*422a0*/  LOP3.LUT R249, R249, 0xbfffffff, RZ, 0xc0, !PT ;  /* 0xbffffffff9f97812 */ /* 0x000fc800078ec0ff */
[----:B------:R-:W-:Y:S02]  /*422b0*/  @P0 LOP3.LUT R249, R249, 0x40000000, RZ, 0xfc, !PT ;  /* 0x40000000f9f90812 */ /* 0x000fe400078efcff */
[----:B------:R-:W-:Y:S01]  /*422c0*/  ISETP.LT.AND P0, PT, R138, UR11, !P6 ;  /* 0x0000000b8a007c0c */ /* 0x000fe2000f701270 */
[----:B------:R-:W-:Y:S01]  /*422d0*/  ULDC UR11, c[0x0][0x22c] ;  /* 0x00008b00000b7ab9 */ /* 0x000fe20000000800 */
[----:B------:R-:W3:Y:S01]  /*422e0*/  LDL.LU R138, [R1+0x37c] ;  /* 0x00037c00018a7983 */ /* 0x000ee20000300800 */
[----:B------:R-:W-:-:S03]  /*422f0*/  LOP3.LUT R249, R249, 0xdfffffff, RZ, 0xc0, !PT ;  /* 0xdffffffff9f97812 */ /* 0x000fc600078ec0ff */
[----:B------:R-:W3:Y:S01]  /*42300*/  LDL.LU R31, [R1+0x380] ;  /* 0x00038000011f7983 */ /* 0x000ee20000300800 */
[----:B------:R-:W-:Y:S02]  /*42310*/  @P1 LOP3.LUT R249, R249, 0x20000000, RZ, 0xfc, !PT ;  /* 0x20000000f9f91812 */ /* 0x000fe400078efcff */
[----:B--2---:R-:W-:Y:S01]  /*42320*/  ISETP.LT.AND P1, PT, R27, UR10, !P6 ;  /* 0x0000000a1b007c0c */ /* 0x004fe2000f721270 */
[----:B------:R-:W-:Y:S01]  /*42330*/  ULDC UR10, c[0x0][0x22c] ;  /* 0x00008b00000a7ab9 */ /* 0x000fe20000000800 */
[----:B------:R-:W2:Y:S01]  /*42340*/  LDL.LU R27, [R1+0x384] ;  /* 0x00038400011b7983 */ /* 0x000ea20000300800 */
[----:B------:R-:W-:-:S04]  /*42350*/  LOP3.LUT R249, R249, 0xefffffff, RZ, 0xc0, !PT ;  /* 0xeffffffff9f97812 */ /* 0x000fc800078ec0ff */
[----:B------:R-:W-:Y:S02]  /*42360*/  @P0 LOP3.LUT R249, R249, 0x10000000, RZ, 0xfc, !PT ;  /* 0x10000000f9f90812 */ /* 0x000fe400078efcff */
[----:B----4-:R-:W-:Y:S01]  /*42370*/  ISETP.LT.AND P0, PT, R143, UR9, !P6 ;  /* 0x000000098f007c0c */ /* 0x010fe2000f701270 */
[----:B------:R-:W-:Y:S01]  /*42380*/  ULDC UR9, c[0x0][0x22c] ;  /* 0x00008b0000097ab9 */ /* 0x000fe20000000800 */
[----:B------:R-:W4:Y:S01]  /*42390*/  LDL.LU R143, [R1+0x388] ;  /* 0x00038800018f7983 */ /* 0x000f220000300800 */
[----:B------:R-:W-:-:S03]  /*423a0*/  LOP3.LUT R249, R249, 0xf7ffffff, RZ, 0xc0, !PT ;  /* 0xf7fffffff9f97812 */ /* 0x000fc600078ec0ff */
[----:B------:R-:W4:Y:S01]  /*423b0*/  LDL.LU R29, [R1+0x38c] ;  /* 0x00038c00011d7983 */ /* 0x000f220000300800 */
        /* <DEDUP_REMOVED lines=22> */
[----:B------:R-:W-:Y:S01]  /*42520*/  ISETP.LT.AND P1, PT, R138, UR5, !P6 ;  /* 0x000000058a007c0c */ /* 0x000fe2000f721270 */
[----:B------:R-:W-:Y:S02]  /*42530*/  ULDC UR5, c[0x0][0x248] ;  /* 0x0000920000057ab9 */ /* 0x000fe40000000800 */
[----:B------:R-:W3:Y:S07]  /*42540*/  LDL.LU R138, [R1+0x3a0] ;  /* 0x0003a000018a7983 */ /* 0x000eee0000300800 */
[----:B------:R-:W-:-:S02]  /*42550*/  @P0 LOP3.LUT R249, R249, 0x400000, RZ, 0xfc, !PT ;  /* 0x00400000f9f90812 */ /* 0x000fc400078efcff */
[----:B--2---:R-:W-:Y:S02]  /*42560*/  ISETP.LT.AND P2, PT, R27, UR7, !P6 ;  /* 0x000000071b007c0c */ /* 0x004fe4000f741270 */
[----:B------:R-:W2:Y:S01]  /*42570*/  LDL.LU R27, [R1+0x3a4] ;  /* 0x0003a400011b7983 */ /* 0x000ea20000300800 */
[----:B------:R-:W-:-:S04]  /*42580*/  LOP3.LUT R249, R249, 0xffdfffff, RZ, 0xc0, !PT ;  /* 0xffdffffff9f97812 */ /* 0x000fc800078ec0ff */
[----:B------:R-:W-:Y:S02]  /*42590*/  @P1 LOP3.LUT R249, R249, 0x200000, RZ, 0xfc, !PT ;  /* 0x00200000f9f91812 */ /* 0x000fe400078efcff */
[----:B----4-:R-:W-:Y:S02]  /*425a0*/  ISETP.LT.AND P1, PT, R143, UR8, !P6 ;  /* 0x000000088f007c0c */ /* 0x010fe4000f721270 */
[----:B------:R-:W4:Y:S01]  /*425b0*/  LDL.LU R143, [R1+0x3a8] ;  /* 0x0003a800018f7983 */ /* 0x000f220000300800 */
[----:B------:R-:W-:Y:S02]  /*425c0*/  ISETP.LT.AND P0, PT, R31, UR6, !P6 ;  /* 0x000000061f007c0c */ /* 0x000fe4000f701270 */
[----:B------:R-:W-:-:S11]  /*425d0*/  LOP3.LUT R249, R249, 0xffefffff, RZ, 0xc0, !PT ;  /* 0xffeffffff9f97812 */ /* 0x000fd600078ec0ff */
[----:B------:R-:W-:Y:S02]  /*425e0*/  @P0 LOP3.LUT R249, R249, 0x100000, RZ, 0xfc, !PT ;  /* 0x00100000f9f90812 */ /* 0x000fe400078efcff */
[----:B------:R-:W-:Y:S02]  /*425f0*/  ISETP.LT.AND P0, PT, R29, UR9, !P6 ;  /* 0x000000091d007c0c */ /* 0x000fe4000f701270 */
[----:B------:R-:W4:Y:S01]  /*42600*/  LDL.LU R29, [R1+0x3ac] ;  /* 0x0003ac00011d7983 */ /* 0x000f220000300800 */
[----:B------:R-:W-:-:S04]  /*42610*/  LOP3.LUT R249, R249, 0xfff7ffff, RZ, 0xc0, !PT ;  /* 0xfff7fffff9f97812 */ /* 0x000fc800078ec0ff */
        /* <DEDUP_REMOVED lines=12> */
[----:B------:R-:W-:-:S04]  /*426e0*/  @P2 LOP3.LUT R249, R249, 0x10000, RZ, 0xfc, !PT ;  /* 0x00010000f9f92812 */ /* 0x000fc800078efcff */
[----:B------:R-:W-:-:S04]  /*426f0*/  LOP3.LUT R249, R249, 0xffff7fff, RZ, 0xc0, !PT ;  /* 0xffff7ffff9f97812 */ /* 0x000fc800078ec0ff */
[----:B------:R-:W-:-:S04]  /*42700*/  @P1 LOP3.LUT R249, R249, 0x8000, RZ, 0xfc, !PT ;  /* 0x00008000f9f91812 */ /* 0x000fc800078efcff */
[----:B------:R-:W-:-:S04]  /*42710*/  LOP3.LUT R249, R249, 0xffffbfff, RZ, 0xc0, !PT ;  /* 0xffffbffff9f97812 */ /* 0x000fc800078ec0ff */
[----:B------:R-:W-:-:S04]  /*42720*/  @P0 LOP3.LUT R249, R249, 0x4000, RZ, 0xfc, !PT ;  /* 0x00004000f9f90812 */ /* 0x000fc800078efcff */
[----:B------:R-:W-:Y:S02]  /*42730*/  LOP3.LUT R249, R249, 0xffffdfff, RZ, 0xc0, !PT ;  /* 0xffffdffff9f97812 */ /* 0x000fe400078ec0ff */
[----:B---3--:R-:W-:Y:S02]  /*42740*/  ISETP.LT.AND P2, PT, R136, UR13, !P6 ;  /* 0x0000000d88007c0c */ /* 0x008fe4000f741270 */
[----:B------:R-:W3:Y:S01]  /*42750*/  LDL.LU R136, [R1+0x3bc] ;  /* 0x0003bc0001887983 */ /* 0x000ee20000300800 */
[----:B------:R-:W-:-:S03]  /*42760*/  ISETP.LT.AND P1, PT, R138, UR14, !P6 ;  /* 0x0000000e8a007c0c */ /* 0x000fc6000f721270 */
[----:B------:R-:W3:Y:S01]  /*42770*/  LDL.LU R138, [R1+0x3c0] ;  /* 0x0003c000018a7983 */ /* 0x000ee20000300800 */
[----:B--2---:R-:W-:-:S03]  /*42780*/  ISETP.LT.AND P0, PT, R27, UR15, !P6 ;  /* 0x0000000f1b007c0c */ /* 0x004fc6000f701270 */
[----:B------:R-:W2:Y:S03]  /*42790*/  LDL.LU R27, [R1+0x3c4] ;  /* 0x0003c400011b7983 */ /* 0x000ea60000300800 */
[----:B------:R-:W-:Y:S02]  /*427a0*/  @P2 LOP3.LUT R249, R249, 0x2000, RZ, 0xfc, !PT ;  /* 0x00002000f9f92812 */ /* 0x000fe400078efcff */
[----:B----4-:R-:W-:Y:S02]  /*427b0*/  ISETP.LT.AND P2, PT, R143, UR16, !P6 ;  /* 0x000000108f007c0c */ /* 0x010fe4000f741270 */
[----:B------:R-:W4:Y:S01]  /*427c0*/  LDL.LU R143, [R1+0x3c8] ;  /* 0x0003c800018f7983 */ /* 0x000f220000300800 */
[----:B------:R-:W-:-:S04]  /*427d0*/  LOP3.LUT R249, R249, 0xffffefff, RZ, 0xc0, !PT ;  /* 0xffffeffff9f97812 */ /* 0x000fc800078ec0ff */
[----:B------:R-:W-:-:S04]  /*427e0*/  @P1 LOP3.LUT R249, R249, 0x1000, RZ, 0xfc, !PT ;  /* 0x00001000f9f91812 */ /* 0x000fc800078efcff */
[----:B------:R-:W-:Y:S02]  /*427f0*/  LOP3.LUT R249, R249, 0xfffff7ff, RZ, 0xc0, !PT ;  /* 0xfffff7fff9f97812 */ /* 0x000fe400078ec0ff */
[----:B------:R-:W-:Y:S02]  /*42800*/  ISETP.LT.AND P1, PT, R29, UR17, !P6 ;  /* 0x000000111d007c0c */ /* 0x000fe4000f721270 */
[----:B------:R-:W4:Y:S01]  /*42810*/  LDL.LU R29, [R1+0x3cc] ;  /* 0x0003cc00011d7983 */ /* 0x000f220000300800 */
        /* <DEDUP_REMOVED lines=58> */
[----:B------:R-:W4:Y:S04]  /*42bc0*/  LDL.LU R143, [R1+0x408] ;  /* 0x00040800018f7983 */ /* 0x000f280000300800 */
[----:B------:R-:W4:Y:S01]  /*42bd0*/  LDL.LU R34, [R1+0x40c] ;  /* 0x00040c0001227983 */ /* 0x000f220000300800 */
[----:B------:R-:W-:-:S03]  /*42be0*/  LOP3.LUT R4, R4, 0xefffffff, RZ, 0xc0, !PT ;  /* 0xefffffff04047812 */ /* 0x000fc600078ec0ff */
[----:B------:R-:W4:Y:S01]  /*42bf0*/  LDL.LU R31, [R1+0x410] ;  /* 0x00041000011f7983 */ /* 0x000f220000300800 */
        /* <DEDUP_REMOVED lines=31> */
[----:B------:R-:W-:-:S03]  /*42df0*/  LOP3.LUT R4, R4, 0xffefffff, RZ, 0xc0, !PT ;  /* 0xffefffff04047812 */ /* 0x000fc600078ec0ff */
[----:B------:R-:W4:Y:S01]  /*42e00*/  LDL R194, [R1+0xeb4] ;  /* 0x000eb40001c27983 */ /* 0x000f220000100800 */
[----:B------:R-:W-:-:S04]  /*42e10*/  @P1 LOP3.LUT R4, R4, 0x100000, RZ, 0xfc, !PT ;  /* 0x0010000004041812 */ /* 0x000fc800078efcff */
[----:B------:R-:W-:-:S04]  /*42e20*/  LOP3.LUT R4, R4, 0xfff7ffff, RZ, 0xc0, !PT ;  /* 0xfff7ffff04047812 */ /* 0x000fc800078ec0ff */
[----:B------:R-:W-:Y:S02]  /*42e30*/  @P0 LOP3.LUT R4, R4, 0x80000, RZ, 0xfc, !PT ;  /* 0x0008000004040812 */ /* 0x000fe400078efcff */
[----:B------:R-:W-:Y:S02]  /*42e40*/  ISETP.LT.AND P1, PT, R34, UR43, !P6 ;  /* 0x0000002b22007c0c */ /* 0x000fe4000f721270 */
        /* <DEDUP_REMOVED lines=16> */
[----:B------:R-:W-:-:S04]  /*42f50*/  @P0 LOP3.LUT R4, R4, 0x2000, RZ, 0xfc, !PT ;  /* 0x0000200004040812 */ /* 0x000fc800078efcff */
[----:B------:R-:W-:-:S04]  /*42f60*/  LOP3.LUT R4, R4, 0xffffefff, RZ, 0xc0, !PT ;  /* 0xffffefff04047812 */ /* 0x000fc800078ec0ff */
[----:B------:R-:W-:-:S04]  /*42f70*/  @P2 LOP3.LUT R4, R4, 0x1000, RZ, 0xfc, !PT ;  /* 0x0000100004042812 */ /* 0x000fc800078efcff */
[----:B------:R-:W-:Y:S02]  /*42f80*/  LOP3.LUT R4, R4, 0xfffff7ff, RZ, 0xc0, !PT ;  /* 0xfffff7ff04047812 */ /* 0x000fe400078ec0ff */
[----:B------:R-:W-:Y:S02]  /*42f90*/  ISETP.LT.AND P3, PT, R10, UR57, !P6 ;  /* 0x000000390a007c0c */ /* 0x000fe4000f761270 */
[----:B---3--:R-:W-:Y:S02]  /*42fa0*/  ISETP.LT.AND P1, PT, R136, UR49, !P6 ;  /* 0x0000003188007c0c */ /* 0x008fe4000f721270 */
[----:B------:R-:W-:-:S11]  /*42fb0*/  ISETP.LT.AND P0, PT, R138, UR50, !P6 ;  /* 0x000000328a007c0c */ /* 0x000fd6000f701270 */
[----:B------:R-:W-:-:S04]  /*42fc0*/  @P1 LOP3.LUT R4, R4, 0x800, RZ, 0xfc, !PT ;  /* 0x0000080004041812 */ /* 0x000fc800078efcff */
[----:B------:R-:W-:Y:S02]  /*42fd0*/  LOP3.LUT R4, R4, 0xfffffbff, RZ, 0xc0, !PT ;  /* 0xfffffbff04047812 */ /* 0x000fe400078ec0ff */
[----:B--2---:R-:W-:Y:S02]  /*42fe0*/  ISETP.LT.AND P2, PT, R27, UR51, !P6 ;  /* 0x000000331b007c0c */ /* 0x004fe4000f741270 */
[----:B------:R-:W-:-:S04]  /*42ff0*/  @P0 LOP3.LUT R4, R4, 0x400, RZ, 0xfc, !PT ;  /* 0x0000040004040812 */ /* 0x000fc800078efcff */
[----:B------:R-:W-:Y:S02]  /*43000*/  LOP3.LUT R4, R4, 0xfffffdff, RZ, 0xc0, !PT ;  /* 0xfffffdff04047812 */ /* 0x000fe400078ec0ff */
[----:B----4-:R-:W-:-:S05]  /*43010*/  ISETP.LT.AND P1, PT, R143, UR52, !P6 ;  /* 0x000000348f007c0c */ /* 0x010fca000f721270 */
[----:B------:R-:W-:Y:S02]  /*43020*/  @P2 LOP3.LUT R4, R4, 0x200, RZ, 0xfc, !PT ;  /* 0x0000020004042812 */ /* 0x000fe400078efcff */
[----:B------:R-:W-:Y:S02]  /*43030*/  ISETP.LT.AND P0, PT, R13, UR53, !P6 ;  /* 0x000000350d007c0c */ /* 0x000fe4000f701270 */
[----:B------:R-:W-:Y:S01]  /*43040*/  LOP3.LUT R4, R4, 0xfffffeff, RZ, 0xc0, !PT ;  /* 0xfffffeff04047812 */ /* 0x000fe200078ec0ff */
[----:B------:R-:W2:Y:S01]  /*43050*/  LDL.LU R13, [R1+0x1058] ;  /* 0x00105800010d7983 */ /* 0x000ea20000300800 */
[----:B------:R-:W-:Y:S02]  /*43060*/  ISETP.LT.AND P2, PT, R16, UR54, !P6 ;  /* 0x0000003610007c0c */ /* 0x000fe4000f741270 */
[----:B------:R-:W-:Y:S01]  /*43070*/  @P1 LOP3.LUT R4, R4, 0x100, RZ, 0xfc, !PT ;  /* 0x0000010004041812 */ /* 0x000fe200078efcff */
[----:B------:R-:W3:Y:S03]  /*43080*/  LDL.LU R16, [R1+0x1054] ;  /* 0x0010540001107983 */ /* 0x000ee60000300800 */
[----:B------:R-:W-:-:S04]  /*43090*/  LOP3.LUT R4, R4, 0xffffff7f, RZ, 0xc0, !PT ;  /* 0xffffff7f04047812 */ /* 0x000fc800078ec0ff */
[----:B------:R-:W-:Y:S02]  /*430a0*/  @P0 LOP3.LUT R4, R4, 0x80, RZ, 0xfc, !PT ;  /* 0x0000008004040812 */ /* 0x000fe400078efcff */
[----:B------:R-:W-:Y:S02]  /*430b0*/  ISETP.LT.AND P1, PT, R17, UR55, !P6 ;  /* 0x0000003711007c0c */ /* 0x000fe4000f721270 */
[----:B------:R-:W3:Y:S01]  /*430c0*/  LDL.LU R17, [R1+0x1050] ;  /* 0x0010500001117983 */ /* 0x000ee20000300800 */
[----:B------:R-:W-:-:S03]  /*430d0*/  LOP3.LUT R4, R4, 0xffffffbf, RZ, 0xc0, !PT ;  /* 0xffffffbf04047812 */ /* 0x000fc600078ec0ff */
[----:B------:R-:W4:Y:S01]  /*430e0*/  LDL.LU R36, [R1+0x834] ;  /* 0x0008340001247983 */ /* 0x000f220000300800 */
[----:B------:R-:W-:-:S03]  /*430f0*/  @P2 LOP3.LUT R4, R4, 0x40, RZ, 0xfc, !PT ;  /* 0x0000004004042812 */ /* 0x000fc600078efcff */
[----:B------:R-:W4:Y:S04]  /*43100*/  LDL.LU R38, [R1+0x848] ;  /* 0x0008480001267983 */ /* 0x000f280000300800 */
[----:B------:R-:W3:Y:S04]  /*43110*/  LDL.LU R35, [R1+0x830] ;  /* 0x0008300001237983 */ /* 0x000ee80000300800 */
[----:B------:R-:W3:Y:S01]  /*43120*/  LDL.LU R33, [R1+0x844] ;  /* 0x0008440001217983 */ /* 0x000ee20000300800 */
[----:B------:R-:W-:-:S03]  /*43130*/  ISETP.LT.AND P0, PT, R2, UR56, !P6 ;  /* 0x0000003802007c0c */ /* 0x000fc6000f701270 */
[----:B------:R-:W3:Y:S01]  /*43140*/  LDL.LU R32, [R1+0x480] ;  /* 0x0004800001207983 */ /* 0x000ee20000300800 */
[----:B------:R-:W-:-:S03]  /*43150*/  LOP3.LUT R4, R4, 0xffffffdf, RZ, 0xc0, !PT ;  /* 0xffffffdf04047812 */ /* 0x000fc600078ec0ff */
[----:B------:R-:W3:Y:S04]  /*43160*/  LDL.LU R34, [R1+0x494] ;  /* 0x0004940001227983 */ /* 0x000ee80000300800 */
[----:B------:R-:W3:Y:S04]  /*43170*/  LDL.LU R31, [R1+0x47c] ;  /* 0x00047c00011f7983 */ /* 0x000ee80000300800 */
[----:B------:R-:W3:Y:S01]  /*43180*/  LDL.LU R24, [R1+0x490] ;  /* 0x0004900001187983 */ /* 0x000ee20000300800 */
[----:B------:R-:W-:-:S03]  /*43190*/  @P1 LOP3.LUT R4, R4, 0x20, RZ, 0xfc, !PT ;  /* 0x0000002004041812 */ /* 0x000fc600078efcff */
[----:B------:R-:W3:Y:S01]  /*431a0*/  LDL.LU R2, [R1+0x104c] ;  /* 0x00104c0001027983 */ /* 0x000ee20000300800 */
[----:B------:R-:W-:-:S03]  /*431b0*/  ISETP.LT.AND P2, PT, R14, UR58, !P6 ;  /* 0x0000003a0e007c0c */ /* 0x000fc6000f741270 */
[----:B------:R-:W3:Y:S01]  /*431c0*/  LDL.LU R30, [R1+0x82c] ;  /* 0x00082c00011e7983 */ /* 0x000ee20000300800 */
[----:B------:R-:W-:-:S03]  /*431d0*/  ISETP.LT.AND P1, PT, R232, UR59, !P6 ;  /* 0x0000003be8007c0c */ /* 0x000fc6000f721270 */
[----:B------:R-:W3:Y:S04]  /*431e0*/  LDL.LU R143, [R1+0x83c] ;  /* 0x00083c00018f7983 */ /* 0x000ee80000300800 */
[----:B------:R-:W3:Y:S04]  /*431f0*/  LDL.LU R10, [R1+0x1048] ;  /* 0x00104800010a7983 */ /* 0x000ee80000300800 */
[----:B------:R-:W3:Y:S04]  /*43200*/  LDL.LU R14, [R1+0x1044] ;  /* 0x00104400010e7983 */ /* 0x000ee80000300800 */
[----:B------:R-:W2:Y:S01]  /*43210*/  LDL.LU R232, [R1+0x1040] ;  /* 0x0010400001e87983 */ /* 0x000ea20000300800 */
[----:B------:R-:W-:-:S03]  /*43220*/  LOP3.LUT R4, R4, 0xffffffef, RZ, 0xc0, !PT ;  /* 0xffffffef04047812 */ /* 0x000fc600078ec0ff */
        /* <DEDUP_REMOVED lines=9> */
[----:B------:R-:W3:Y:S01]  /*432c0*/  LDL.LU R12, [R1+0x1038] ;  /* 0x00103800010c7983 */ /* 0x000ee20000300800 */
[----:B--2---:R-:W-:-:S03]  /*432d0*/  IMAD.IADD R46, R232, 0x1, R13 ;  /* 0x00000001e82e7824 */ /* 0x004fc600078e020d */
[----:B------:R-:W2:Y:S04]  /*432e0*/  LDL.LU R13, [R1+0x1034] ;  /* 0x00103400010d7983 */ /* 0x000ea80000300800 */
[----:B------:R-:W2:Y:S01]  /*432f0*/  LDL.LU R232, [R1+0x1030] ;  /* 0x0010300001e87983 */ /* 0x000ea20000300800 */
[----:B----4-:R-:W-:Y:S02]  /*43300*/  PRMT R20, R38, 0x5410, R36 ;  /* 0x0000541026147816 */ /* 0x010fe40000000024 */
[----:B---3--:R-:W-:Y:S01]  /*43310*/  PRMT R21, R33, 0x5410, R35 ;  /* 0x0000541021157816 */ /* 0x008fe20000000023 */
[----:B------:R-:W3:Y:S01]  /*43320*/  LDL.LU R40, [R1+0x854] ;  /* 0x0008540001287983 */ /* 0x000ee20000300800 */
[----:B------:R-:W-:Y:S02]  /*43330*/  PRMT R22, R34, 0x5410, R32 ;  /* 0x0000541022167816 */ /* 0x000fe40000000020 */
[----:B------:R-:W-:Y:S01]  /*43340*/  PRMT R23, R24, 0x5410, R31 ;  /* 0x0000541018177816 */ /* 0x000fe2000000001f */
[----:B------:R-:W3:Y:S04]  /*43350*/  LDL.LU R39, [R1+0x864] ;  /* 0x0008640001277983 */ /* 0x000ee80000300800 */
[----:B------:R0:W-:Y:S04]  /*43360*/  STSM.16.M88.4 [R46], R20 ;  /* 0x000000142e007844 */ /* 0x0001e80000000200 */
[----:B------:R-:W4:Y:S01]  /*43370*/  LDL.LU R38, [R1+0x840] ;  /* 0x0008400001267983 */ /* 0x000f220000300800 */
[----:B0-----:R-:W-:-:S03]  /*43380*/  PRMT R20, R143, 0x5410, R30 ;  /* 0x000054108f147816 */ /* 0x001fc6000000001e */
[----:B------:R-:W4:Y:S04]  /*43390*/  LDL.LU R30, [R1+0x85c] ;  /* 0x00085c00011e7983 */ /* 0x000f280000300800 */
[----:B------:R-:W3:Y:S04]  /*433a0*/  LDL.LU R33, [R1+0x498] ;  /* 0x0004980001217983 */ /* 0x000ee80000300800 */
[----:B------:R-:W3:Y:S04]  /*433b0*/  LDL.LU R32, [R1+0x4a8] ;  /* 0x0004a80001207983 */ /* 0x000ee80000300800 */
[----:B------:R-:W3:Y:S04]  /*433c0*/  LDL.LU R31, [R1+0x48c] ;  /* 0x00048c00011f7983 */ /* 0x000ee80000300800 */
[----:B------:R-:W3:Y:S04]  /*433d0*/  LDL.LU R143, [R1+0x4a0] ;  /* 0x0004a000018f7983 */ /* 0x000ee80000300800 */
[----:B------:R-:W3:Y:S04]  /*433e0*/  LDL.LU R43, [R1+0x860] ;  /* 0x00086000012b7983 */ /* 0x000ee80000300800 */
[----:B------:R-:W3:Y:S01]  /*433f0*/  LDL.LU R42, [R1+0x874] ;  /* 0x00087400012a7983 */ /* 0x000ee20000300800 */
[----:B------:R-:W-:-:S03]  /*43400*/  PRMT R22, R138, 0x5410, R136 ;  /* 0x000054108a167816 */ /* 0x000fc60000000088 */
        /* <DEDUP_REMOVED lines=9> */
[----:B------:R-:W3:Y:S01]  /*434a0*/  LDL.LU R47, [R1+0x868] ;  /* 0x00086800012f7983 */ /* 0x000ee20000300800 */
[----:B------:R-:W-:Y:S01]  /*434b0*/  BAR.SYNC.DEFER_BLOCKING 0x0 ;  /* 0x0000000000007b1d */ /* 0x000fe20000010000 */
[----:B--2---:R-:W-:-:S05]  /*434c0*/  PRMT R23, R232, 0x5410, R27 ;  /* 0x00005410e8177816 */ /* 0x004fca000000001b */
[----:B------:R-:W0:Y:S02]  /*434d0*/  S2R R232, SR_TID.X ;  /* 0x0000000000e87919 */ /* 0x000e240000002100 */
[----:B0-----:R-:W-:-:S04]  /*434e0*/  LOP3.LUT R232, R232, 0x7f, RZ, 0xc0, !PT ;  /* 0x0000007fe8e87812 */ /* 0x001fc800078ec0ff */
[----:B------:R-:W-:Y:S01]  /*434f0*/  LEA R251, R232, UR4, 0x4 ;  /* 0x00000004e8fb7c11 */ /* 0x000fe2000f8e20ff */
[----:B------:R-:W-:Y:S01]  /*43500*/  VIADD R11, R194, UR5 ;  /* 0x00000005c20b7c36 */ /* 0x000fe20008000000 */
[----:B------:R-:W-:Y:S01]  /*43510*/  ULDC UR5, c[0x0][0x248] ;  /* 0x0000920000057ab9 */ /* 0x000fe20000000800 */
[----:B------:R-:W-:Y:S02]  /*43520*/  ULDC UR4, c[0x0][0x248] ;  /* 0x0000920000047ab9 */ /* 0x000fe40000000800 */
[----:B------:R-:W-:Y:S01]  /*43530*/  LDS.128 R176, [R251] ;  /* 0x00000000fbb07984 */ /* 0x000fe20000000c00 */
[----:B------:R-:W-:Y:S06]  /*43540*/  BAR.SYNC.DEFER_BLOCKING 0x0 ;  /* 0x0000000000007b1d */ /* 0x000fec0000010000 */
[----:B------:R4:W-:Y:S02]  /*43550*/  STSM.16.M88.4 [R46], R20 ;  /* 0x000000142e007844 */ /* 0x0009e40000000200 */
[----:B------:R-:W-:Y:S01]  /*43560*/  BAR.SYNC.DEFER_BLOCKING 0x0 ;  /* 0x0000000000007b1d */ /* 0x000fe20000010000 */
[----:B----4-:R-:W-:-:S05]  /*43570*/  PRMT R21, R30, 0x5410, R38 ;  /* 0x000054101e157816 */ /* 0x010fca0000000026 */
[----:B------:R-:W2:Y:S01]  /*43580*/  LDL.LU R38, [R1+0x87c] ;  /* 0x00087c0001267983 */ /* 0x000ea20000300800 */
[----:B---3--:R-:W-:-:S03]  /*43590*/  PRMT R20, R39, 0x5410, R40 ;  /* 0x0000541027147816 */ /* 0x008fc60000000028 */
[----:B------:R-:W3:Y:S01]  /*435a0*/  LDL.LU R41, [R1+0x4b4] ;  /* 0x0004b40001297983 */ /* 0x000ee20000300800 */
[----:B------:R-:W-:-:S03]  /*435b0*/  PRMT R23, R143, 0x5410, R31 ;  /* 0x000054108f177816 */ /* 0x000fc6000000001f */
[----:B------:R-:W3:Y:S04]  /*435c0*/  LDL.LU R40, [R1+0x4c8] ;  /* 0x0004c80001287983 */ /* 0x000ee80000300800 */
[----:B------:R-:W4:Y:S04]  /*435d0*/  LDL.LU R39, [R1+0x4ac] ;  /* 0x0004ac0001277983 */ /* 0x000f280000300800 */
[----:B------:R-:W4:Y:S04]  /*435e0*/  LDL.LU R143, [R1+0x4c0] ;  /* 0x0004c000018f7983 */ /* 0x000f280000300800 */
[----:B------:R-:W0:Y:S01]  /*435f0*/  LDS.128 R172, [R251] ;  /* 0x00000000fbac7984 */ /* 0x000e220000000c00 */
[----:B------:R-:W-:Y:S01]  /*43600*/  PRMT R22, R32, 0x5410, R33 ;  /* 0x0000541020167816 */ /* 0x000fe20000000021 */
[----:B------:R-:W-:Y:S06]  /*43610*/  BAR.SYNC.DEFER_BLOCKING 0x0 ;  /* 0x0000000000007b1d */ /* 0x000fec0000010000 */
[----:B------:R-:W3:Y:S04]  /*43620*/  LDL.LU R51, [R1+0x880] ;  /* 0x0008800001337983 */ /* 0x000ee80000300800 */
[----:B------:R-:W3:Y:S04]  /*43630*/  LDL.LU R52, [R1+0x894] ;  /* 0x0008940001347983 */ /* 0x000ee80000300800 */
[----:B------:R-:W3:Y:S04]  /*43640*/  LDL.LU R45, [R1+0x878] ;  /* 0x00087800012d7983 */ /* 0x000ee80000300800 */
[----:B------:R1:W-:Y:S01]  /*43650*/  STSM.16.M88.4 [R46], R20 ;  /* 0x000000142e007844 */ /* 0x0003e20000000200 */
[----:B------:R-:W-:Y:S01]  /*43660*/  BAR.SYNC.DEFER_BLOCKING 0x0 ;  /* 0x0000000000007b1d */ /* 0x000fe20000010000 */
[----:B-1----:R-:W-:-:S05]  /*43670*/  PRMT R20, R42, 0x5410, R43 ;  /* 0x000054102a147816 */ /* 0x002fca000000002b */
[----:B------:R-:W3:Y:S01]  /*43680*/  LDL.LU R42, [R1+0x88c] ;  /* 0x00088c00012a7983 */ /* 0x000ee20000300800 */
[----:B------:R-:W-:-:S03]  /*43690*/  PRMT R23, R138, 0x5410, R136 ;  /* 0x000054108a177816 */ /* 0x000fc60000000088 */
[----:B------:R-:W3:Y:S04]  /*436a0*/  LDL.LU R44, [R1+0x4c4] ;  /* 0x0004c400012c7983 */ /* 0x000ee80000300800 */
[----:B------:R-:W3:Y:S04]  /*436b0*/  LDL.LU R43, [R1+0x4d8] ;  /* 0x0004d800012b7983 */ /* 0x000ee80000300800 */
[----:B------:R-:W3:Y:S04]  /*436c0*/  LDL.LU R136, [R1+0x4bc] ;  /* 0x0004bc0001887983 */ /* 0x000ee80000300800 */
[----:B------:R-:W3:Y:S04]  /*436d0*/  LDL.LU R138, [R1+0x4d0] ;  /* 0x0004d000018a7983 */ /* 0x000ee80000300800 */
[----:B------:R-:W1:Y:S01]  /*436e0*/  LDS.128 R168, [R251] ;  /* 0x00000000fba87984 */ /* 0x000e620000000c00 */
[----:B------:R-:W-:-:S02]  /*436f0*/  PRMT R21, R34, 0x5410, R37 ;  /* 0x0000541022157816 */ /* 0x000fc40000000025 */
[----:B------:R-:W-:Y:S01]  /*43700*/  PRMT R22, R35, 0x5410, R36 ;  /* 0x0000541023167816 */ /* 0x000fe20000000024 */
[----:B------:R-:W-:Y:S06]  /*43710*/  BAR.SYNC.DEFER_BLOCKING 0x0 ;  /* 0x0000000000007b1d */ /* 0x000fec0000010000 */
[----:B------:R-:W3:Y:S04]  /*43720*/  LDL.LU R62, [R1+0x890] ;  /* 0x00089000013e7983 */ /* 0x000ee80000300800 */
[----:B------:R-:W3:Y:S04]  /*43730*/  LDL.LU R59, [R1+0x8a4] ;  /* 0x0008a400013b7983 */ /* 0x000ee80000300800 */
[----:B------:R-:W3:Y:S04]  /*43740*/  LDL.LU R54, [R1+0x888] ;  /* 0x0008880001367983 */ /* 0x000ee80000300800 */
[----:B------:R0:W-:Y:S01]  /*43750*/  STSM.16.M88.4 [R46], R20 ;  /* 0x000000142e007844 */ /* 0x0001e20000000200 */
[----:B------:R-:W-:Y:S01]  /*43760*/  BAR.SYNC.DEFER_BLOCKING 0x0 ;  /* 0x0000000000007b1d */ /* 0x000fe20000010000 */
[----:B0-----:R-:W-:-:S05]  /*43770*/  PRMT R20, R50, 0x5410, R48 ;  /* 0x0000541032147816 */ /* 0x001fca0000000030 */
[----:B------:R-:W0:Y:S01]  /*43780*/  LDS.128 R164, [R251] ;  /* 0x00000000fba47984 */ /* 0x000e220000000c00 */
[----:B--2---:R-:W-:-:S03]  /*43790*/  PRMT R21, R38, 0x5410, R47 ;  /* 0x0000541026157816 */ /* 0x004fc6000000002f */
[----:B------:R-:W2:Y:S04]  /*437a0*/  LDL.LU R47, [R1+0x89c] ;  /* 0x00089c00012f7983 */ /* 0x000ea80000300800 */
[----:B------:R-:W2:Y:S04]  /*437b0*/  LDL.LU R49, [R1+0x4d4] ;  /* 0x0004d40001317983 */ /* 0x000ea80000300800 */
[----:B------:R-:W2:Y:S04]  /*437c0*/  LDL.LU R48, [R1+0x4e8] ;  /* 0x0004e80001307983 */ /* 0x000ea80000300800 */
[----:B------:R-:W2:Y:S01]  /*437d0*/  LDL.LU R50, [R1+0x4cc] ;  /* 0x0004cc0001327983 */ /* 0x000ea20000300800 */
[----:B----4-:R-:W-:-:S03]  /*437e0*/  PRMT R23, R143, 0x5410, R39 ;  /* 0x000054108f177816 */ /* 0x010fc60000000027 */
[----:B------:R-:W4:Y:S04]  /*437f0*/  LDL.LU R143, [R1+0x4e0] ;  /* 0x0004e000018f7983 */ /* 0x000f280000300800 */
[----:B------:R-:W4:Y:S04]  /*43800*/  LDL.LU R57, [R1+0x8a0] ;  /* 0x0008a00001397983 */ /* 0x000f280000300800 */
[----:B------:R-:W4:Y:S01]  /*43810*/  LDL.LU R58, [R1+0x8b4] ;  /* 0x0008b400013a7983 */ /* 0x000f220000300800 */
[----:B---3--:R-:W-:Y:S01]  /*43820*/  PRMT R22, R40, 0x5410, R41 ;  /* 0x0000541028167816 */ /* 0x008fe20000000029 */
[----:B------:R-:W-:Y:S06]  /*43830*/  BAR.SYNC.DEFER_BLOCKING 0x0 ;  /* 0x0000000000007b1d */ /* 0x000fec0000010000 */
[----:B------:R-:W3:Y:S04]  /*43840*/  LDL.LU R55, [R1+0x898] ;  /* 0x0008980001377983 */ /* 0x000ee80000300800 */
[----:B------:R1:W-:Y:S01]  /*43850*/  STSM.16.M88.4 [R46], R20 ;  /* 0x000000142e007844 */ /* 0x0003e20000000200 */
[----:B------:R-:W-:Y:S01]  /*43860*/  BAR.SYNC.DEFER_BLOCKING 0x0 ;  /* 0x0000000000007b1d */ /* 0x000fe20000010000 */
[----:B-1----:R-:W-:-:S05]  /*43870*/  PRMT R20, R52, 0x5410, R51 ;  /* 0x0000541034147816 */ /* 0x002fca0000000033 */
[----:B------:R-:W3:Y:S04]  /*43880*/  LDL.LU R51, [R1+0x8ac] ;  /* 0x0008ac0001337983 */ /* 0x000ee80000300800 */
[----:B------:R-:W3:Y:S04]  /*43890*/  LDL.LU R53, [R1+0x4e4] ;  /* 0x0004e40001357983 */ /* 0x000ee80000300800 */
[----:B------:R-:W3:Y:S01]  /*438a0*/  LDL.LU R52, [R1+0x4f8] ;  /* 0x0004f80001347983 */ /* 0x000ee20000300800 */
[----:B------:R-:W-:-:S03]  /*438b0*/  PRMT R23, R138, 0x5410, R136 ;  /* 0x000054108a177816 */ /* 0x000fc60000000088 */
[----:B------:R-:W3:Y:S04]  /*438c0*/  LDL.LU R136, [R1+0x4dc] ;  /* 0x0004dc0001887983 */ /* 0x000ee80000300800 */
[----:B------:R-:W3:Y:S04]  /*438d0*/  LDL.LU R138, [R1+0x4f0] ;  /* 0x0004f000018a7983 */ /* 0x000ee80000300800 */
[----:B------:R-:W1:Y:S01]  /*438e0*/  LDS.128 R160, [R251] ;  /* 0x00000000fba07984 */ /* 0x000e620000000c00 */
[----:B------:R-:W-:Y:S02]  /*438f0*/  PRMT R21, R42, 0x5410, R45 ;  /* 0x000054102a157816 */ /* 0x000fe4000000002d */
[----:B------:R-:W-:Y:S01]  /*43900*/  PRMT R22, R43, 0x5410, R44 ;  /* 0x000054102b167816 */ /* 0x000fe2000000002c */
[----:B------:R-:W-:Y:S06]  /*43910*/  BAR.SYNC.DEFER_BLOCKING 0x0 ;  /* 0x0000000000007b1d */ /* 0x000fec0000010000 */
[----:B------:R-:W3:Y:S04]  /*43920*/  LDL.LU R70, [R1+0x8b0] ;  /* 0x0008b00001467983 */ /* 0x000ee80000300800 */
[----:B------:R-:W3:Y:S04]  /*43930*/  LDL.LU R67, [R1+0x8c4] ;  /* 0x0008c40001437983 */ /* 0x000ee80000300800 */
[----:B------:R-:W3:Y:S04]  /*43940*/  LDL.LU R65, [R1+0x8a8] ;  /* 0x0008a80001417983 */ /* 0x000ee80000300800 */
[----:B------:R0:W-:Y:S01]  /*43950*/  STSM.16.M88.4 [R46], R20 ;  /* 0x000000142e007844 */ /* 0x0001e20000000200 */
[----:B------:R-:W-:Y:S06]  /*43960*/  BAR.SYNC.DEFER_BLOCKING 0x0 ;  /* 0x0000000000007b1d */ /* 0x000fec0000010000 */
[----:B------:R-:W1:Y:S01]  /*43970*/  LDS.128 R156, [R251] ;  /* 0x00000000fb9c7984 */ /* 0x000e620000000c00 */
[----:B0-----:R-:W-:-:S02]  /*43980*/  PRMT R20, R59, 0x5410, R62 ;  /* 0x000054103b147816 */ /* 0x001fc4000000003e */
[----:B--2---:R-:W-:Y:S02]  /*43990*/  PRMT R21, R47, 0x5410, R54 ;  /* 0x000054102f157816 */ /* 0x004fe40000000036 */
[----:B------:R-:W2:Y:S04]  /*439a0*/  LDL.LU R54, [R1+0x8bc] ;  /* 0x0008bc0001367983 */ /* 0x000ea80000300800 */
[----:B------:R-:W2:Y:S04]  /*439b0*/  LDL.LU R64, [R1+0x4f4] ;  /* 0x0004f40001407983 */ /* 0x000ea80000300800 */
[----:B------:R-:W2:Y:S04]  /*439c0*/  LDL.LU R66, [R1+0x508] ;  /* 0x0005080001427983 */ /* 0x000ea80000300800 */
[----:B------:R-:W2:Y:S01]  /*439d0*/  LDL.LU R63, [R1+0x4ec] ;  /* 0x0004ec00013f7983 */ /* 0x000ea20000300800 */
[----:B----4-:R-:W-:-:S03]  /*439e0*/  PRMT R23, R143, 0x5410, R50 ;  /* 0x000054108f177816 */ /* 0x010fc60000000032 */
[----:B------:R-:W4:Y:S01]  /*439f0*/  LDL.LU R143, [R1+0x500] ;  /* 0x00050000018f7983 */ /* 0x000f220000300800 */
[----:B------:R-:W-:Y:S01]  /*43a00*/  PRMT R22, R48, 0x5410, R49 ;  /* 0x0000541030167816 */ /* 0x000fe20000000031 */
[----:B------:R-:W-:Y:S06]  /*43a10*/  BAR.SYNC.DEFER_BLOCKING 0x0 ;  /* 0x0000000000007b1d */ /* 0x000fec0000010000 */
[----:B------:R-:W4:Y:S04]  /*43a20*/  LDL.LU R61, [R1+0x8c0] ;  /* 0x0008c000013d7983 */ /* 0x000f280000300800 */
[----:B------:R-:W4:Y:S04]  /*43a30*/  LDL.LU R60, [R1+0x8d4] ;  /* 0x0008d400013c7983 */ /* 0x000f280000300800 */
[----:B------:R-:W4:Y:S04]  /*43a40*/  LDL.LU R62, [R1+0x8b8] ;  /* 0x0008b800013e7983 */ /* 0x000f280000300800 */
[----:B------:R-:W4:Y:S04]  /*43a50*/  LDL.LU R59, [R1+0x8cc] ;  /* 0x0008cc00013b7983 */ /* 0x000f280000300800 */
[----:B------:R0:W-:Y:S01]  /*43a60*/  STSM.16.M88.4 [R46], R20 ;  /* 0x000000142e007844 */ /* 0x0001e20000000200 */
[----:B------:R-:W-:Y:S01]  /*43a70*/  BAR.SYNC.DEFER_BLOCKING 0x0 ;  /* 0x0000000000007b1d */ /* 0x000fe20000010000 */
[----:B0-----:R-:W-:-:S05]  /*43a80*/  PRMT R20, R58, 0x5410, R57 ;  /* 0x000054103a147816 */ /* 0x001fca0000000039 */
[----:B------:R-:W4:Y:S04]  /*43a90*/  LDL.LU R57, [R1+0x504] ;  /* 0x0005040001397983 */ /* 0x000f280000300800 */
[----:B------:R-:W4:Y:S04]  /*43aa0*/  LDL.LU R58, [R1+0x518] ;  /* 0x00051800013a7983 */ /* 0x000f280000300800 */
[----:B------:R-:W0:Y:S01]  /*43ab0*/  LDS.128 R152, [R251] ;  /* 0x00000000fb987984 */ /* 0x000e220000000c00 */
[----:B---3--:R-:W-:-:S03]  /*43ac0*/  PRMT R23, R138, 0x5410, R136 ;  /* 0x000054108a177816 */ /* 0x008fc60000000088 */
[----:B------:R-:W3:Y:S04]  /*43ad0*/  LDL.LU R136, [R1+0x4fc] ;  /* 0x0004fc0001887983 */ /* 0x000ee80000300800 */
[----:B------:R-:W3:Y:S01]  /*43ae0*/  LDL.LU R138, [R1+0x510] ;  /* 0x00051000018a7983 */ /* 0x000ee20000300800 */
[----:B------:R-:W-:Y:S02]  /*43af0*/  PRMT R21, R51, 0x5410, R55 ;  /* 0x0000541033157816 */ /* 0x000fe40000000037 */
[----:B------:R-:W-:Y:S01]  /*43b00*/  PRMT R22, R52, 0x5410, R53 ;  /* 0x0000541034167816 */ /* 0x000fe20000000035 */
[----:B------:R-:W-:Y:S06]  /*43b10*/  BAR.SYNC.DEFER_BLOCKING 0x0 ;  /* 0x0000000000007b1d */ /* 0x000fec0000010000 */
[----:B------:R-:W3:Y:S04]  /*43b20*/  LDL.LU R68, [R1+0x8d0] ;  /* 0x0008d00001447983 */ /* 0x000ee80000300800 */
[----:B------:R1:W-:Y:S01]  /*43b30*/  STSM.16.M88.4 [R46], R20 ;  /* 0x000000142e007844 */ /* 0x0003e20000000200 */
[----:B------:R-:W-:Y:S01]  /*43b40*/  BAR.SYNC.DEFER_BLOCKING 0x0 ;  /* 0x0000000000007b1d */ /* 0x000fe20000010000 */
[----:B-1----:R-:W-:-:S05]  /*43b50*/  PRMT R20, R67, 0x5410, R70 ;  /* 0x0000541043147816 */ /* 0x002fca0000000046 */
[----:B------:R-:W3:Y:S04]  /*43b60*/  LDL.LU R70, [R1+0x8e4] ;  /* 0x0008e40001467983 */ /* 0x000ee80000300800 */
[----:B------:R-:W3:Y:S04]  /*43b70*/  LDL.LU R67, [R1+0x8c8] ;  /* 0x0008c80001437983 */ /* 0x000ee80000300800 */
[----:B------:R-:W1:Y:S01]  /*43b80*/  LDS.128 R148, [R251] ;  /* 0x00000000fb947984 */ /* 0x000e620000000c00 */
[----:B--2---:R-:W-:-:S03]  /*43b90*/  PRMT R21, R54, 0x5410, R65 ;  /* 0x0000541036157816 */ /* 0x004fc60000000041 */
[----:B------:R-:W2:Y:S01]  /*43ba0*/  LDL.LU R65, [R1+0x8dc] ;  /* 0x0008dc0001417983 */ /* 0x000ea20000300800 */
[----:B------:R-:W-:-:S03]  /*43bb0*/  PRMT R22, R66, 0x5410, R64 ;  /* 0x0000541042167816 */ /* 0x000fc60000000040 */
[----:B------:R-:W2:Y:S04]  /*43bc0*/  LDL.LU R64, [R1+0x514] ;  /* 0x0005140001407983 */ /* 0x000ea80000300800 */
[----:B------:R-:W2:Y:S01]  /*43bd0*/  LDL.LU R66, [R1+0x528] ;  /* 0x0005280001427983 */ /* 0x000ea20000300800 */
[----:B----4-:R-:W-:-:S03]  /*43be0*/  PRMT R23, R143, 0x5410, R63 ;  /* 0x000054108f177816 */ /* 0x010fc6000000003f */
[----:B------:R-:W4:Y:S04]  /*43bf0*/  LDL.LU R63, [R1+0x50c] ;  /* 0x00050c00013f7983 */ /* 0x000f280000300800 */
[----:B------:R-:W4:Y:S01]  /*43c00*/  LDL.LU R143, [R1+0x520] ;  /* 0x00052000018f7983 */ /* 0x000f220000300800 */
[----:B------:R-:W-:Y:S06]  /*43c10*/  BAR.SYNC.DEFER_BLOCKING 0x0 ;  /* 0x0000000000007b1d */ /* 0x000fec0000010000 */
[----:B------:R0:W-:Y:S02]  /*43c20*/  STSM.16.M88.4 [R46], R20 ;  /* 0x000000142e007844 */ /* 0x0001e40000000200 */
[----:B------:R-:W-:Y:S01]  /*43c30*/  BAR.SYNC.DEFER_BLOCKING 0x0 ;  /* 0x0000000000007b1d */ /* 0x000fe20000010000 */
[----:B0-----:R-:W-:-:S05]  /*43c40*/  PRMT R20, R60, 0x5410, R61 ;  /* 0x000054103c147816 */ /* 0x001fca000000003d */
[----:B------:R-:W4:Y:S01]  /*43c50*/  LDL.LU R61, [R1+0x8e0] ;  /* 0x0008e000013d7983 */ /* 0x000f220000300800 */
[----:B------:R-:W-:-:S03]  /*43c60*/  PRMT R21, R59, 0x5410, R62 ;  /* 0x000054103b157816 */ /* 0x000fc6000000003e */
[----:B------:R-:W4:Y:S01]  /*43c70*/  LDL.LU R60, [R1+0x8f4] ;  /* 0x0008f400013c7983 */ /* 0x000f220000300800 */
[----:B------:R-:W-:-:S03]  /*43c80*/  PRMT R22, R58, 0x5410, R57 ;  /* 0x000054103a167816 */ /* 0x000fc60000000039 */
[----:B------:R-:W4:Y:S04]  /*43c90*/  LDL.LU R62, [R1+0x8d8] ;  /* 0x0008d800013e7983 */ /* 0x000f280000300800 */
[----:B------:R-:W4:Y:S04]  /*43ca0*/  LDL.LU R59, [R1+0x8ec] ;  /* 0x0008ec00013b7983 */ /* 0x000f280000300800 */
[----:B------:R-:W4:Y:S04]  /*43cb0*/  LDL.LU R57, [R1+0x524] ;  /* 0x0005240001397983 */ /* 0x000f280000300800 */
[----:B------:R-:W4:Y:S01]  /*43cc0*/  LDL.LU R58, [R1+0x538] ;  /* 0x00053800013a7983 */ /* 0x000f220000300800 */
[----:B---3--:R-:W-:-:S03]  /*43cd0*/  PRMT R23, R138, 0x5410, R136 ;  /* 0x000054108a177816 */ /* 0x008fc60000000088 */
[----:B------:R-:W3:Y:S04]  /*43ce0*/  LDL.LU R136, [R1+0x51c] ;  /* 0x00051c0001887983 */ /* 0x000ee80000300800 */
[----:B------:R-:W3:Y:S04]  /*43cf0*/  LDL.LU R138, [R1+0x530] ;  /* 0x00053000018a7983 */ /* 0x000ee80000300800 */
[----:B------:R-:W0:Y:S01]  /*43d00*/  LDS.128 R144, [R251] ;  /* 0x00000000fb907984 */ /* 0x000e220000000c00 */
[----:B------:R-:W-:Y:S06]  /*43d10*/  BAR.SYNC.DEFER_BLOCKING 0x0 ;  /* 0x0000000000007b1d */ /* 0x000fec0000010000 */
[----:B------:R-:W3:Y:S04]  /*43d20*/  LDL.LU R74, [R1+0x8f0] ;  /* 0x0008f000014a7983 */ /* 0x000ee80000300800 */
[----:B------:R-:W3:Y:S04]  /*43d30*/  LDL.LU R71, [R1+0x904] ;  /* 0x0009040001477983 */ /* 0x000ee80000300800 */
[----:B------:R-:W3:Y:S04]  /*43d40*/  LDL.LU R69, [R1+0x8e8] ;  /* 0x0008e80001457983 */ /* 0x000ee80000300800 */
[----:B------:R1:W-:Y:S02]  /*43d50*/  STSM.16.M88.4 [R46], R20 ;  /* 0x000000142e007844 */ /* 0x0003e40000000200 */
[----:B-1----:R-:W-:-:S02]  /*43d60*/  PRMT R20, R70, 0x5410, R68 ;  /* 0x0000541046147816 */ /* 0x002fc40000000044 */
[----:B------:R-:W3:Y:S04]  /*43d70*/  LDL.LU R68, [R1+0x8fc] ;  /* 0x0008fc0001447983 */ /* 0x000ee80000300800 */
[----:B------:R-:W3:Y:S01]  /*43d80*/  LDL.LU R70, [R1+0x534] ;  /* 0x0005340001467983 */ /* 0x000ee20000300800 */
[----:B--2---:R-:W-:-:S03]  /*43d90*/  PRMT R21, R65, 0x5410, R67 ;  /* 0x0000541041157816 */ /* 0x004fc60000000043 */
[----:B------:R-:W2:Y:S04]  /*43da0*/  LDL.LU R67, [R1+0x548] ;  /* 0x0005480001437983 */ /* 0x000ea80000300800 */
[----:B------:R-:W2:Y:S01]  /*43db0*/  LDL.LU R65, [R1+0x52c] ;  /* 0x00052c0001417983 */ /* 0x000ea20000300800 */
[----:B------:R-:W-:-:S03]  /*43dc0*/  PRMT R22, R66, 0x5410, R64 ;  /* 0x0000541042167816 */ /* 0x000fc60000000040 */
[----:B------:R-:W2:Y:S04]  /*43dd0*/  LDL.LU R64, [R1+0x540] ;  /* 0x0005400001407983 */ /* 0x000ea80000300800 */
[----:B------:R-:W2:Y:S01]  /*43de0*/  LDL.LU R66, [R1+0x900] ;  /* 0x0009000001427983 */ /* 0x000ea20000300800 */
[----:B----4-:R-:W-:Y:S01]  /*43df0*/  PRMT R23, R143, 0x5410, R63 ;  /* 0x000054108f177816 */ /* 0x010fe2000000003f */
[----:B------:R-:W-:Y:S06]  /*43e00*/  BAR.SYNC.DEFER_BLOCKING 0x0 ;  /* 0x0000000000007b1d */ /* 0x000fec0000010000 */
[----:B------:R-:W4:Y:S04]  /*43e10*/  LDL.LU R63, [R1+0x914] ;  /* 0x00091400013f7983 */ /* 0x000f280000300800 */
[----:B------:R-:W1:Y:S01]  /*43e20*/  LDS.128 R140, [R251] ;  /* 0x00000000fb8c7984 */ /* 0x000e620000000c00 */
[----:B------:R-:W-:Y:S06]  /*43e30*/  BAR.SYNC.DEFER_BLOCKING 0x0 ;  /* 0x0000000000007b1d */ /* 0x000fec0000010000 */
[----:B------:R0:W-:Y:S02]  /*43e40*/  STSM.16.M88.4 [R46], R20 ;  /* 0x000000142e007844 */ /* 0x0001e40000000200 */
[----:B0-----:R-:W-:-:S02]  /*43e50*/  PRMT R20, R60, 0x5410, R61 ;  /* 0x000054103c147816 */ /* 0x001fc4000000003d */
        /* <DEDUP_REMOVED lines=8> */
[----:B---3--:R-:W-:Y:S01]  /*43ee0*/  PRMT R23, R138, 0x5410, R136 ;  /* 0x000054108a177816 */ /* 0x008fe20000000088 */
[----:B------:R-:W-:Y:S06]  /*43ef0*/  BAR.SYNC.DEFER_BLOCKING 0x0 ;  /* 0x0000000000007b1d */ /* 0x000fec0000010000 */
[----:B------:R-:W0:Y:S02]  /*43f00*/  LDS.128 R136, [R251] ;  /* 0x00000000fb887984 */ /* 0x000e240000000c00 */
[----:B------:R-:W-:Y:S06]  /*43f10*/  BAR.SYNC.DEFER_BLOCKING 0x0 ;  /* 0x0000000000007b1d */ /* 0x000fec0000010000 */
[----:B------:R3:W-:Y:S02]  /*43f20*/  STSM.16.M88.4 [R46], R20 ;  /* 0x000000142e007844 */ /* 0x0007e40000000200 */
[----:B------:R-:W-:Y:S01]  /*43f30*/  BAR.SYNC.DEFER_BLOCKING 0x0 ;  /* 0x0000000000007b1d */ /* 0x000fe20000010000 */
[----:B---3--:R-:W-:-:S05]  /*43f40*/  PRMT R20, R71, 0x5410, R74 ;  /* 0x0000541047147816 */ /* 0x008fca000000004a */
[----:B------:R-:W3:Y:S01]  /*43f50*/  LDL.LU R74, [R1+0x910] ;  /* 0x00091000014a7983 */ /* 0x000ee20000300800 */
[----:B------:R-:W-:-:S03]  /*43f60*/  PRMT R21, R68, 0x5410, R69 ;  /* 0x0000541044157816 */ /* 0x000fc60000000045 */
[----:B------:R-:W3:Y:S04]  /*43f70*/  LDL.LU R71, [R1+0x924] ;  /* 0x0009240001477983 */ /* 0x000ee80000300800 */
[----:B------:R-:W3:Y:S04]  /*43f80*/  LDL.LU R69, [R1+0x908] ;  /* 0x0009080001457983 */ /* 0x000ee80000300800 */
[----:B------:R-:W3:Y:S04]  /*43f90*/  LDL.LU R68, [R1+0x91c] ;  /* 0x00091c0001447983 */ /* 0x000ee80000300800 */
[----:B------:R-:W0:Y:S01]  /*43fa0*/  LDS.128 R132, [R251] ;  /* 0x00000000fb847984 */ /* 0x000e220000000c00 */
[----:B--2---:R-:W-:-:S03]  /*43fb0*/  PRMT R22, R67, 0x5410, R70 ;  /* 0x0000541043167816 */ /* 0x004fc60000000046 */
[----:B------:R-:W2:Y:S04]  /*43fc0*/  LDL.LU R70, [R1+0x554] ;  /* 0x0005540001467983 */ /* 0x000ea80000300800 */
[----:B------:R-:W2:Y:S01]  /*43fd0*/  LDL.LU R67, [R1+0x568] ;  /* 0x0005680001437983 */ /* 0x000ea20000300800 */
[----:B------:R-:W-:Y:S01]  /*43fe0*/  PRMT R23, R64, 0x5410, R65 ;  /* 0x0000541040177816 */ /* 0x000fe20000000041 */
[----:B------:R-:W-:Y:S06]  /*43ff0*/  BAR.SYNC.DEFER_BLOCKING 0x0 ;  /* 0x0000000000007b1d */ /* 0x000fec0000010000 */
[----:B------:R-:W2:Y:S04]  /*44000*/  LDL.LU R65, [R1+0x54c] ;  /* 0x00054c0001417983 */ /* 0x000ea80000300800 */
[----:B------:R-:W2:Y:S04]  /*44010*/  LDL.LU R64, [R1+0x560] ;  /* 0x0005600001407983 */ /* 0x000ea80000300800 */
[----:B------:R4:W-:Y:S01]  /*44020*/  STSM.16.M88.4 [R46], R20 ;  /* 0x000000142e007844 */ /* 0x0009e20000000200 */
[----:B------:R-:W-:Y:S01]  /*44030*/  BAR.SYNC.DEFER_BLOCKING 0x0 ;  /* 0x0000000000007b1d */ /* 0x000fe20000010000 */
[----:B----4-:R-:W-:-:S05]  /*44040*/  PRMT R20, R63, 0x5410, R66 ;  /* 0x000054103f147816 */ /* 0x010fca0000000042 */
[----:B------:R-:W4:Y:S04]  /*44050*/  LDL.LU R66, [R1+0x920] ;  /* 0x0009200001427983 */ /* 0x000f280000300800 */
[----:B------:R-:W4:Y:S04]  /*44060*/  LDL.LU R63, [R1+0x934] ;  /* 0x00093400013f7983 */ /* 0x000f280000300800 */
[----:B------:R-:W0:Y:S01]  /*44070*/  LDS.128 R128, [R251] ;  /* 0x00000000fb807984 */ /* 0x000e220000000c00 */
[----:B------:R-:W-:-:S03]  /*44080*/  PRMT R21, R60, 0x5410, R61 ;  /* 0x000054103c157816 */ /* 0x000fc6000000003d */
[----:B------:R-:W4:Y:S04]  /*44090*/  LDL.LU R61, [R1+0x918] ;  /* 0x00091800013d7983 */ /* 0x000f280000300800 */
[----:B------:R-:W4:Y:S01]  /*440a0*/  LDL.LU R60, [R1+0x92c] ;  /* 0x00092c00013c7983 */ /* 0x000f220000300800 */
[----:B------:R-:W-:-:S03]  /*440b0*/  PRMT R22, R59, 0x5410, R62 ;  /* 0x000054103b167816 */ /* 0x000fc6000000003e */
[----:B------:R-:W4:Y:S04]  /*440c0*/  LDL.LU R62, [R1+0x564] ;  /* 0x00056400013e7983 */ /* 0x000f280000300800 */
[----:B------:R-:W4:Y:S01]  /*440d0*/  LDL.LU R59, [R1+0x578] ;  /* 0x00057800013b7983 */ /* 0x000f220000300800 */
[----:B------:R-:W-:-:S03]  /*440e0*/  PRMT R23, R58, 0x5410, R57 ;  /* 0x000054103a177816 */ /* 0x000fc60000000039 */
[----:B------:R-:W4:Y:S04]  /*440f0*/  LDL.LU R57, [R1+0x55c] ;  /* 0x00055c0001397983 */ /* 0x000f280000300800 */
[----:B------:R-:W4:Y:S01]  /*44100*/  LDL.LU R58, [R1+0x570] ;  /* 0x00057000013a7983 */ /* 0x000f220000300800 */
[----:B------:R-:W-:Y:S06]  /*44110*/  BAR.SYNC.DEFER_BLOCKING 0x0 ;  /* 0x0000000000007b1d */ /* 0x000fec0000010000 */
[----:B------:R3:W-:Y:S02]  /*44120*/  STSM.16.M88.4 [R46], R20 ;  /* 0x000000142e007844 */ /* 0x0007e40000000200 */
[----:B------:R-:W-:Y:S06]  /*44130*/  BAR.SYNC.DEFER_BLOCKING 0x0 ;  /* 0x0000000000007b1d */ /* 0x000fec0000010000 */
[----:B------:R-:W0:Y:S01]  /*44140*/  LDS.128 R124, [R251] ;  /* 0x00000000fb7c7984 */ /* 0x000e220000000c00 */
[----:B---3--:R-:W-:-:S03]  /*44150*/  PRMT R20, R71, 0x5410, R74 ;  /* 0x0000541047147816 */ /* 0x008fc6000000004a */
[----:B------:R-:W3:Y:S04]  /*44160*/  LDL.LU R74, [R1+0x930] ;  /* 0x00093000014a7983 */ /* 0x000ee80000300800 */
[----:B------:R-:W3:Y:S01]  /*44170*/  LDL.LU R71, [R1+0x944] ;  /* 0x0009440001477983 */ /* 0x000ee20000300800 */
[----:B------:R-:W-:-:S03]  /*44180*/  PRMT R21, R68, 0x5410, R69 ;  /* 0x0000541044157816 */ /* 0x000fc60000000045 */
[----:B------:R-:W3:Y:S04]  /*44190*/  LDL.LU R69, [R1+0x928] ;  /* 0x0009280001457983 */ /* 0x000ee80000300800 */
[----:B------:R-:W3:Y:S01]  /*441a0*/  LDL.LU R68, [R1+0x93c] ;  /* 0x00093c0001447983 */ /* 0x000ee20000300800 */
[----:B------:R-:W-:Y:S01]  /*441b0*/  VIADD R18, R11, UR5 ;  /* 0x000000050b127c36 */ /* 0x000fe20008000000 */
[----:B------:R-:W-:-:S03]  /*441c0*/  ULDC UR5, c[0x0][0x248] ;  /* 0x0000920000057ab9 */ /* 0x000fc60000000800 */
[----:B------:R-:W-:Y:S01]  /*441d0*/  VIADD R19, R18, UR5 ;  /* 0x0000000512137c36 */ /* 0x000fe20008000000 */
[----:B------:R-:W-:Y:S01]  /*441e0*/  ULDC UR5, c[0x0][0x248] ;  /* 0x0000920000057ab9 */ /* 0x000fe20000000800 */
[----:B--2---:R-:W-:Y:S02]  /*441f0*/  PRMT R22, R67, 0x5410, R70 ;  /* 0x0000541043167816 */ /* 0x004fe40000000046 */
[----:B------:R-:W2:Y:S04]  /*44200*/  LDL.LU R70, [R1+0x574] ;  /* 0x0005740001467983 */ /* 0x000ea80000300800 */
[----:B------:R-:W2:Y:S01]  /*44210*/  LDL.LU R67, [R1+0x588] ;  /* 0x0005880001437983 */ /* 0x000ea20000300800 */
[----:B------:R-:W-:Y:S01]  /*44220*/  PRMT R23, R64, 0x5410, R65 ;  /* 0x0000541040177816 */ /* 0x000fe20000000041 */
[----:B------:R-:W-:Y:S06]  /*44230*/  BAR.SYNC.DEFER_BLOCKING 0x0 ;  /* 0x0000000000007b1d */ /* 0x000fec0000010000 */
[----:B------:R-:W2:Y:S04]  /*44240*/  LDL.LU R65, [R1+0x56c] ;  /* 0x00056c0001417983 */ /* 0x000ea80000300800 */
[----:B------:R-:W2:Y:S04]  /*44250*/  LDL.LU R64, [R1+0x580] ;  /* 0x0005800001407983 */ /* 0x000ea80000300800 */
[----:B------:R4:W-:Y:S01]  /*44260*/  STSM.16.M88.4 [R46], R20 ;  /* 0x000000142e007844 */ /* 0x0009e20000000200 */
[----:B------:R-:W-:Y:S01]  /*44270*/  VIADD R24, R19, UR5 ;  /* 0x0000000513187c36 */ /* 0x000fe20008000000 */
[----:B------:R-:W-:Y:S01]  /*44280*/  ULDC UR5, c[0x0][0x248] ;  /* 0x0000920000057ab9 */ /* 0x000fe20000000800 */
[----:B------:R-:W-:Y:S01]  /*44290*/  BAR.SYNC.DEFER_BLOCKING 0x0 ;  /* 0x0000000000007b1d */ /* 0x000fe20000010000 */
[----:B----4-:R-:W-:-:S05]  /*442a0*/  PRMT R20, R63, 0x5410, R66 ;  /* 0x000054103f147816 */ /* 0x010fca0000000042 */
[----:B------:R-:W4:Y:S04]  /*442b0*/  LDL.LU R66, [R1+0x940] ;  /* 0x0009400001427983 */ /* 0x000f280000300800 */
[----:B------:R-:W4:Y:S01]  /*442c0*/  LDL.LU R63, [R1+0x9bc] ;  /* 0x0009bc00013f7983 */ /* 0x000f220000300800 */
[----:B------:R-:W-:Y:S02]  /*442d0*/  PRMT R21, R60, 0x5410, R61 ;  /* 0x000054103c157816 */ /* 0x000fe4000000003d */
[----:B------:R-:W-:Y:S01]  /*442e0*/  PRMT R22, R59, 0x5410, R62 ;  /* 0x000054103b167816 */ /* 0x000fe2000000003e */
[----:B------:R-:W4:Y:S04]  /*442f0*/  LDL.LU R61, [R1+0x938] ;  /* 0x00093800013d7983 */ /* 0x000f280000300800 */
[----:B------:R-:W4:Y:S01]  /*44300*/  LDL.LU R60, [R1+0x9b8] ;  /* 0x0009b800013c7983 */ /* 0x000f220000300800 */
[----:B------:R-:W-:-:S03]  /*44310*/  PRMT R23, R58, 0x5410, R57 ;  /* 0x000054103a177816 */ /* 0x000fc60000000039 */
[----:B------:R-:W4:Y:S04]  /*44320*/  LDL.LU R62, [R1+0x584] ;  /* 0x00058400013e7983 */ /* 0x000f280000300800 */
[----:B------:R-:W4:Y:S04]  /*44330*/  LDL.LU R59, [R1+0x7b0] ;  /* 0x0007b000013b7983 */ /* 0x000f280000300800 */
[----:B------:R-:W4:Y:S04]  /*44340*/  LDL.LU R57, [R1+0x57c] ;  /* 0x00057c0001397983 */ /* 0x000f280000300800 */
[----:B------:R-:W4:Y:S01]  /*44350*/  LDL.LU R58, [R1+0x5fc] ;  /* 0x0005fc00013a7983 */ /* 0x000f220000300800 */
[----:B------:R-:W-:Y:S01]  /*44360*/  VIADD R25, R24, UR5 ;  /* 0x0000000518197c36 */ /* 0x000fe20008000000 */
[----:B------:R-:W-:-:S02]  /*44370*/  ULDC UR5, c[0x0][0x248] ;  /* 0x0000920000057ab9 */ /* 0x000fc40000000800 */
[----:B------:R-:W0:Y:S01]  /*44380*/  LDS.128 R120, [R251] ;  /* 0x00000000fb787984 */ /* 0x000e220000000c00 */
[----:B------:R-:W-:Y:S01]  /*44390*/  VIADD R26, R25, UR5 ;  /* 0x00000005191a7c36 */ /* 0x000fe20008000000 */
[----:B------:R-:W-:Y:S01]  /*443a0*/  ULDC UR5, c[0x0][0x248] ;  /* 0x0000920000057ab9 */ /* 0x000fe20000000800 */
[----:B------:R-:W-:Y:S02]  /*443b0*/  BAR.SYNC.DEFER_BLOCKING 0x0 ;  /* 0x0000000000007b1d */ /* 0x000fe40000010000 */
[----:B------:R-:W-:-:S04]  /*443c0*/  VIADD R27, R26, UR5 ;  /* 0x000000051a1b7c36 */ /* 0x000fc80008000000 */
[----:B------:R-:W-:Y:S01]  /*443d0*/  VIADD R28, R27, UR4 ;  /* 0x000000041b1c7c36 */ /* 0x000fe20008000000 */
[----:B------:R-:W-:Y:S01]  /*443e0*/  ULDC UR5, c[0x0][0x248] ;  /* 0x0000920000057ab9 */ /* 0x000fe20000000800 */
[----:B------:R-:W-:Y:S02]  /*443f0*/  ULDC UR4, c[0x0][0x248] ;  /* 0x0000920000047ab9 */ /* 0x000fe40000000800 */
[----:B------:R-:W-:Y:S01]  /*44400*/  VIADD R29, R28, UR5 ;  /* 0x000000051c1d7c36 */ /* 0x000fe20008000000 */
[----:B------:R-:W-:-:S03]  /*44410*/  ULDC UR5, c[0x0][0x248] ;  /* 0x0000920000057ab9 */ /* 0x000fc60000000800 */
        /* <DEDUP_REMOVED lines=63> */
[----:B------:R3:W-:Y:S01]  /*44810*/  STSM.16.M88.4 [R46], R20 ;  /* 0x000000142e007844 */ /* 0x0007e20000000200 */
[----:B------:R-:W-:Y:S02]  /*44820*/  ULDC UR5, c[0x0][0x248] ;  /* 0x0000920000057ab9 */ /* 0x000fe40000000800 */
[----:B------:R-:W-:Y:S01]  /*44830*/  VIADD R186, R184, UR4 ;  /* 0x00000004b8ba7c36 */ /* 0x000fe20008000000 */
[----:B------:R-:W-:Y:S01]  /*44840*/  ULDC UR4, c[0x0][0x248] ;  /* 0x0000920000047ab9 */ /* 0x000fe20000000800 */
[----:B------:R-:W-:Y:S02]  /*44850*/  BAR.SYNC.DEFER_BLOCKING 0x0 ;  /* 0x0000000000007b1d */ /* 0x000fe40000010000 */
[----:B------:R-:W-:-:S04]  /*44860*/  VIADD R188, R186, UR4 ;  /* 0x00000004babc7c36 */ /* 0x000fc80008000000 */
        /* <DEDUP_REMOVED lines=10> */
[----:B------:R-:W-:Y:S01]  /*44910*/  ULDC UR4, c[0x0][0x248] ;  /* 0x0000920000047ab9 */ /* 0x000fe20000000800 */
[----:B------:R-:W0:Y:S02]  /*44920*/  LDS.128 R116, [R251] ;  /* 0x00000000fb747984 */ /* 0x000e240000000c00 */
        /* <DEDUP_REMOVED lines=9> */
[----:B---3--:R-:W-:Y:S01]  /*449c0*/  PRMT R20, R71, 0x5410, R74 ;  /* 0x0000541047147816 */ /* 0x008fe2000000004a */
[----:B------:R-:W-:Y:S02]  /*449d0*/  ULDC UR5, c[0x0][0x248] ;  /* 0x0000920000057ab9 */ /* 0x000fe40000000800 */
[----:B------:R-:W-:Y:S01]  /*449e0*/  VIADD R207, R205, UR4 ;  /* 0x00000004cdcf7c36 */ /* 0x000fe20008000000 */
[----:B------:R-:W-:Y:S01]  /*449f0*/  ULDC UR4, c[0x0][0x248] ;  /* 0x0000920000047ab9 */ /* 0x000fe20000000800 */
[----:B------:R-:W-:Y:S02]  /*44a00*/  PRMT R21, R68, 0x5410, R69 ;  /* 0x0000541044157816 */ /* 0x000fe40000000045 */
[----:B------:R-:W-:Y:S01]  /*44a10*/  VIADD R209, R207, UR4 ;  /* 0x00000004cfd17c36 */ /* 0x000fe20008000000 */
[----:B------:R-:W-:Y:S01]  /*44a20*/  ULDC UR4, c[0x0][0x248] ;  /* 0x0000920000047ab9 */ /* 0x000fe20000000800 */
[----:B--2---:R-:W-:-:S02]  /*44a30*/  PRMT R22, R67, 0x5410, R70 ;  /* 0x0000541043167816 */ /* 0x004fc40000000046 */
[----:B------:R-:W-:Y:S01]  /*44a40*/  VIADD R211, R209, UR4 ;  /* 0x00000004d1d37c36 */ /* 0x000fe20008000000 */
[----:B------:R-:W-:Y:S01]  /*44a50*/  ULDC UR4, c[0x0][0x248] ;  /* 0x0000920000047ab9 */ /* 0x000fe20000000800 */
[----:B------:R-:W-:Y:S01]  /*44a60*/  PRMT R23, R64, 0x5410, R65 ;  /* 0x0000541040177816 */ /* 0x000fe20000000041 */
[----:B------:R-:W-:Y:S01]  /*44a70*/  BAR.SYNC.DEFER_BLOCKING 0x0 ;  /* 0x0000000000007b1d */ /* 0x000fe20000010000 */
[----:B------:R-:W-:-:S04]  /*44a80*/  VIADD R213, R211, UR5 ;  /* 0x00000005d3d57c36 */ /* 0x000fc80008000000 */
[----:B------:R-:W-:Y:S01]  /*44a90*/  VIADD R215, R213, UR4 ;  /* 0x00000004d5d77c36 */ /* 0x000fe20008000000 */
[----:B------:R-:W-:Y:S01]  /*44aa0*/  ULDC UR4, c[0x0][0x248] ;  /* 0x0000920000047ab9 */ /* 0x000fe20000000800 */
[----:B------:R-:W-:Y:S02]  /*44ab0*/  ULDC UR5, c[0x0][0x248] ;  /* 0x0000920000057ab9 */ /* 0x000fe40000000800 */
[----:B------:R-:W-:Y:S01]  /*44ac0*/  VIADD R217, R215, UR4 ;  /* 0x00000004d7d97c36 */ /* 0x000fe20008000000 */
[----:B------:R-:W-:Y:S01]  /*44ad0*/  ULDC UR4, c[0x0][0x248] ;  /* 0x0000920000047ab9 */ /* 0x000fe20000000800 */
[----:B------:R4:W-:Y:S01]  /*44ae0*/  STSM.16.M88.4 [R46], R20 ;  /* 0x000000142e007844 */ /* 0x0009e20000000200 */
[----:B------:R-:W-:Y:S01]  /*44af0*/  BAR.SYNC.DEFER_BLOCKING 0x0 ;  /* 0x0000000000007b1d */ /* 0x000fe20000010000 */
        /* <DEDUP_REMOVED lines=9> */
[----:B------:R-:W-:Y:S01]  /*44b90*/  ULDC UR4, c[0x0][0x248] ;  /* 0x0000920000047ab9 */ /* 0x000fe20000000800 */
[----:B------:R-:W2:Y:S02]  /*44ba0*/  LDS.128 R112, [R251] ;  /* 0x00000000fb707984 */ /* 0x000ea40000000c00 */
        /* <DEDUP_REMOVED lines=8> */
[----:B------:R-:W-:-:S04]  /*44c30*/  VIADD R237, R235, UR5 ;  /* 0x00000005ebed7c36 */ /* 0x000fc80008000000 */
[----:B------:R-:W-:Y:S01]  /*44c40*/  VIADD R239, R237, UR4 ;  /* 0x00000004edef7c36 */ /* 0x000fe20008000000 */
[----:B------:R-:W-:-:S03]  /*44c50*/  ULDC UR4, c[0x0][0x248] ;  /* 0x0000920000047ab9 */ /* 0x000fc60000000800 */
[----:B------:R-:W-:Y:S01]  /*44c60*/  VIADD R241, R239, UR4 ;  /* 0x00000004eff17c36 */ /* 0x000fe20008000000 */
[----:B------:R-:W-:Y:S01]  /*44c70*/  ULDC UR4, c[0x0][0x248] ;  /* 0x0000920000047ab9 */ /* 0x000fe20000000800 */
[----:B----4-:R-:W-:Y:S02]  /*44c80*/  PRMT R20, R63, 0x5410, R66 ;  /* 0x000054103f147816 */ /* 0x010fe40000000042 */
[----:B------:R-:W-:Y:S01]  /*44c90*/  PRMT R21, R60, 0x5410, R61 ;  /* 0x000054103c157816 */ /* 0x000fe2000000003d */
[----:B------:R-:W-:Y:S01]  /*44ca0*/  VIADD R252, R241, UR4 ;  /* 0x00000004f1fc7c36 */ /* 0x000fe20008000000 */
[----:B------:R-:W-:Y:S02]  /*44cb0*/  PRMT R22, R59, 0x5410, R62 ;  /* 0x000054103b167816 */ /* 0x000fe4000000003e */
[----:B------:R-:W-:Y:S01]  /*44cc0*/  PRMT R23, R58, 0x5410, R57 ;  /* 0x000054103a177816 */ /* 0x000fe20000000039 */
[----:B------:R-:W3:Y:S04]  /*44cd0*/  LDL.LU R61, [R1+0x9b4] ;  /* 0x0009b400013d7983 */ /* 0x000ee80000300800 */
        /* <DEDUP_REMOVED lines=15> */
[----:B------:R-:W-:-:S03]  /*44dd0*/  LOP3.LUT R3, R3, 0xbfffffff, RZ, 0xc0, !PT ;  /* 0xbfffffff03037812 */ /* 0x000fc600078ec0ff */
[----:B------:R-:W-:Y:S01]  /*44de0*/  STL.64 [R1+0x1278], R174 ;  /* 0x001278ae01007387 */ /* 0x000fe20000100a00 */
[----:B------:R-:W-:Y:S01]  /*44df0*/  @P3 LOP3.LUT R3, R3, 0x40000000, RZ, 0xfc, !PT ;  /* 0x4000000003033812 */ /* 0x000fe200078efcff */
[----:B------:R-:W-:Y:S03]  /*44e00*/  BAR.SYNC.DEFER_BLOCKING 0x0 ;  /* 0x0000000000007b1d */ /* 0x000fe60000010000 */
[----:B------:R-:W-:Y:S02]  /*44e10*/  LOP3.LUT R3, R3, 0xdfffffff, RZ, 0xc0, !PT ;  /* 0xdfffffff03037812 */ /* 0x000fe400078ec0ff */
[C---:B------:R-:W-:Y:S02]  /*44e20*/  LOP3.LUT P3, RZ, R4.reuse, 0x8, RZ, 0xc0, !PT ;  /* 0x0000000804ff7812 */ /* 0x040fe4000786c0ff */
[----:B------:R-:W-:Y:S02]  /*44e30*/  @P2 LOP3.LUT R3, R3, 0x20000000, RZ, 0xfc, !PT ;  /* 0x2000000003032812 */ /* 0x000fe400078efcff */
[----:B------:R-:W-:Y:S01]  /*44e40*/  LOP3.LUT P2, RZ, R4, 0x4, RZ, 0xc0, !PT ;  /* 0x0000000404ff7812 */ /* 0x000fe2000784c0ff */
[----:B------:R-:W-:Y:S01]  /*44e50*/  STL.64 [R1+0x1258], R168 ;  /* 0x001258a801007387 */ /* 0x000fe20000100a00 */
[----:B------:R-:W-:-:S03]  /*44e60*/  LOP3.LUT R3, R3, 0xefffffff, RZ, 0xc0, !PT ;  /* 0xefffffff03037812 */ /* 0x000fc600078ec0ff */
[----:B------:R-:W-:Y:S01]  /*44e70*/  STL.64 [R1+0x1250], R170 ;  /* 0x001250aa01007387 */ /* 0x000fe20000100a00 */
        /* <DEDUP_REMOVED lines=10> */
[----:B------:R-:W-:-:S03]  /*44f20*/  @P6 LOP3.LUT R3, R3, 0x4000000, RZ, 0xfc, !PT ;  /* 0x0400000003036812 */ /* 0x000fc600078efcff */
[----:B------:R-:W-:Y:S01]  /*44f30*/  STL.64 [R1+0x11f0], R156 ;  /* 0x0011f09c01007387 */ /* 0x000fe20000100a00 */
[----:B------:R-:W-:-:S03]  /*44f40*/  LOP3.LUT R3, R3, 0xfdffffff, RZ, 0xc0, !PT ;  /* 0xfdffffff03037812 */ /* 0x000fc600078ec0ff */
[----:B------:R-:W-:Y:S01]  /*44f50*/  STL.64 [R1+0x11e8], R158 ;  /* 0x0011e89e01007387 */ /* 0x000fe20000100a00 */
[----:B------:R-:W-:-:S03]  /*44f60*/  @P5 LOP3.LUT R3, R3, 0x2000000, RZ, 0xfc, !PT ;  /* 0x0200000003035812 */ /* 0x000fc600078efcff */
[----:B------:R-:W-:Y:S04]  /*44f70*/  STL.64 [R1+0x11e0], R8 ;  /* 0x0011e00801007387 */ /* 0x000fe80000100a00 */
[----:B------:R-:W-:Y:S04]  /*44f80*/  STL.64 [R1+0x11d8], R152 ;  /* 0x0011d89801007387 */ /* 0x000fe80000100a00 */
[----:B------:R-:W-:Y:S04]  /*44f90*/  STL.64 [R1+0x11d0], R154 ;  /* 0x0011d09a01007387 */ /* 0x000fe80000100a00 */
[----:B------:R-:W-:Y:S04]  /*44fa0*/  STL.64 [R1+0x11c8], R148 ;  /* 0x0011c89401007387 */ /* 0x000fe80000100a00 */
[----:B------:R-:W-:Y:S04]  /*44fb0*/  STL.64 [R1+0x11c0], R150 ;  /* 0x0011c09601007387 */ /* 0x000fe80000100a00 */
[----:B------:R-:W-:Y:S04]  /*44fc0*/  STL.64 [R1+0x11b8], R144 ;  /* 0x0011b89001007387 */ /* 0x000fe80000100a00 */
[----:B------:R-:W-:Y:S04]  /*44fd0*/  STL.64 [R1+0x11b0], R146 ;  /* 0x0011b09201007387 */ /* 0x000fe80000100a00 */
[----:B-1----:R-:W-:Y:S04]  /*44fe0*/  STL.64 [R1+0x11a8], R140 ;  /* 0x0011a88c01007387 */ /* 0x002fe80000100a00 */
[----:B------:R-:W-:Y:S04]  /*44ff0*/  STL.64 [R1+0x11a0], R142 ;  /* 0x0011a08e01007387 */ /* 0x000fe80000100a00 */
[----:B0-----:R-:W-:Y:S04]  /*45000*/  STL.64 [R1+0x1198], R136 ;  /* 0x0011988801007387 */ /* 0x001fe80000100a00 */
        /* <DEDUP_REMOVED lines=12> */
[----:B--2---:R-:W-:Y:S04]  /*450d0*/  STL.64 [R1+0x1130], R112 ;  /* 0x0011307001007387 */ /* 0x004fe80000100a00 */
[----:B------:R-:W-:Y:S04]  /*450e0*/  STL.64 [R1+0x1128], R114 ;  /* 0x0011287201007387 */ /* 0x000fe80000100a00 */
[----:B------:R-:W-:Y:S04]  /*450f0*/  STL.64 [R1+0x1110], R244 ;  /* 0x001110f401007387 */ /* 0x000fe80000100a00 */
[----:B------:R-:W-:Y:S04]  /*45100*/  STL.64 [R1+0x10d0], R246 ;  /* 0x0010d0f601007387 */ /* 0x000fe80000100a00 */
[----:B------:R-:W-:Y:S04]  /*45110*/  STL.64 [R1+0x1080], R248 ;  /* 0x001080f801007387 */ /* 0x000fe80000100a00 */
[----:B------:R3:W-:Y:S04]  /*45120*/  STSM.16.M88.4 [R46], R20 ;  /* 0x000000142e007844 */ /* 0x0007e80000000200 */
[----:B------:R-:W2:Y:S04]  /*45130*/  LDL.LU R70, [R1+0x9ac] ;  /* 0x0009ac0001467983 */ /* 0x000ea80000300800 */
[----:B------:R-:W2:Y:S01]  /*45140*/  LDL.LU R64, [R1+0xa24] ;  /* 0x000a240001407983 */ /* 0x000ea20000300800 */
[----:B------:R-:W-:Y:S06]  /*45150*/  BAR.SYNC.DEFER_BLOCKING 0x0 ;  /* 0x0000000000007b1d */ /* 0x000fec0000010000 */
[----:B------:R-:W0:Y:S01]  /*45160*/  LDS.128 R108, [R251] ;  /* 0x00000000fb6c7984 */ /* 0x000e220000000c00 */
[----:B---3--:R-:W-:-:S03]  /*45170*/  PRMT R20, R60, 0x5410, R61 ;  /* 0x000054103c147816 */ /* 0x008fc6000000003d */
[----:B------:R-:W3:Y:S04]  /*45180*/  LDL.LU R61, [R1+0x974] ;  /* 0x00097400013d7983 */ /* 0x000ee80000300800 */
[----:B------:R-:W3:Y:S01]  /*45190*/  LDL.LU R60, [R1+0x9ec] ;  /* 0x0009ec00013c7983 */ /* 0x000ee20000300800 */
[----:B----4-:R-:W-:-:S03]  /*451a0*/  PRMT R21, R59, 0x5410, R62 ;  /* 0x000054103b157816 */ /* 0x010fc6000000003e */
[----:B------:R-:W4:Y:S04]  /*451b0*/  LDL.LU R62, [R1+0x5f0] ;  /* 0x0005f000013e7983 */ /* 0x000f280000300800 */
[----:B------:R-:W4:Y:S01]  /*451c0*/  LDL.LU R59, [R1+0x81c] ;  /* 0x00081c00013b7983 */ /* 0x000f220000300800 */
[----:B------:R-:W-:-:S03]  /*451d0*/  PRMT R23, R58, 0x5410, R57 ;  /* 0x000054103a177816 */ /* 0x000fc60000000039 */
[----:B------:R-:W2:Y:S04]  /*451e0*/  LDL.LU R57, [R1+0x5b8] ;  /* 0x0005b80001397983 */ /* 0x000ea80000300800 */
[----:B------:R-:W2:Y:S01]  /*451f0*/  LDL.LU R58, [R1+0x7e4] ;  /* 0x0007e400013a7983 */ /* 0x000ea20000300800 */
[----:B------:R-:W-:Y:S01]  /*45200*/  PRMT R22, R72, 0x5410, R73 ;  /* 0x0000541048167816 */ /* 0x000fe20000000049 */
[----:B------:R-:W-:Y:S06]  /*45210*/  BAR.SYNC.DEFER_BLOCKING 0x0 ;  /* 0x0000000000007b1d */ /* 0x000fec0000010000 */
[----:B0-----:R-:W-:Y:S04]  /*45220*/  STL.64 [R1+0x1120], R108 ;  /* 0x0011206c01007387 */ /* 0x001fe80000100a00 */
[----:B------:R-:W-:Y:S04]  /*45230*/  STL.64 [R1+0x1118], R110 ;  /* 0x0011186e01007387 */ /* 0x000fe80000100a00 */
[----:B------:R0:W-:Y:S01]  /*45240*/  STSM.16.M88.4 [R46], R20 ;  /* 0x000000142e007844 */ /* 0x0001e20000000200 */
[----:B------:R-:W-:Y:S01]  /*45250*/  BAR.SYNC.DEFER_BLOCKING 0x0 ;  /* 0x0000000000007b1d */ /* 0x000fe20000010000 */
[----:B0-----:R-:W-:-:S05]  /*45260*/  PRMT R23, R63, 0x5410, R66 ;  /* 0x000054103f177816 */ /* 0x001fca0000000042 */
[----:B------:R-:W2:Y:S04]  /*45270*/  LDL.LU R66, [R1+0x9a8] ;  /* 0x0009a80001427983 */ /* 0x000ea80000300800 */
[----:B------:R-:W2:Y:S01]  /*45280*/  LDL.LU R63, [R1+0xa20] ;  /* 0x000a2000013f7983 */ /* 0x000ea20000300800 */
[----:B------:R-:W-:-:S03]  /*45290*/  PRMT R20, R71, 0x5410, R74 ;  /* 0x0000541047147816 */ /* 0x000fc6000000004a */
[----:B------:R-:W2:Y:S04]  /*452a0*/  LDL.LU R77, [R1+0x970] ;  /* 0x00097000014d7983 */ /* 0x000ea80000300800 */
[----:B------:R-:W0:Y:S01]  /*452b0*/  LDS.128 R104, [R251] ;  /* 0x00000000fb687984 */ /* 0x000e220000000c00 */
[----:B------:R-:W-:-:S03]  /*452c0*/  PRMT R21, R68, 0x5410, R69 ;  /* 0x0000541044157816 */ /* 0x000fc60000000045 */
[----:B------:R-:W2:Y:S01]  /*452d0*/  LDL.LU R76, [R1+0x9e8] ;  /* 0x0009e800014c7983 */ /* 0x000ea20000300800 */
[----:B------:R-:W-:Y:S01]  /*452e0*/  PRMT R22, R65, 0x5410, R67 ;  /* 0x0000541041167816 */ /* 0x000fe20000000043 */
[----:B------:R-:W-:Y:S06]  /*452f0*/  BAR.SYNC.DEFER_BLOCKING 0x0 ;  /* 0x0000000000007b1d */ /* 0x000fec0000010000 */
[----:B------:R-:W2:Y:S04]  /*45300*/  LDL.LU R79, [R1+0x5ec] ;  /* 0x0005ec00014f7983 */ /* 0x000ea80000300800 */
[----:B------:R-:W2:Y:S04]  /*45310*/  LDL.LU R75, [R1+0x818] ;  /* 0x00081800014b7983 */ /* 0x000ea80000300800 */
[----:B------:R-:W2:Y:S04]  /*45320*/  LDL.LU R67, [R1+0x5b4] ;  /* 0x0005b40001437983 */ /* 0x000ea80000300800 */
[----:B------:R-:W2:Y:S04]  /*45330*/  LDL.LU R65, [R1+0x7e0] ;  /* 0x0007e00001417983 */ /* 0x000ea80000300800 */
[----:B------:R3:W-:Y:S01]  /*45340*/  STSM.16.M88.4 [R46], R20 ;  /* 0x000000142e007844 */ /* 0x0007e20000000200 */
[----:B------:R-:W-:Y:S06]  /*45350*/  BAR.SYNC.DEFER_BLOCKING 0x0 ;  /* 0x0000000000007b1d */ /* 0x000fec0000010000 */
[----:B0-----:R-:W-:Y:S04]  /*45360*/  STL.64 [R1+0x1108], R104 ;  /* 0x0011086801007387 */ /* 0x001fe80000100a00 */
[----:B------:R-:W-:Y:S04]  /*45370*/  STL.64 [R1+0x1100], R106 ;  /* 0x0011006a01007387 */ /* 0x000fe80000100a00 */
[----:B------:R-:W0:Y:S01]  /*45380*/  LDS.128 R100, [R251] ;  /* 0x00000000fb647984 */ /* 0x000e220000000c00 */
[----:B---3--:R-:W-:-:S03]  /*45390*/  PRMT R21, R60, 0x5410, R61 ;  /* 0x000054103c157816 */ /* 0x008fc6000000003d */
[----:B------:R-:W3:Y:S04]  /*453a0*/  LDL.LU R61, [R1+0x9a4] ;  /* 0x0009a400013d7983 */ /* 0x000ee80000300800 */
[----:B------:R-:W3:Y:S01]  /*453b0*/  LDL.LU R60, [R1+0xa1c] ;  /* 0x000a1c00013c7983 */ /* 0x000ee20000300800 */
[----:B----4-:R-:W-:-:S03]  /*453c0*/  PRMT R22, R59, 0x5410, R62 ;  /* 0x000054103b167816 */ /* 0x010fc6000000003e */
[----:B------:R-:W4:Y:S04]  /*453d0*/  LDL.LU R62, [R1+0x96c] ;  /* 0x00096c00013e7983 */ /* 0x000f280000300800 */
[----:B------:R-:W4:Y:S04]  /*453e0*/  LDL.LU R59, [R1+0x9e4] ;  /* 0x0009e400013b7983 */ /* 0x000f280000300800 */
[----:B------:R-:W4:Y:S04]  /*453f0*/  LDL.LU R73, [R1+0x5e8] ;  /* 0x0005e80001497983 */ /* 0x000f280000300800 */
[----:B------:R-:W4:Y:S01]  /*45400*/  LDL.LU R72, [R1+0x814] ;  /* 0x0008140001487983 */ /* 0x000f220000300800 */
[----:B--2---:R-:W-:-:S03]  /*45410*/  PRMT R23, R58, 0x5410, R57 ;  /* 0x000054103a177816 */ /* 0x004fc60000000039 */
[----:B------:R-:W2:Y:S04]  /*45420*/  LDL.LU R57, [R1+0x5b0] ;  /* 0x0005b00001397983 */ /* 0x000ea80000300800 */
[----:B------:R-:W2:Y:S01]  /*45430*/  LDL.LU R58, [R1+0x7dc] ;  /* 0x0007dc00013a7983 */ /* 0x000ea20000300800 */
[----:B------:R-:W-:Y:S01]  /*45440*/  PRMT R20, R64, 0x5410, R70 ;  /* 0x0000541040147816 */ /* 0x000fe20000000046 */
[----:B------:R-:W-:Y:S06]  /*45450*/  BAR.SYNC.DEFER_BLOCKING 0x0 ;  /* 0x0000000000007b1d */ /* 0x000fec0000010000 */
[----:B0-----:R-:W-:Y:S04]  /*45460*/  STL.64 [R1+0x10f8], R100 ;  /* 0x0010f86401007387 */ /* 0x001fe80000100a00 */
[----:B------:R-:W-:Y:S04]  /*45470*/  STL.64 [R1+0x10f0], R102 ;  /* 0x0010f06601007387 */ /* 0x000fe80000100a00 */
[----:B------:R-:W2:Y:S04]  /*45480*/  LDL.LU R74, [R1+0x9a0] ;  /* 0x0009a000014a7983 */ /* 0x000ea80000300800 */
[----:B------:R-:W2:Y:S04]  /*45490*/  LDL.LU R71, [R1+0xa18] ;  /* 0x000a180001477983 */ /* 0x000ea80000300800 */
[----:B------:R-:W2:Y:S04]  /*454a0*/  LDL.LU R69, [R1+0x968] ;  /* 0x0009680001457983 */ /* 0x000ea80000300800 */
[----:B------:R-:W2:Y:S04]  /*454b0*/  LDL.LU R68, [R1+0x9e0] ;  /* 0x0009e00001447983 */ /* 0x000ea80000300800 */
[----:B------:R0:W-:Y:S04]  /*454c0*/  STSM.16.M88.4 [R46], R20 ;  /* 0x000000142e007844 */ /* 0x0001e80000000200 */
[----:B------:R-:W2:Y:S04]  /*454d0*/  LDL.LU R70, [R1+0x5e4] ;  /* 0x0005e40001467983 */ /* 0x000ea80000300800 */
[----:B------:R-:W2:Y:S01]  /*454e0*/  LDL.LU R64, [R1+0x810] ;  /* 0x0008100001407983 */ /* 0x000ea20000300800 */
[----:B------:R-:W-:Y:S01]  /*454f0*/  BAR.SYNC.DEFER_BLOCKING 0x0 ;  /* 0x0000000000007b1d */ /* 0x000fe20000010000 */
[----:B0-----:R-:W-:-:S05]  /*45500*/  PRMT R20, R63, 0x5410, R66 ;  /* 0x000054103f147816 */ /* 0x001fca0000000042 */
[----:B------:R-:W2:Y:S04]  /*45510*/  LDL.LU R66, [R1+0x5ac] ;  /* 0x0005ac0001427983 */ /* 0x000ea80000300800 */
[----:B------:R-:W2:Y:S04]  /*45520*/  LDL.LU R63, [R1+0x7d8] ;  /* 0x0007d800013f7983 */ /* 0x000ea80000300800 */
[----:B------:R-:W0:Y:S01]  /*45530*/  LDS.128 R96, [R251] ;  /* 0x00000000fb607984 */ /* 0x000e220000000c00 */
[----:B------:R-:W-:Y:S02]  /*45540*/  PRMT R21, R76, 0x5410, R77 ;  /* 0x000054104c157816 */ /* 0x000fe4000000004d */
[----:B------:R-:W-:-:S02]  /*45550*/  PRMT R22, R75, 0x5410, R79 ;  /* 0x000054104b167816 */ /* 0x000fc4000000004f */
[----:B------:R-:W-:Y:S01]  /*45560*/  PRMT R23, R65, 0x5410, R67 ;  /* 0x0000541041177816 */ /* 0x000fe20000000043 */
[----:B------:R-:W-:Y:S06]  /*45570*/  BAR.SYNC.DEFER_BLOCKING 0x0 ;  /* 0x0000000000007b1d */ /* 0x000fec0000010000 */
[----:B------:R3:W-:Y:S02]  /*45580*/  STSM.16.M88.4 [R46], R20 ;  /* 0x000000142e007844 */ /* 0x0007e40000000200 */
[----:B------:R-:W-:Y:S06]  /*45590*/  BAR.SYNC.DEFER_BLOCKING 0x0 ;  /* 0x0000000000007b1d */ /* 0x000fec0000010000 */
[----:B0-----:R-:W-:Y:S04]  /*455a0*/  STL.64 [R1+0x10e8], R96 ;  /* 0x0010e86001007387 */ /* 0x001fe80000100a00 */
[----:B------:R-:W-:Y:S04]  /*455b0*/  STL.64 [R1+0x10e0], R98 ;  /* 0x0010e06201007387 */ /* 0x000fe80000100a00 */
[----:B------:R-:W2:Y:S04]  /*455c0*/  LDL.LU R67, [R1+0x99c] ;  /* 0x00099c0001437983 */ /* 0x000ea80000300800 */
[----:B------:R-:W2:Y:S04]  /*455d0*/  LDL.LU R65, [R1+0xa14] ;  /* 0x000a140001417983 */ /* 0x000ea80000300800 */
[----:B------:R-:W0:Y:S01]  /*455e0*/  LDS.128 R92, [R251] ;  /* 0x00000000fb5c7984 */ /* 0x000e220000000c00 */
[----:B---3--:R-:W-:-:S03]  /*455f0*/  PRMT R20, R60, 0x5410, R61 ;  /* 0x000054103c147816 */ /* 0x008fc6000000003d */
[----:B------:R-:W3:Y:S04]  /*45600*/  LDL.LU R61, [R1+0x964] ;  /* 0x00096400013d7983 */ /* 0x000ee80000300800 */
[----:B------:R-:W3:Y:S01]  /*45610*/  LDL.LU R60, [R1+0x9dc] ;  /* 0x0009dc00013c7983 */ /* 0x000ee20000300800 */
[----:B----4-:R-:W-:-:S03]  /*45620*/  PRMT R21, R59, 0x5410, R62 ;  /* 0x000054103b157816 */ /* 0x010fc6000000003e */
        /* <DEDUP_REMOVED lines=24> */
[----:B------:R-:W2:Y:S04]  /*457b0*/  LDL.LU R63, [R1+0x7d0] ;  /* 0x0007d000013f7983 */ /* 0x000ea80000300800 */
[----:B------:R3:W-:Y:S04]  /*457c0*/  STSM.16.M88.4 [R46], R20 ;  /* 0x000000142e007844 */ /* 0x0007e80000000200 */
[----:B0-----:R-:W-:Y:S04]  /*457d0*/  STL.64 [R1+0x10c0], R88 ;  /* 0x0010c05801007387 */ /* 0x001fe80000100a00 */
[----:B------:R-:W-:Y:S01]  /*457e0*/  STL.64 [R1+0x10b8], R90 ;  /* 0x0010b85a01007387 */ /* 0x000fe20000100a00 */
[----:B------:R-:W-:Y:S06]  /*457f0*/  BAR.SYNC.DEFER_BLOCKING 0x0 ;  /* 0x0000000000007b1d */ /* 0x000fec0000010000 */
        /* <DEDUP_REMOVED lines=29> */
[----:B------:R-:W-:Y:S01]  /*459d0*/  PRMT R22, R75, 0x5410, R79 ;  /* 0x000054104b167816 */ /* 0x000fe2000000004f */
[----:B------:R-:W-:Y:S01]  /*459e0*/  BAR.SYNC.DEFER_BLOCKING 0x0 ;  /* 0x0000000000007b1d */ /* 0x000fe20000010000 */
[----:B------:R-:W-:-:S05]  /*459f0*/  PRMT R23, R63, 0x5410, R70 ;  /* 0x000054103f177816 */ /* 0x000fca0000000046 */
        /* <DEDUP_REMOVED lines=19> */
[----:B------:R0:W-:Y:S04]  /*45b30*/  STSM.16.M88.4 [R46], R20 ;  /* 0x000000142e007844 */ /* 0x0001e80000000200 */
[----:B------:R-:W-:Y:S04]  /*45b40*/  STL.64 [R1+0x1088], R78 ;  /* 0x0010884e01007387 */ /* 0x000fe80000100a00 */
[----:B------:R-:W2:Y:S04]  /*45b50*/  LDL.LU R216, [R1+0x988] ;  /* 0x0009880001d87983 */ /* 0x000ea80000300800 */
[----:B------:R-:W2:Y:S04]  /*45b60*/  LDL.LU R214, [R1+0xa00] ;  /* 0x000a000001d67983 */ /* 0x000ea80000300800 */
[----:B------:R-:W2:Y:S04]  /*45b70*/  LDL.LU R202, [R1+0x950] ;  /* 0x0009500001ca7983 */ /* 0x000ea80000300800 */
[----:B------:R-:W2:Y:S01]  /*45b80*/  LDL.LU R200, [R1+0x9c8] ;  /* 0x0009c80001c87983 */ /* 0x000ea20000300800 */
[----:B0-----:R-:W-:Y:S01]  /*45b90*/  PRMT R20, R71, 0x5410, R74 ;  /* 0x0000541047147816 */ /* 0x001fe2000000004a */
[----:B------:R-:W-:Y:S01]  /*45ba0*/  BAR.SYNC.DEFER_BLOCKING 0x0 ;  /* 0x0000000000007b1d */ /* 0x000fe20000010000 */
[----:B------:R-:W-:-:S02]  /*45bb0*/  PRMT R22, R65, 0x5410, R67 ;  /* 0x0000541041167816 */ /* 0x000fc40000000043 */
[----:B------:R-:W-:-:S03]  /*45bc0*/  PRMT R23, R66, 0x5410, R64 ;  /* 0x0000541042177816 */ /* 0x000fc60000000040 */
[----:B------:R-:W2:Y:S04]  /*45bd0*/  LDL.LU R67, [R1+0x5cc] ;  /* 0x0005cc0001437983 */ /* 0x000ea80000300800 */
[----:B------:R-:W2:Y:S04]  /*45be0*/  LDL.LU R65, [R1+0x7f8] ;  /* 0x0007f80001417983 */ /* 0x000ea80000300800 */
[----:B------:R-:W2:Y:S04]  /*45bf0*/  LDL.LU R64, [R1+0x594] ;  /* 0x0005940001407983 */ /* 0x000ea80000300800 */
[----:B------:R-:W2:Y:S04]  /*45c00*/  LDL.LU R66, [R1+0x7c0] ;  /* 0x0007c00001427983 */ /* 0x000ea80000300800 */
[----:B------:R-:W0:Y:S04]  /*45c10*/  LDS.128 R72, [R251] ;  /* 0x00000000fb487984 */ /* 0x000e280000000c00 */
[----:B0-----:R-:W-:Y:S04]  /*45c20*/  STL.64 [R1+0x1078], R72 ;  /* 0x0010784801007387 */ /* 0x001fe80000100a00 */
[----:B------:R-:W-:Y:S04]  /*45c30*/  STL.64 [R1+0x1070], R74 ;  /* 0x0010704a01007387 */ /* 0x000fe80000100a00 */
[----:B------:R-:W2:Y:S04]  /*45c40*/  LDL.LU R212, [R1+0x984] ;  /* 0x0009840001d47983 */ /* 0x000ea80000300800 */
[----:B------:R-:W2:Y:S04]  /*45c50*/  LDL.LU R210, [R1+0x9fc] ;  /* 0x0009fc0001d27983 */ /* 0x000ea80000300800 */
[----:B------:R-:W2:Y:S04]  /*45c60*/  LDL.LU R198, [R1+0x94c] ;  /* 0x00094c0001c67983 */ /* 0x000ea80000300800 */
[----:B------:R-:W2:Y:S01]  /*45c70*/  LDL.LU R196, [R1+0x9c4] ;  /* 0x0009c40001c47983 */ /* 0x000ea20000300800 */
[----:B------:R-:W-:Y:S01]  /*45c80*/  PRMT R21, R68, 0x5410, R69 ;  /* 0x0000541044157816 */ /* 0x000fe20000000045 */
[----:B------:R-:W-:Y:S06]  /*45c90*/  BAR.SYNC.DEFER_BLOCKING 0x0 ;  /* 0x0000000000007b1d */ /* 0x000fec0000010000 */
[----:B------:R0:W-:Y:S02]  /*45ca0*/  STSM.16.M88.4 [R46], R20 ;  /* 0x000000142e007844 */ /* 0x0001e40000000200 */
[----:B0-----:R-:W-:Y:S01]  /*45cb0*/  PRMT R20, R63, 0x5410, R70 ;  /* 0x000054103f147816 */ /* 0x001fe20000000046 */
[----:B------:R-:W-:Y:S06]  /*45cc0*/  BAR.SYNC.DEFER_BLOCKING 0x0 ;  /* 0x0000000000007b1d */ /* 0x000fec0000010000 */
[----:B------:R-:W2:Y:S04]  /*45cd0*/  LDL.LU R63, [R1+0x5c8] ;  /* 0x0005c800013f7983 */ /* 0x000ea80000300800 */
        /* <DEDUP_REMOVED lines=11> */
[----:B------:R-:W2:Y:S04]  /*45d90*/  LDL.LU R192, [R1+0x5c4] ;  /* 0x0005c40001c07983 */ /* 0x000ea80000300800 */
[----:B------:R-:W2:Y:S04]  /*45da0*/  LDL.LU R59, [R1+0x7f0] ;  /* 0x0007f000013b7983 */ /* 0x000ea80000300800 */
[----:B------:R-:W2:Y:S04]  /*45db0*/  LDL.LU R57, [R1+0x58c] ;  /* 0x00058c0001397983 */ /* 0x000ea80000300800 */
[----:B------:R-:W2:Y:S01]  /*45dc0*/  LDL.LU R58, [R1+0x7b8] ;  /* 0x0007b800013a7983 */ /* 0x000ea20000300800 */
[----:B------:R-:W-:Y:S06]  /*45dd0*/  BAR.SYNC.DEFER_BLOCKING 0x0 ;  /* 0x0000000000007b1d */ /* 0x000fec0000010000 */
[----:B0-----:R-:W-:Y:S04]  /*45de0*/  STL.64 [R1+0x1068], R68 ;  /* 0x0010684401007387 */ /* 0x001fe80000100a00 */
[----:B------:R0:W-:Y:S04]  /*45df0*/  STSM.16.M88.4 [R46], R20 ;  /* 0x000000142e007844 */ /* 0x0001e80000000200 */
[----:B------:R-:W-:Y:S01]  /*45e00*/  STL.64 [R1+0x1060], R70 ;  /* 0x0010604601007387 */ /* 0x000fe20000100a00 */
[----:B0-----:R-:W-:-:S03]  /*45e10*/  PRMT R21, R200, 0x5410, R202 ;  /* 0x00005410c8157816 */ /* 0x001fc600000000ca */
[----:B------:R-:W2:Y:S01]  /*45e20*/  LDL.LU R202, [R1+0x600] ;  /* 0x0006000001ca7983 */ /* 0x000ea20000300800 */
[----:B------:R-:W-:-:S03]  /*45e30*/  PRMT R22, R65, 0x5410, R67 ;  /* 0x0000541041167816 */ /* 0x000fc60000000043 */
[----:B------:R-:W2:Y:S01]  /*45e40*/  LDL.LU R200, [R1+0x604] ;  /* 0x0006040001c87983 */ /* 0x000ea20000300800 */
[----:B------:R-:W-:Y:S01]  /*45e50*/  PRMT R23, R66, 0x5410, R64 ;  /* 0x0000541042177816 */ /* 0x000fe20000000040 */
[----:B------:R-:W-:Y:S06]  /*45e60*/  BAR.SYNC.DEFER_BLOCKING 0x0 ;  /* 0x0000000000007b1d */ /* 0x000fec0000010000 */
[----:B------:R-:W0:Y:S01]  /*45e70*/  LDS.128 R64, [R251] ;  /* 0x00000000fb407984 */ /* 0x000e220000000c00 */
[----:B------:R-:W-:Y:S01]  /*45e80*/  PRMT R20, R214, 0x5410, R216 ;  /* 0x00005410d6147816 */ /* 0x000fe200000000d8 */
[----:B------:R-:W-:Y:S06]  /*45e90*/  BAR.SYNC.DEFER_BLOCKING 0x0 ;  /* 0x0000000000007b1d */ /* 0x000fec0000010000 */
[----:B------:R1:W-:Y:S04]  /*45ea0*/  STSM.16.M88.4 [R46], R20 ;  /* 0x000000142e007844 */ /* 0x0003e80000000200 */
[----:B0-----:R-:W-:Y:S04]  /*45eb0*/  STL.64 [R1+0x1058], R64 ;  /* 0x0010584001007387 */ /* 0x001fe80000100a00 */
[----:B------:R-:W-:Y:S01]  /*45ec0*/  STL.64 [R1+0x1050], R66 ;  /* 0x0010504201007387 */ /* 0x000fe20000100a00 */
[----:B-1----:R-:W-:-:S03]  /*45ed0*/  PRMT R21, R196, 0x5410, R198 ;  /* 0x00005410c4157816 */ /* 0x002fc600000000c6 */
[----:B------:R-:W2:Y:S04]  /*45ee0*/  LDL.LU R198, [R1+0x608] ;  /* 0x0006080001c67983 */ /* 0x000ea80000300800 */
[----:B------:R-:W2:Y:S01]  /*45ef0*/  LDL.LU R196, [R1+0x60c] ;  /* 0x00060c0001c47983 */ /* 0x000ea20000300800 */
[----:B------:R-:W-:Y:S02]  /*45f00*/  PRMT R20, R210, 0x5410, R212 ;  /* 0x00005410d2147816 */ /* 0x000fe400000000d4 */
[----:B---3--:R-:W-:Y:S02]  /*45f10*/  PRMT R22, R61, 0x5410, R63 ;  /* 0x000054103d167816 */ /* 0x008fe4000000003f */
[----:B----4-:R-:W-:Y:S01]  /*45f20*/  PRMT R23, R62, 0x5410, R60 ;  /* 0x000054103e177816 */ /* 0x010fe2000000003c */
[----:B------:R-:W-:Y:S06]  /*45f30*/  BAR.SYNC.DEFER_BLOCKING 0x0 ;  /* 0x0000000000007b1d */ /* 0x000fec0000010000 */
[----:B------:R-:W0:Y:S02]  /*45f40*/  LDS.128 R60, [R251] ;  /* 0x00000000fb3c7984 */ /* 0x000e240000000c00 */
[----:B------:R-:W-:Y:S06]  /*45f50*/  BAR.SYNC.DEFER_BLOCKING 0x0 ;  /* 0x0000000000007b1d */ /* 0x000fec0000010000 */
[----:B------:R2:W-:Y:S02]  /*45f60*/  STSM.16.M88.4 [R46], R20 ;  /* 0x000000142e007844 */ /* 0x0005e40000000200 */
[----:B--2---:R-:W-:-:S02]  /*45f70*/  PRMT R21, R56, 0x5410, R204 ;  /* 0x0000541038157816 */ /* 0x004fc400000000cc */
[----:B------:R-:W-:Y:S02]  /*45f80*/  PRMT R22, R59, 0x5410, R192 ;  /* 0x000054103b167816 */ /* 0x000fe400000000c0 */
[----:B------:R-:W-:Y:S01]  /*45f90*/  PRMT R23, R58, 0x5410, R57 ;  /* 0x000054103a177816 */ /* 0x000fe20000000039 */
[----:B------:R-:W-:Y:S06]  /*45fa0*/  BAR.SYNC.DEFER_BLOCKING 0x0 ;  /* 0x0000000000007b1d */ /* 0x000fec0000010000 */
[----:B------:R-:W1:Y:S04]  /*45fb0*/  LDS.128 R56, [R251] ;  /* 0x00000000fb387984 */ /* 0x000e680000000c00 */
[----:B0-----:R-:W-:Y:S04]  /*45fc0*/  STL.64 [R1+0x1038], R60 ;  /* 0x0010383c01007387 */ /* 0x001fe80000100a00 */
[----:B------:R-:W-:Y:S01]  /*45fd0*/  STL.64 [R1+0x1030], R62 ;  /* 0x0010303e01007387 */ /* 0x000fe20000100a00 */
[----:B------:R-:W-:Y:S01]  /*45fe0*/  PRMT R20, R206, 0x5410, R208 ;  /* 0x00005410ce147816 */ /* 0x000fe200000000d0 */
[----:B------:R-:W-:Y:S06]  /*45ff0*/  BAR.SYNC.DEFER_BLOCKING 0x0 ;  /* 0x0000000000007b1d */ /* 0x000fec0000010000 */
[----:B-1----:R-:W-:Y:S04]  /*46000*/  STL.64 [R1+0x1048], R56 ;  /* 0x0010483801007387 */ /* 0x002fe80000100a00 */
[----:B------:R-:W-:Y:S04]  /*46010*/  STL.64 [R1+0x1040], R58 ;  /* 0x0010403a01007387 */ /* 0x000fe80000100a00 */
[----:B------:R-:W2:Y:S04]  /*46020*/  LDL.LU R210, [R1+0x610] ;  /* 0x0006100001d27983 */ /* 0x000ea80000300800 */
[----:B------:R-:W3:Y:S04]  /*46030*/  LDL.LU R216, [R1+0x614] ;  /* 0x0006140001d87983 */ /* 0x000ee80000300800 */
[----:B------:R-:W4:Y:S04]  /*46040*/  LDL.LU R208, [R1+0x618] ;  /* 0x0006180001d07983 */ /* 0x000f280000300800 */
[----:B------:R0:W-:Y:S04]  /*46050*/  STSM.16.M88.4 [R46], R20 ;  /* 0x000000142e007844 */ /* 0x0001e80000000200 */
[----:B------:R-:W4:Y:S04]  /*46060*/  LDL.LU R206, [R1+0x61c] ;  /* 0x00061c0001ce7983 */ /* 0x000f280000300800 */
[----:B------:R-:W4:Y:S01]  /*46070*/  LDL.LU R204, [R1+0x620] ;  /* 0x0006200001cc7983 */ /* 0x000f220000300800 */
[C---:B------:R-:W-:Y:S01]  /*46080*/  PRMT R192, R176.reuse, 0x7770, RZ ;  /* 0x00007770b0c07816 */ /* 0x040fe200000000ff */
[----:B------:R-:W-:Y:S01]  /*46090*/  BAR.SYNC.DEFER_BLOCKING 0x0 ;  /* 0x0000000000007b1d */ /* 0x000fe20000010000 */
[----:B0-----:R-:W-:-:S05]  /*460a0*/  PRMT R20, R176, 0x7771, RZ ;  /* 0x00007771b0147816 */ /* 0x001fca00000000ff */
[----:B------:R0:W-:Y:S02]  /*460b0*/  @P4 STG.E.U8 desc[UR32][R12.64], R192 ;  /* 0x000000c00c004986 */ /* 0x0001e4000c101120 */
[----:B0-----:R-:W-:-:S04]  /*460c0*/  IADD3 R12, P4, R202, R10, RZ ;  /* 0x0000000aca0c7210 */ /* 0x001fc80007f9e0ff */
[----:B------:R-:W-:Y:S02]  /*460d0*/  LEA.HI.X.SX32 R13, R202, R2, 0x1, P4 ;  /* 0x00000002ca0d7211 */ /* 0x000fe400020f0eff */
[----:B------:R-:W4:Y:S04]  /*460e0*/  LDL.LU R202, [R1+0x624] ;  /* 0x0006240001ca7983 */ /* 0x000f280000300800 */
[----:B------:R-:W4:Y:S04]  /*460f0*/  LDL.LU R214, [R1+0x628] ;  /* 0x0006280001d67983 */ /* 0x000f280000300800 */
[----:B------:R0:W-:Y:S02]  /*46100*/  @P0 STG.E.U8 desc[UR32][R14.64], R20 ;  /* 0x000000140e000986 */ /* 0x0001e4000c101120 */
[----:B0-----:R-:W-:-:S04]  /*46110*/  IADD3 R14, P4, R200, R10, RZ ;  /* 0x0000000ac80e7210 */ /* 0x001fc80007f9e0ff */
[----:B------:R-:W-:Y:S02]  /*46120*/  LEA.HI.X.SX32 R15, R200, R2, 0x1, P4 ;  /* 0x00000002c80f7211 */ /* 0x000fe400020f0eff */
[----:B------:R-:W4:Y:S04]  /*46130*/  LDL.LU R200, [R1+0x62c] ;  /* 0x00062c0001c87983 */ /* 0x000f280000300800 */
[----:B------:R-:W4:Y:S01]  /*46140*/  LDL.LU R212, [R1+0x630] ;  /* 0x0006300001d47983 */ /* 0x000f220000300800 */
[C---:B------:R-:W-:Y:S02]  /*46150*/  IADD3 R22, P4, R198.reuse, R10, RZ ;  /* 0x0000000ac6167210 */ /* 0x040fe40007f9e0ff */
[----:B------:R-:W-:Y:S02]  /*46160*/  PRMT R20, R177, 0x7770, RZ ;  /* 0x00007770b1147816 */ /* 0x000fe400000000ff */
[----:B------:R-:W-:-:S02]  /*46170*/  LEA.HI.X.SX32 R23, R198, R2, 0x1, P4 ;  /* 0x00000002c6177211 */ /* 0x000fc400020f0eff */
[----:B------:R-:W4:Y:S04]  /*46180*/  LDL.LU R198, [R1+0x634] ;  /* 0x0006340001c67983 */ /* 0x000f280000300800 */
[----:B------:R0:W-:Y:S02]  /*46190*/  @P1 STG.E.U8 desc[UR32][R16.64], R20 ;  /* 0x0000001410001986 */ /* 0x0001e4000c101120 */
[----:B0-----:R-:W-:-:S04]  /*461a0*/  IADD3 R20, P4, R196, R10, RZ ;  /* 0x0000000ac4147210 */ /* 0x001fc80007f9e0ff */
[----:B------:R-:W-:Y:S02]  /*461b0*/  LEA.HI.X.SX32 R21, R196, R2, 0x1, P4 ;  /* 0x00000002c4157211 */ /* 0x000fe400020f0eff */
[----:B------:R-:W4:Y:S01]  /*461c0*/  LDL.LU R196, [R1+0x638] ;  /* 0x0006380001c47983 */ /* 0x000f220000300800 */
[----:B------:R-:W-:-:S05]  /*461d0*/  PRMT R16, R177, 0x7771, RZ ;  /* 0x00007771b1107816 */ /* 0x000fca00000000ff */
[----:B------:R0:W-:Y:S02]  /*461e0*/  @P2 STG.E.U8 desc[UR32][R12.64], R16 ;  /* 0x000000100c002986 */ /* 0x0001e4000c101120 */
[----:B0-----:R-:W-:-:S05]  /*461f0*/  PRMT R12, R178, 0x7770, RZ ;  /* 0x00007770b20c7816 */ /* 0x001fca00000000ff */
[----:B------:R3:W-:Y:S01]  /*46200*/  @P3 STG.E.U8 desc[UR32][R14.64], R12 ;  /* 0x0000000c0e003986 */ /* 0x0007e2000c101120 */
[----:B--2---:R-:W-:-:S04]  /*46210*/  IADD3 R16, P4, R210, R10, RZ ;  /* 0x0000000ad2107210 */ /* 0x004fc80007f9e0ff */
[----:B------:R-:W-:Y:S02]  /*46220*/  LEA.HI.X.SX32 R17, R210, R2, 0x1, P4 ;  /* 0x00000002d2117211 */ /* 0x000fe400020f0eff */
[----:B------:R-:W2:Y:S01]  /*46230*/  LDL.LU R210, [R1+0x63c] ;  /* 0x00063c0001d27983 */ /* 0x000ea20000300800 */
[----:B---3--:R-:W-:-:S03]  /*46240*/  IADD3 R12, P4, R216, R10, RZ ;  /* 0x0000000ad80c7210 */ /* 0x008fc60007f9e0ff */
[----:B------:R-:W3:Y:S01]  /*46250*/  LDL.LU R218, [R1+0x640] ;  /* 0x0006400001da7983 */ /* 0x000ee20000300800 */
[----:B------:R-:W-:Y:S02]  /*46260*/  LEA.HI.X.SX32 R13, R216, R2, 0x1, P4 ;  /* 0x00000002d80d7211 */ /* 0x000fe400020f0eff */
[----:B----4-:R-:W-:-:S04]  /*46270*/  IADD3 R14, P4, R208, R10, RZ ;  /* 0x0000000ad00e7210 */ /* 0x010fc80007f9e0ff */
[----:B------:R-:W-:Y:S02]  /*46280*/  LEA.HI.X.SX32 R15, R208, R2, 0x1, P4 ;  /* 0x00000002d00f7211 */ /* 0x000fe400020f0eff */
[----:B------:R-:W4:Y:S01]  /*46290*/  LDL.LU R208, [R1+0x644] ;  /* 0x0006440001d07983 */ /* 0x000f220000300800 */
[----:B------:R-:W-:-:S04]  /*462a0*/  IADD3 R56, P4, R206, R10, RZ ;  /* 0x0000000ace387210 */ /* 0x000fc80007f9e0ff */
[----:B------:R-:W-:Y:S02]  /*462b0*/  LEA.HI.X.SX32 R57, R206, R2, 0x1, P4 ;  /* 0x00000002ce397211 */ /* 0x000fe400020f0eff */
[----:B------:R-:W4:Y:S01]  /*462c0*/  LDL.LU R206, [R1+0x648] ;  /* 0x0006480001ce7983 */ /* 0x000f220000300800 */
[----:B------:R-:W-:-:S04]  /*462d0*/  IADD3 R58, P4, R204, R10, RZ ;  /* 0x0000000acc3a7210 */ /* 0x000fc80007f9e0ff */
[----:B------:R-:W-:Y:S02]  /*462e0*/  LEA.HI.X.SX32 R59, R204, R2, 0x1, P4 ;  /* 0x00000002cc3b7211 */ /* 0x000fe400020f0eff */
[----:B------:R-:W4:Y:S04]  /*462f0*/  LDL.LU R204, [R1+0x64c] ;  /* 0x00064c0001cc7983 */ /* 0x000f280000300800 */
[----:B------:R-:W4:Y:S01]  /*46300*/  LDL.LU R216, [R1+0x650] ;  /* 0x0006500001d87983 */ /* 0x000f220000300800 */
[----:B------:R-:W-:-:S04]  /*46310*/  IADD3 R60, P4, R202, R10, RZ ;  /* 0x0000000aca3c7210 */ /* 0x000fc80007f9e0ff */
        /* <DEDUP_REMOVED lines=8> */
[----:B------:R0:W-:Y:S02]  /*463a0*/  STL.64 [R1+0xab8], R8 ;  /* 0x000ab80801007387 */ /* 0x0001e40000100a00 */
[----:B0-----:R-:W-:-:S04]  /*463b0*/  IADD3 R8, P4, R212, R10, RZ ;  /* 0x0000000ad4087210 */ /* 0x001fc80007f9e0ff */
        /* <DEDUP_REMOVED lines=11> */
[----:B--2---:R-:W-:-:S04]  /*46470*/  IADD3 R8, P4, R210, R10, RZ ;  /* 0x0000000ad2087210 */ /* 0x004fc80007f9e0ff */
[----:B------:R-:W-:Y:S02]  /*46480*/  LEA.HI.X.SX32 R9, R210, R2, 0x1, P4 ;  /* 0x00000002d2097211 */ /* 0x000fe400020f0eff */
[----:B------:R-:W2:Y:S01]  /*46490*/  LDL.LU R210, [R1+0x66c] ;  /* 0x00066c0001d27983 */ /* 0x000ea20000300800 */
[----:B---3--:R-:W-:-:S03]  /*464a0*/  IADD3 R174, P4, R218, R10, RZ ;  /* 0x0000000adaae7210 */ /* 0x008fc60007f9e0ff */
[----:B------:R4:W-:Y:S01]  /*464b0*/  STL.64 [R1+0xa98], R8 ;  /* 0x000a980801007387 */ /* 0x0009e20000100a00 */
[----:B------:R-:W-:Y:S02]  /*464c0*/  LEA.HI.X.SX32 R175, R218, R2, 0x1, P4 ;  /* 0x00000002daaf7211 */ /* 0x000fe400020f0eff */
[----:B----4-:R-:W-:-:S04]  /*464d0*/  IADD3 R8, P4, R208, R10, RZ ;  /* 0x0000000ad0087210 */ /* 0x010fc80007f9e0ff */
[----:B------:R-:W-:Y:S02]  /*464e0*/  LEA.HI.X.SX32 R9, R208, R2, 0x1, P4 ;  /* 0x00000002d0097211 */ /* 0x000fe400020f0eff */
[----:B------:R-:W3:Y:S04]  /*464f0*/  LDL.LU R208, [R1+0x670] ;  /* 0x0006700001d07983 */ /* 0x000ee80000300800 */
        /* <DEDUP_REMOVED lines=10> */
[----:B------:R-:W-:-:S05]  /*465a0*/  LEA.HI.X.SX32 R9, R216, R2, 0x1, P4 ;  /* 0x00000002d8097211 */ /* 0x000fca00020f0eff */
        /* <DEDUP_REMOVED lines=24> */
[----:B------:R2:W-:Y:S04]  /*46730*/  STL.64 [R1+0xa40], R8 ;  /* 0x000a400801007387 */ /* 0x0005e80000100a00 */
[----:B------:R-:W4:Y:S01]  /*46740*/  LDL.LU R216, [R1+0x694] ;  /* 0x0006940001d87983 */ /* 0x000f220000300800 */
[----:B--2---:R-:W-:-:S04]  /*46750*/  IADD3 R8, P4, R210, R10, RZ ;  /* 0x0000000ad2087210 */ /* 0x004fc80007f9e0ff */
[----:B------:R-:W-:Y:S02]  /*46760*/  LEA.HI.X.SX32 R9, R210, R2, 0x1, P4 ;  /* 0x00000002d2097211 */ /* 0x000fe400020f0eff */
[----:B------:R-:W2:Y:S04]  /*46770*/  LDL.LU R210, [R1+0x698] ;  /* 0x0006980001d27983 */ /* 0x000ea80000300800 */
[----:B------:R4:W-:Y:S01]  /*46780*/  STL.64 [R1+0xa38], R8 ;  /* 0x000a380801007387 */ /* 0x0009e20000100a00 */
[----:B---3--:R-:W-:-:S04]  /*46790*/  IADD3 R168, P4, R208, R10, RZ ;  /* 0x0000000ad0a87210 */ /* 0x008fc80007f9e0ff */
[----:B------:R-:W-:Y:S02]  /*467a0*/  LEA.HI.X.SX32 R169, R208, R2, 0x1, P4 ;  /* 0x00000002d0a97211 */ /* 0x000fe400020f0eff */
[----:B------:R-:W3:Y:S04]  /*467b0*/  LDL.LU R208, [R1+0x69c] ;  /* 0x00069c0001d07983 */ /* 0x000ee80000300800 */
[----:B------:R-:W-:Y:S01]  /*467c0*/  STL.64 [R1+0x1260], R168 ;  /* 0x001260a801007387 */ /* 0x000fe20000100a00 */
[----:B----4-:R-:W-:-:S04]  /*467d0*/  IADD3 R8, P4, R206, R10, RZ ;  /* 0x0000000ace087210 */ /* 0x010fc80007f9e0ff */
[----:B------:R-:W-:Y:S02]  /*467e0*/  LEA.HI.X.SX32 R9, R206, R2, 0x1, P4 ;  /* 0x00000002ce097211 */ /* 0x000fe400020f0eff */
[----:B------:R-:W4:Y:S04]  /*467f0*/  LDL.LU R206, [R1+0x6a0] ;  /* 0x0006a00001ce7983 */ /* 0x000f280000300800 */
[----:B------:R0:W-:Y:S01]  /*46800*/  STL.64 [R1+0xa28], R8 ;  /* 0x000a280801007387 */ /* 0x0001e20000100a00 */
[----:B------:R-:W-:-:S04]  /*46810*/  IADD3 R170, P4, R204, R10, RZ ;  /* 0x0000000accaa7210 */ /* 0x000fc80007f9e0ff */
[----:B------:R-:W-:Y:S02]  /*46820*/  LEA.HI.X.SX32 R171, R204, R2, 0x1, P4 ;  /* 0x00000002ccab7211 */ /* 0x000fe400020f0eff */
[----:B------:R-:W4:Y:S04]  /*46830*/  LDL.LU R204, [R1+0x6a4] ;  /* 0x0006a40001cc7983 */ /* 0x000f280000300800 */
[----:B------:R-:W-:Y:S01]  /*46840*/  STL.64 [R1+0x1268], R170 ;  /* 0x001268aa01007387 */ /* 0x000fe20000100a00 */
        /* <DEDUP_REMOVED lines=27> */
[----:B--2---:R-:W-:-:S04]  /*46a00*/  IADD3 R8, P4, R210, R10, RZ ;  /* 0x0000000ad2087210 */ /* 0x004fc80007f9e0ff */
[----:B------:R-:W-:Y:S02]  /*46a10*/  LEA.HI.X.SX32 R9, R210, R2, 0x1, P4 ;  /* 0x00000002d2097211 */ /* 0x000fe400020f0eff */
[----:B------:R-:W2:Y:S04]  /*46a20*/  LDL.LU R210, [R1+0x6c0] ;  /* 0x0006c00001d27983 */ /* 0x000ea80000300800 */
[----:B------:R4:W-:Y:S04]  /*46a30*/  STL.64 [R1+0x9e0], R8 ;  /* 0x0009e00801007387 */ /* 0x0009e80000100a00 */
[----:B------:R-:W2:Y:S01]  /*46a40*/  LDL.LU R216, [R1+0x6c4] ;  /* 0x0006c40001d87983 */ /* 0x000ea20000300800 */
[----:B---3--:R-:W-:-:S04]  /*46a50*/  IADD3 R164, P4, R208, R10, RZ ;  /* 0x0000000ad0a47210 */ /* 0x008fc80007f9e0ff */
[----:B------:R-:W-:Y:S02]  /*46a60*/  LEA.HI.X.SX32 R165, R208, R2, 0x1, P4 ;  /* 0x00000002d0a57211 */ /* 0x000fe400020f0eff */
[----:B------:R-:W3:Y:S04]  /*46a70*/  LDL.LU R208, [R1+0x6c8] ;  /* 0x0006c80001d07983 */ /* 0x000ee80000300800 */
[----:B------:R-:W-:Y:S01]  /*46a80*/  STL.64 [R1+0x1230], R164 ;  /* 0x001230a401007387 */ /* 0x000fe20000100a00 */
[----:B----4-:R-:W-:-:S04]  /*46a90*/  IADD3 R8, P4, R206, R10, RZ ;  /* 0x0000000ace087210 */ /* 0x010fc80007f9e0ff */
        /* <DEDUP_REMOVED lines=26> */
[----:B------:R2:W-:Y:S01]  /*46c40*/  STL.64 [R1+0x9a0], R8 ;  /* 0x0009a00801007387 */ /* 0x0005e20000100a00 */
[----:B------:R-:W-:-:S04]  /*46c50*/  IADD3 R166, P4, R196, R10, RZ ;  /* 0x0000000ac4a67210 */ /* 0x000fc80007f9e0ff */
[----:B------:R-:W-:Y:S02]  /*46c60*/  LEA.HI.X.SX32 R167, R196, R2, 0x1, P4 ;  /* 0x00000002c4a77211 */ /* 0x000fe400020f0eff */
[----:B------:R-:W4:Y:S04]  /*46c70*/  LDL.LU R196, [R1+0x6e8] ;  /* 0x0006e80001c47983 */ /* 0x000f280000300800 */
[----:B------:R-:W-:Y:S01]  /*46c80*/  STL.64 [R1+0x1238], R166 ;  /* 0x001238a601007387 */ /* 0x000fe20000100a00 */
[----:B--2---:R-:W-:-:S04]  /*46c90*/  IADD3 R8, P4, R210, R10, RZ ;  /* 0x0000000ad2087210 */ /* 0x004fc80007f9e0ff */
[----:B------:R-:W-:Y:S02]  /*46ca0*/  LEA.HI.X.SX32 R9, R210, R2, 0x1, P4 ;  /* 0x00000002d2097211 */ /* 0x000fe400020f0eff */
[----:B------:R-:W2:Y:S04]  /*46cb0*/  LDL.LU R210, [R1+0x6ec] ;  /* 0x0006ec0001d27983 */ /* 0x000ea80000300800 */
[----:B------:R0:W-:Y:S02]  /*46cc0*/  STL.64 [R1+0x990], R8 ;  /* 0x0009900801007387 */ /* 0x0001e40000100a00 */
[----:B0-----:R-:W-:-:S04]  /*46cd0*/  IADD3 R8, P4, R216, R10, RZ ;  /* 0x0000000ad8087210 */ /* 0x001fc80007f9e0ff */
[----:B------:R-:W-:-:S05]  /*46ce0*/  LEA.HI.X.SX32 R9, R216, R2, 0x1, P4 ;  /* 0x00000002d8097211 */ /* 0x000fca00020f0eff */
[----:B------:R3:W-:Y:S02]  /*46cf0*/  STL.64 [R1+0x988], R8 ;  /* 0x0009880801007387 */ /* 0x0007e40000100a00 */
[----:B---3--:R-:W-:-:S04]  /*46d00*/  IADD3 R8, P4, R208, R10, RZ ;  /* 0x0000000ad0087210 */ /* 0x008fc80007f9e0ff */
[----:B------:R-:W-:Y:S02]  /*46d10*/  LEA.HI.X.SX32 R9, R208, R2, 0x1, P4 ;  /* 0x00000002d0097211 */ /* 0x000fe400020f0eff */
[----:B------:R-:W3:Y:S04]  /*46d20*/  LDL.LU R208, [R1+0x6f0] ;  /* 0x0006f00001d07983 */ /* 0x000ee80000300800 */
[----:B------:R4:W-:Y:S02]  /*46d30*/  STL.64 [R1+0x980], R8 ;  /* 0x0009800801007387 */ /* 0x0009e40000100a00 */
        /* <DEDUP_REMOVED lines=13> */
[----:B0-----:R-:W-:-:S04]  /*46e10*/  IADD3 R8, P4, R214, R10, RZ ;  /* 0x0000000ad6087210 */ /* 0x001fc80007f9e0ff */
[----:B------:R-:W-:-:S05]  /*46e20*/  LEA.HI.X.SX32 R9, R214, R2, 0x1, P4 ;  /* 0x00000002d6097211 */ /* 0x000fca00020f0eff */
[----:B------:R0:W-:Y:S02]  /*46e30*/  STL.64 [R1+0x960], R8 ;  /* 0x0009600801007387 */ /* 0x0001e40000100a00 */
[----:B0-----:R-:W-:-:S04]  /*46e40*/  IADD3 R8, P4, R200, R10, RZ ;  /* 0x0000000ac8087210 */ /* 0x001fc80007f9e0ff */
[----:B------:R-:W-:Y:S02]  /*46e50*/  LEA.HI.X.SX32 R9, R200, R2, 0x1, P4 ;  /* 0x00000002c8097211 */ /* 0x000fe400020f0eff */
[----:B------:R-:W4:Y:S04]  /*46e60*/  LDL.LU R200, [R1+0x704] ;  /* 0x0007040001c87983 */ /* 0x000f280000300800 */
[----:B------:R0:W-:Y:S04]  /*46e70*/  STL.64 [R1+0x958], R8 ;  /* 0x0009580801007387 */ /* 0x0001e80000100a00 */
[----:B------:R-:W4:Y:S04]  /*46e80*/  LDL.LU R216, [R1+0x708] ;  /* 0x0007080001d87983 */ /* 0x000f280000300800 */
[----:B------:R-:W4:Y:S01]  /*46e90*/  LDL.LU R214, [R1+0x70c] ;  /* 0x00070c0001d67983 */ /* 0x000f220000300800 */
[----:B0-----:R-:W-:-:S04]  /*46ea0*/  IADD3 R8, P4, R212, R10, RZ ;  /* 0x0000000ad4087210 */ /* 0x001fc80007f9e0ff */
[----:B------:R-:W-:-:S05]  /*46eb0*/  LEA.HI.X.SX32 R9, R212, R2, 0x1, P4 ;  /* 0x00000002d4097211 */ /* 0x000fca00020f0eff */
        /* <DEDUP_REMOVED lines=13> */
[----:B------:R-:W-:Y:S01]  /*46f90*/  STL.64 [R1+0x1210], R162 ;  /* 0x001210a201007387 */ /* 0x000fe20000100a00 */
        /* <DEDUP_REMOVED lines=44> */
[----:B------:R-:W2:Y:S04]  /*47260*/  LDL.LU R210, [R1+0x744] ;  /* 0x0007440001d27983 */ /* 0x000ea80000300800 */
[----:B------:R3:W-:Y:S02]  /*47270*/  STL.64 [R1+0x8d8], R8 ;  /* 0x0008d80801007387 */ /* 0x0007e40000100a00 */
[----:B---3--:R-:W-:-:S04]  /*47280*/  IADD3 R8, P4, R208, R10, RZ ;  /* 0x0000000ad0087210 */ /* 0x008fc80007f9e0ff */
[----:B------:R-:W-:Y:S02]  /*47290*/  LEA.HI.X.SX32 R9, R208, R2, 0x1, P4 ;  /* 0x00000002d0097211 */ /* 0x000fe400020f0eff */
[----:B------:R-:W3:Y:S04]  /*472a0*/  LDL.LU R208, [R1+0x748] ;  /* 0x0007480001d07983 */ /* 0x000ee80000300800 */
[----:B------:R4:W-:Y:S04]  /*472b0*/  STL.64 [R1+0x8d0], R8 ;  /* 0x0008d00801007387 */ /* 0x0009e80000100a00 */
[----:B------:R-:W3:Y:S01]  /*472c0*/  LDL.LU R216, [R1+0x74c] ;  /* 0x00074c0001d87983 */ /* 0x000ee20000300800 */
[----:B----4-:R-:W-:-:S04]  /*472d0*/  IADD3 R8, P4, R206, R10, RZ ;  /* 0x0000000ace087210 */ /* 0x010fc80007f9e0ff */
[----:B------:R-:W-:-:S05]  /*472e0*/  LEA.HI.X.SX32 R9, R206, R2, 0x1, P4 ;  /* 0x00000002ce097211 */ /* 0x000fca00020f0eff */
[----:B------:R0:W-:Y:S04]  /*472f0*/  STL.64 [R1+0x8c8], R8 ;  /* 0x0008c80801007387 */ /* 0x0001e80000100a00 */
[----:B------:R-:W4:Y:S01]  /*47300*/  LDL.LU R206, [R1+0x750] ;  /* 0x0007500001ce7983 */ /* 0x000f220000300800 */
[----:B0-----:R-:W-:-:S04]  /*47310*/  IADD3 R8, P4, R204, R10, RZ ;  /* 0x0000000acc087210 */ /* 0x001fc80007f9e0ff */
[----:B------:R-:W-:-:S05]  /*47320*/  LEA.HI.X.SX32 R9, R204, R2, 0x1, P4 ;  /* 0x00000002cc097211 */ /* 0x000fca00020f0eff */
[----:B------:R0:W-:Y:S04]  /*47330*/  STL.64 [R1+0x8c0], R8 ;  /* 0x0008c00801007387 */ /* 0x0001e80000100a00 */
[----:B------:R-:W4:Y:S01]  /*47340*/  LDL.LU R204, [R1+0x754] ;  /* 0x0007540001cc7983 */ /* 0x000f220000300800 */
[----:B------:R-:W-:-:S04]  /*47350*/  IADD3 R156, P4, R202, R10, RZ ;  /* 0x0000000aca9c7210 */ /* 0x000fc80007f9e0ff */
[----:B------:R-:W-:-:S05]  /*47360*/  LEA.HI.X.SX32 R157, R202, R2, 0x1, P4 ;  /* 0x00000002ca9d7211 */ /* 0x000fca00020f0eff */
[----:B------:R-:W-:Y:S04]  /*47370*/  STL.64 [R1+0x1218], R156 ;  /* 0x0012189c01007387 */ /* 0x000fe80000100a00 */
[----:B------:R-:W4:Y:S01]  /*47380*/  LDL.LU R202, [R1+0x758] ;  /* 0x0007580001ca7983 */ /* 0x000f220000300800 */
        /* <DEDUP_REMOVED lines=24> */
[----:B---3--:R-:W-:-:S04]  /*47510*/  IADD3 R8, P4, R208, R10, RZ ;  /* 0x0000000ad0087210 */ /* 0x008fc80007f9e0ff */
[----:B------:R-:W-:Y:S02]  /*47520*/  LEA.HI.X.SX32 R9, R208, R2, 0x1, P4 ;  /* 0x00000002d0097211 */ /* 0x000fe400020f0eff */
[----:B------:R-:W3:Y:S04]  /*47530*/  LDL.LU R208, [R1+0x774] ;  /* 0x0007740001d07983 */ /* 0x000ee80000300800 */
[----:B------:R0:W-:Y:S02]  /*47540*/  STL.64 [R1+0x880], R8 ;  /* 0x0008800801007387 */ /* 0x0001e40000100a00 */
[----:B0-----:R-:W-:-:S04]  /*47550*/  IADD3 R8, P4, R216, R10, RZ ;  /* 0x0000000ad8087210 */ /* 0x001fc80007f9e0ff */
        /* <DEDUP_REMOVED lines=35> */
[----:B--2---:R-:W-:-:S04]  /*47790*/  IADD3 R8, P4, R210, R10, RZ ;  /* 0x0000000ad2087210 */ /* 0x004fc80007f9e0ff */
[----:B------:R-:W-:Y:S02]  /*477a0*/  LEA.HI.X.SX32 R9, R210, R2, 0x1, P4 ;  /* 0x00000002d2097211 */ /* 0x000fe400020f0eff */
[----:B------:R-:W2:Y:S04]  /*477b0*/  LDL.LU R210, [R1+0x79c] ;  /* 0x00079c0001d27983 */ /* 0x000ea80000300800 */
[----:B------:R0:W-:Y:S01]  /*477c0*/  STL.64 [R1+0x830], R8 ;  /* 0x0008300801007387 */ /* 0x0001e20000100a00 */
[----:B---3--:R-:W-:-:S04]  /*477d0*/  IADD3 R154, P4, R208, R10, RZ ;  /* 0x0000000ad09a7210 */ /* 0x008fc80007f9e0ff */
[----:B------:R-:W-:Y:S02]  /*477e0*/  LEA.HI.X.SX32 R155, R208, R2, 0x1, P4 ;  /* 0x00000002d09b7211 */ /* 0x000fe400020f0eff */
[----:B------:R-:W3:Y:S01]  /*477f0*/  LDL.LU R208, [R1+0x7a0] ;  /* 0x0007a00001d07983 */ /* 0x000ee20000300800 */
        /* <DEDUP_REMOVED lines=47> */
[----:B------:R0:W-:Y:S01]  /*47af0*/  STL.64 [R1+0x7c8], R8 ;  /* 0x0007c80801007387 */ /* 0x0001e20000100a00 */
[----:B----4-:R-:W-:-:S04]  /*47b00*/  IADD3 R148, P4, R206, R10, RZ ;  /* 0x0000000ace947210 */ /* 0x010fc80007f9e0ff */
[----:B------:R-:W-:Y:S02]  /*47b10*/  LEA.HI.X.SX32 R149, R206, R2, 0x1, P4 ;  /* 0x00000002ce957211 */ /* 0x000fe400020f0eff */
[----:B------:R-:W4:Y:S01]  /*47b20*/  LDL.LU R206, [R1+0xb28] ;  /* 0x000b280001ce7983 */ /* 0x000f220000300800 */
        /* <DEDUP_REMOVED lines=241> */
[----:B--2---:R-:W-:-:S04]  /*48a40*/  IADD3 R132, P4, R210, R10, RZ ;  /* 0x0000000ad2847210 */ /* 0x004fc80007f9e0ff */
[----:B------:R-:W-:Y:S02]  /*48a50*/  LEA.HI.X.SX32 R133, R210, R2, 0x1, P4 ;  /* 0x00000002d2857211 */ /* 0x000fe400020f0eff */
[----:B------:R-:W2:Y:S01]  /*48a60*/  LDL.LU R210, [R1+0xc44] ;  /* 0x000c440001d27983 */ /* 0x000ea20000300800 */
        /* <DEDUP_REMOVED lines=301> */
[----:B------:R4:W-:Y:S01]  /*49d40*/  STL.64 [R1+0x358], R8 ;  /* 0x0003580801007387 */ /* 0x0009e20000100a00 */
[----:B------:R-:W-:-:S04]  /*49d50*/  IADD3 R112, P4, R216, R10, RZ ;  /* 0x0000000ad8707210 */ /* 0x000fc80007f9e0ff */
[----:B------:R-:W-:Y:S02]  /*49d60*/  LEA.HI.X.SX32 R113, R216, R2, 0x1, P4 ;  /* 0x00000002d8717211 */ /* 0x000fe400020f0eff */
[----:B------:R-:W3:Y:S01]  /*49d70*/  LDL.LU R216, [R1+0x1008] ;  /* 0x0010080001d87983 */ /* 0x000ee20000300800 */
        /* <DEDUP_REMOVED lines=321> */
[----:B------:R-:W-:-:S04]  /*4b190*/  IADD3 R246, P4, R196, R10, RZ ;  /* 0x0000000ac4f67210 */ /* 0x000fc80007f9e0ff */
[----:B------:R-:W-:Y:S02]  /*4b1a0*/  LEA.HI.X.SX32 R247, R196, R2, 0x1, P4 ;  /* 0x00000002c4f77211 */ /* 0x000fe400020f0eff */
[----:B------:R-:W4:Y:S01]  /*4b1b0*/  LDL.LU R196, [R1+0xc68] ;  /* 0x000c680001c47983 */ /* 0x000f220000300800 */
        /* <DEDUP_REMOVED lines=226> */
[----:B0-----:R-:W-:-:S04]  /*4bfe0*/  IADD3 R8, P4, R216, R10, RZ ;  /* 0x0000000ad8087210 */ /* 0x001fc80007f9e0ff */
[----:B------:R-:W-:-:S05]  /*4bff0*/  LEA.HI.X.SX32 R9, R216, R2, 0x1, P4 ;  /* 0x00000002d8097211 */ /* 0x000fca00020f0eff */
        /* <DEDUP_REMOVED lines=71> */
[----:B------:R-:W4:Y:S01]  /*4c470*/  LDL.LU R226, [R1+0xe74] ;  /* 0x000e740001e27983 */ /* 0x000f220000300800 */
[----:B0-----:R-:W-:-:S04]  /*4c480*/  IADD3 R8, P4, R212, R10, RZ ;  /* 0x0000000ad4087210 */ /* 0x001fc80007f9e0ff */
[----:B------:R-:W-:-:S05]  /*4c490*/  LEA.HI.X.SX32 R9, R212, R2, 0x1, P4 ;  /* 0x00000002d4097211 */ /* 0x000fca00020f0eff */
[----:B------:R2:W-:Y:S04]  /*4c4a0*/  STL.64 [R1+0xb10], R8 ;  /* 0x000b100801007387 */ /* 0x0005e80000100a00 */
[----:B------:R-:W4:Y:S04]  /*4c4b0*/  LDL.LU R224, [R1+0xe78] ;  /* 0x000e780001e07983 */ /* 0x000f280000300800 */
[----:B------:R-:W4:Y:S01]  /*4c4c0*/  LDL.LU R222, [R1+0xe7c] ;  /* 0x000e7c0001de7983 */ /* 0x000f220000300800 */
[----:B--2---:R-:W-:-:S04]  /*4c4d0*/  IADD3 R8, P4, R210, R10, RZ ;  /* 0x0000000ad2087210 */ /* 0x004fc80007f9e0ff */
[----:B------:R-:W-:-:S05]  /*4c4e0*/  LEA.HI.X.SX32 R9, R210, R2, 0x1, P4 ;  /* 0x00000002d2097211 */ /* 0x000fca00020f0eff */
[----:B------:R4:W-:Y:S04]  /*4c4f0*/  STL.64 [R1+0x150], R8 ;  /* 0x0001500801007387 */ /* 0x0009e80000100a00 */
[----:B------:R-:W2:Y:S04]  /*4c500*/  LDL.LU R220, [R1+0xe80] ;  /* 0x000e800001dc7983 */ /* 0x000ea80000300800 */
[----:B------:R-:W2:Y:S04]  /*4c510*/  LDL.LU R218, [R1+0xe84] ;  /* 0x000e840001da7983 */ /* 0x000ea80000300800 */
[----:B------:R-:W2:Y:S04]  /*4c520*/  LDL.LU R216, [R1+0xe88] ;  /* 0x000e880001d87983 */ /* 0x000ea80000300800 */
[----:B------:R-:W2:Y:S01]  /*4c530*/  LDL.LU R214, [R1+0xe8c] ;  /* 0x000e8c0001d67983 */ /* 0x000ea20000300800 */
[----:B---3--:R-:W-:-:S04]  /*4c540*/  IADD3 R74, P4, R208, R10, RZ ;  /* 0x0000000ad04a7210 */ /* 0x008fc80007f9e0ff */
[----:B------:R-:W-:Y:S02]  /*4c550*/  LEA.HI.X.SX32 R75, R208, R2, 0x1, P4 ;  /* 0x00000002d04b7211 */ /* 0x000fe400020f0eff */
[----:B----4-:R-:W-:-:S04]  /*4c560*/  IADD3 R8, P4, R206, R10, RZ ;  /* 0x0000000ace087210 */ /* 0x010fc80007f9e0ff */
[----:B------:R-:W-:-:S05]  /*4c570*/  LEA.HI.X.SX32 R9, R206, R2, 0x1, P4 ;  /* 0x00000002ce097211 */ /* 0x000fca00020f0eff */
[----:B------:R0:W-:Y:S04]  /*4c580*/  STL.64 [R1+0x140], R8 ;  /* 0x0001400801007387 */ /* 0x0001e80000100a00 */
[----:B------:R-:W3:Y:S04]  /*4c590*/  LDL.LU R212, [R1+0xe90] ;  /* 0x000e900001d47983 */ /* 0x000ee80000300800 */
[----:B------:R-:W4:Y:S01]  /*4c5a0*/  LDL.LU R210, [R1+0xe94] ;  /* 0x000e940001d27983 */ /* 0x000f220000300800 */
[----:B0-----:R-:W-:-:S04]  /*4c5b0*/  IADD3 R8, P4, R204, R10, RZ ;  /* 0x0000000acc087210 */ /* 0x001fc80007f9e0ff */
[----:B------:R-:W-:-:S05]  /*4c5c0*/  LEA.HI.X.SX32 R9, R204, R2, 0x1, P4 ;  /* 0x00000002cc097211 */ /* 0x000fca00020f0eff */
[----:B------:R0:W-:Y:S04]  /*4c5d0*/  STL.64 [R1+0x138], R8 ;  /* 0x0001380801007387 */ /* 0x0001e80000100a00 */
[----:B------:R-:W4:Y:S04]  /*4c5e0*/  LDL.LU R208, [R1+0xe98] ;  /* 0x000e980001d07983 */ /* 0x000f280000300800 */
        /* <DEDUP_REMOVED lines=22> */
[----:B------:R-:W-:-:S05]  /*4c750*/  LEA.HI.X.SX32 R9, R224, R2, 0x1, P4 ;  /* 0x00000002e0097211 */ /* 0x000fca00020f0eff */
[----:B------:R0:W-:Y:S02]  /*4c760*/  STL.64 [R1+0x108], R8 ;  /* 0x0001080801007387 */ /* 0x0001e40000100a00 */
[----:B0-----:R-:W-:-:S04]  /*4c770*/  IADD3 R8, P4, R222, R10, RZ ;  /* 0x0000000ade087210 */ /* 0x001fc80007f9e0ff */
[----:B------:R-:W-:-:S05]  /*4c780*/  LEA.HI.X.SX32 R9, R222, R2, 0x1, P4 ;  /* 0x00000002de097211 */ /* 0x000fca00020f0eff */
[----:B------:R2:W-:Y:S02]  /*4c790*/  STL.64 [R1+0x100], R8 ;  /* 0x0001000801007387 */ /* 0x0005e40000100a00 */
[----:B--2---:R-:W-:-:S04]  /*4c7a0*/  IADD3 R8, P4, R220, R10, RZ ;  /* 0x0000000adc087210 */ /* 0x004fc80007f9e0ff */
        /* <DEDUP_REMOVED lines=9> */
[----:B------:R-:W-:Y:S02]  /*4c840*/  LEA.HI.X.SX32 R9, R214, R2, 0x1, P4 ;  /* 0x00000002d6097211 */ /* 0x000fe400020f0eff */
[----:B---3--:R-:W-:-:S03]  /*4c850*/  IADD3 R68, P4, R212, R10, RZ ;  /* 0x0000000ad4447210 */ /* 0x008fc60007f9e0ff */
[----:B------:R4:W-:Y:S01]  /*4c860*/  STL.64 [R1+0xe0], R8 ;  /* 0x0000e00801007387 */ /* 0x0009e20000100a00 */
[----:B------:R-:W-:Y:S02]  /*4c870*/  LEA.HI.X.SX32 R69, R212, R2, 0x1, P4 ;  /* 0x00000002d4457211 */ /* 0x000fe400020f0eff */
[----:B----4-:R-:W-:-:S04]  /*4c880*/  IADD3 R8, P4, R210, R10, RZ ;  /* 0x0000000ad2087210 */ /* 0x010fc80007f9e0ff */
[----:B------:R-:W-:-:S05]  /*4c890*/  LEA.HI.X.SX32 R9, R210, R2, 0x1, P4 ;  /* 0x00000002d2097211 */ /* 0x000fca00020f0eff */
[----:B------:R0:W-:Y:S02]  /*4c8a0*/  STL.64 [R1+0xd0], R8 ;  /* 0x0000d00801007387 */ /* 0x0001e40000100a00 */
[----:B0-----:R-:W-:-:S04]  /*4c8b0*/  IADD3 R8, P4, R208, R10, RZ ;  /* 0x0000000ad0087210 */ /* 0x001fc80007f9e0ff */
[----:B------:R-:W-:Y:S02]  /*4c8c0*/  LEA.HI.X.SX32 R9, R208, R2, 0x1, P4 ;  /* 0x00000002d0097211 */ /* 0x000fe400020f0eff */
[----:B------:R-:W-:-:S03]  /*4c8d0*/  IADD3 R70, P4, R206, R10, RZ ;  /* 0x0000000ace467210 */ /* 0x000fc60007f9e0ff */
[----:B------:R0:W-:Y:S01]  /*4c8e0*/  STL.64 [R1+0xc8], R8 ;  /* 0x0000c80801007387 */ /* 0x0001e20000100a00 */
[----:B------:R-:W-:Y:S02]  /*4c8f0*/  LEA.HI.X.SX32 R71, R206, R2, 0x1, P4 ;  /* 0x00000002ce477211 */ /* 0x000fe400020f0eff */
        /* <DEDUP_REMOVED lines=54> */
[----:B------:R0:W-:Y:S01]  /*4cc60*/  STL.64 [R1+0x28], R8 ;  /* 0x0000280801007387 */ /* 0x0001e20000100a00 */
[----:B------:R-:W-:Y:S02]  /*4cc70*/  IMAD.MOV.U32 R166, RZ, RZ, R56 ;  /* 0x000000ffffa67224 */ /* 0x000fe400078e0038 */
[----:B------:R-:W-:Y:S01]  /*4cc80*/  IMAD.MOV.U32 R167, RZ, RZ, R57 ;  /* 0x000000ffffa77224 */ /* 0x000fe200078e0039 */
[----:B0-----:R-:W-:-:S04]  /*4cc90*/  IADD3 R8, P4, R34, R10, RZ ;  /* 0x0000000a22087210 */ /* 0x001fc80007f9e0ff */
[----:B------:R-:W-:Y:S02]  /*4cca0*/  LEA.HI.X.SX32 R9, R34, R2, 0x1, P4 ;  /* 0x0000000222097211 */ /* 0x000fe400020f0eff */
[----:B------:R-:W-:Y:S01]  /*4ccb0*/  IADD3 R56, P4, R35, R10, RZ ;  /* 0x0000000a23387210 */ /* 0x000fe20007f9e0ff */
[----:B------:R-:W-:-:S03]  /*4ccc0*/  IMAD.MOV.U32 R164, RZ, RZ, R58 ;  /* 0x000000ffffa47224 */ /* 0x000fc600078e003a */
[----:B------:R-:W-:Y:S02]  /*4ccd0*/  LEA.HI.X.SX32 R57, R35, R2, 0x1, P4 ;  /* 0x0000000223397211 */ /* 0x000fe400020f0eff */
[C---:B------:R-:W-:Y:S01]  /*4cce0*/  IADD3 R58, P4, R36.reuse, R10, RZ ;  /* 0x0000000a243a7210 */ /* 0x040fe20007f9e0ff */
[----:B------:R-:W-:Y:S02]  /*4ccf0*/  IMAD.MOV.U32 R165, RZ, RZ, R59 ;  /* 0x000000ffffa57224 */ /* 0x000fe400078e003b */
[----:B------:R-:W-:Y:S01]  /*4cd00*/  IMAD.MOV.U32 R170, RZ, RZ, R60 ;  /* 0x000000ffffaa7224 */ /* 0x000fe200078e003c */
[----:B------:R-:W-:Y:S02]  /*4cd10*/  LEA.HI.X.SX32 R59, R36, R2, 0x1, P4 ;  /* 0x00000002243b7211 */ /* 0x000fe400020f0eff */
[C---:B------:R-:W-:Y:S01]  /*4cd20*/  IADD3 R60, P4, R37.reuse, R10, RZ ;  /* 0x0000000a253c7210 */ /* 0x040fe20007f9e0ff */
[----:B------:R-:W-:Y:S02]  /*4cd30*/  IMAD.MOV.U32 R171, RZ, RZ, R61 ;  /* 0x000000ffffab7224 */ /* 0x000fe400078e003d */
[----:B------:R-:W-:Y:S01]  /*4cd40*/  IMAD.MOV.U32 R168, RZ, RZ, R62 ;  /* 0x000000ffffa87224 */ /* 0x000fe200078e003e */
[----:B------:R-:W-:-:S02]  /*4cd50*/  LEA.HI.X.SX32 R61, R37, R2, 0x1, P4 ;  /* 0x00000002253d7211 */ /* 0x000fc400020f0eff */
        /* <DEDUP_REMOVED lines=12> */
[----:B------:R-:W-:Y:S01]  /*4ce20*/  IADD3 R16, P4, R41, R10, RZ ;  /* 0x0000000a29107210 */ /* 0x000fe20007f9e0ff */
[----:B------:R-:W-:-:S03]  /*4ce30*/  IMAD.MOV.U32 R157, RZ, RZ, R17 ;  /* 0x000000ffff9d7224 */ /* 0x000fc600078e0011 */
[----:B------:R-:W-:Y:S02]  /*4ce40*/  LEA.HI.X.SX32 R17, R41, R2, 0x1, P4 ;  /* 0x0000000229117211 */ /* 0x000fe400020f0eff */
[----:B------:R-:W-:Y:S01]  /*4ce50*/  IADD3 R18, P4, R42, R10, RZ ;  /* 0x0000000a2a127210 */ /* 0x000fe20007f9e0ff */
[----:B------:R-:W-:-:S03]  /*4ce60*/  IMAD.MOV.U32 R158, RZ, RZ, R20 ;  /* 0x000000ffff9e7224 */ /* 0x000fc600078e0014 */
[----:B------:R-:W-:Y:S02]  /*4ce70*/  LEA.HI.X.SX32 R19, R42, R2, 0x1, P4 ;  /* 0x000000022a137211 */ /* 0x000fe400020f0eff */
[C---:B------:R-:W-:Y:S01]  /*4ce80*/  IADD3 R20, P4, R43.reuse, R10, RZ ;  /* 0x0000000a2b147210 */ /* 0x040fe20007f9e0ff */
[----:B------:R0:W-:Y:S01]  /*4ce90*/  STL.64 [R1+0x20], R8 ;  /* 0x0000200801007387 */ /* 0x0001e20000100a00 */
[----:B------:R-:W-:Y:S02]  /*4cea0*/  IMAD.MOV.U32 R159, RZ, RZ, R21 ;  /* 0x000000ffff9f7224 */ /* 0x000fe400078e0015 */
[----:B------:R-:W-:Y:S01]  /*4ceb0*/  LEA.HI.X.SX32 R21, R43, R2, 0x1, P4 ;  /* 0x000000022b157211 */ /* 0x000fe200020f0eff */
[----:B0-----:R-:W-:Y:S01]  /*4cec0*/  IMAD.MOV.U32 R8, RZ, RZ, R22 ;  /* 0x000000ffff087224 */ /* 0x001fe200078e0016 */
[----:B------:R-:W-:Y:S01]  /*4ced0*/  IADD3 R22, P4, R44, R10, RZ ;  /* 0x0000000a2c167210 */ /* 0x000fe20007f9e0ff */
[----:B------:R-:W-:-:S03]  /*4cee0*/  IMAD.MOV.U32 R9, RZ, RZ, R23 ;  /* 0x000000ffff097224 */ /* 0x000fc600078e0017 */
[----:B------:R-:W-:Y:S02]  /*4cef0*/  LEA.HI.X.SX32 R23, R44, R2, 0x1, P4 ;  /* 0x000000022c177211 */ /* 0x000fe400020f0eff */
[----:B------:R-:W-:-:S04]  /*4cf00*/  IADD3 R24, P4, R45, R10, RZ ;  /* 0x0000000a2d187210 */ /* 0x000fc80007f9e0ff */
        /* <DEDUP_REMOVED lines=85> */
[----:B------:R-:W-:Y:S02]  /*4d460*/  IADD3 R234, P4, R235, R10, RZ ;  /* 0x0000000aebea7210 */ /* 0x000fe40007f9e0ff */
[----:B------:R-:W-:Y:S02]  /*4d470*/  LOP3.LUT P5, RZ, R5, 0x4000, RZ, 0xc0, !PT ;  /* 0x0000400005ff7812 */ /* 0x000fe400078ac0ff */
[----:B------:R-:W-:Y:S02]  /*4d480*/  LEA.HI.X.SX32 R235, R235, R2, 0x1, P4 ;  /* 0x00000002ebeb7211 */ /* 0x000fe400020f0eff */
[----:B------:R-:W-:-:S04]  /*4d490*/  IADD3 R236, P4, R237, R10, RZ ;  /* 0x0000000aedec7210 */ /* 0x000fc80007f9e0ff */
[----:B------:R-:W-:Y:S02]  /*4d4a0*/  LEA.HI.X.SX32 R237, R237, R2, 0x1, P4 ;  /* 0x00000002eded7211 */ /* 0x000fe400020f0eff */
[C---:B------:R-:W-:Y:S02]  /*4d4b0*/  IADD3 R238, P4, R239.reuse, R10, RZ ;  /* 0x0000000aefee7210 */ /* 0x040fe40007f9e0ff */
[----:B------:R-:W-:Y:S02]  /*4d4c0*/  LOP3.LUT R250, R250, 0xffffffef, RZ, 0xc0, !PT ;  /* 0xffffffeffafa7812 */ /* 0x000fe400078ec0ff */
[----:B------:R-:W-:Y:S02]  /*4d4d0*/  LEA.HI.X.SX32 R239, R239, R2, 0x1, P4 ;  /* 0x00000002efef7211 */ /* 0x000fe400020f0eff */
[----:B------:R-:W-:Y:S02]  /*4d4e0*/  IADD3 R240, P4, R241, R10, RZ ;  /* 0x0000000af1f07210 */ /* 0x000fe40007f9e0ff */
[----:B------:R-:W-:-:S02]  /*4d4f0*/  @P5 LOP3.LUT R250, R250, 0x10, RZ, 0xfc, !PT ;  /* 0x00000010fafa5812 */ /* 0x000fc400078efcff */
[----:B------:R-:W-:Y:S02]  /*4d500*/  LOP3.LUT P5, RZ, R5, 0x1000, RZ, 0xc0, !PT ;  /* 0x0000100005ff7812 */ /* 0x000fe400078ac0ff */
[----:B------:R-:W-:Y:S02]  /*4d510*/  LEA.HI.X.SX32 R241, R241, R2, 0x1, P4 ;  /* 0x00000002f1f17211 */ /* 0x000fe400020f0eff */
[----:B------:R-:W-:-:S04]  /*4d520*/  IADD3 R10, P4, R252, R10, RZ ;  /* 0x0000000afc0a7210 */ /* 0x000fc80007f9e0ff */
[----:B------:R-:W-:Y:S02]  /*4d530*/  LEA.HI.X.SX32 R11, R252, R2, 0x1, P4 ;  /* 0x00000002fc0b7211 */ /* 0x000fe400020f0eff */
[----:B------:R-:W-:Y:S02]  /*4d540*/  LOP3.LUT P4, RZ, R5, 0x2000, RZ, 0xc0, !PT ;  /* 0x0000200005ff7812 */ /* 0x000fe4000788c0ff */
[----:B------:R-:W-:-:S05]  /*4d550*/  PRMT R252, R178, 0x7771, RZ ;  /* 0x00007771b2fc7816 */ /* 0x000fca00000000ff */
[----:B------:R0:W-:Y:S01]  /*4d560*/  @P5 STG.E.U8 desc[UR32][R8.64], R252 ;  /* 0x000000fc08005986 */ /* 0x0001e2000c101120 */
[----:B------:R-:W-:Y:S02]  /*4d570*/  LOP3.LUT P5, RZ, R250, 0x10, RZ, 0xc0, !PT ;  /* 0x00000010faff7812 */ /* 0x000fe400078ac0ff */
[C---:B------:R-:W-:Y:S02]  /*4d580*/  LOP3.LUT P6, RZ, R5.reuse, 0x8000, RZ, 0xc0, !PT ;  /* 0x0000800005ff7812 */ /* 0x040fe400078cc0ff */
[----:B------:R-:W-:Y:S02]  /*4d590*/  LOP3.LUT P0, RZ, R5, 0x10000, RZ, 0xc0, !PT ;  /* 0x0001000005ff7812 */ /* 0x000fe4000780c0ff */
[----:B0-----:R-:W-:-:S05]  /*4d5a0*/  PRMT R252, R179, 0x7770, RZ ;  /* 0x00007770b3fc7816 */ /* 0x001fca00000000ff */
[----:B------:R0:W-:Y:S01]  /*4d5b0*/  @P4 STG.E.U8 desc[UR32][R158.64], R252 ;  /* 0x000000fc9e004986 */ /* 0x0001e2000c101120 */
[----:B------:R-:W-:Y:S02]  /*4d5c0*/  LOP3.LUT P1, RZ, R5, 0x20000, RZ, 0xc0, !PT ;  /* 0x0002000005ff7812 */ /* 0x000fe4000782c0ff */
[----:B0-----:R-:W-:-:S05]  /*4d5d0*/  PRMT R252, R179, 0x7771, RZ ;  /* 0x00007771b3fc7816 */ /* 0x001fca00000000ff */
[----:B------:R0:W-:Y:S01]  /*4d5e0*/  @P5 STG.E.U8 desc[UR32][R156.64], R252 ;  /* 0x000000fc9c005986 */ /* 0x0001e2000c101120 */
[C---:B------:R-:W-:Y:S02]  /*4d5f0*/  LOP3.LUT P2, RZ, R5.reuse, 0x40000, RZ, 0xc0, !PT ;  /* 0x0004000005ff7812 */ /* 0x040fe4000784c0ff */
[----:B------:R-:W-:Y:S02]  /*4d600*/  LOP3.LUT P3, RZ, R5, 0x80000, RZ, 0xc0, !PT ;  /* 0x0008000005ff7812 */ /* 0x000fe4000786c0ff */
[C---:B0-----:R-:W-:Y:S02]  /*4d610*/  PRMT R252, R176.reuse, 0x7772, RZ ;  /* 0x00007772b0fc7816 */ /* 0x041fe400000000ff */
[----:B------:R-:W-:-:S03]  /*4d620*/  PRMT R176, R176, 0x7773, RZ ;  /* 0x00007773b0b07816 */ /* 0x000fc600000000ff */
[----:B------:R-:W-:Y:S04]  /*4d630*/  @P6 STG.E.U8 desc[UR32][R162.64], R252 ;  /* 0x000000fca2006986 */ /* 0x000fe8000c101120 */
[----:B------:R0:W-:Y:S02]  /*4d640*/  @P0 STG.E.U8 desc[UR32][R160.64], R176 ;  /* 0x000000b0a0000986 */ /* 0x0001e4000c101120 */
[C---:B0-----:R-:W-:Y:S02]  /*4d650*/  PRMT R176, R177.reuse, 0x7772, RZ ;  /* 0x00007772b1b07816 */ /* 0x041fe400000000ff */
[----:B------:R-:W-:-:S03]  /*4d660*/  PRMT R177, R177, 0x7773, RZ ;  /* 0x00007773b1b17816 */ /* 0x000fc600000000ff */
[----:B------:R0:W-:Y:S04]  /*4d670*/  @P1 STG.E.U8 desc[UR32][R166.64], R176 ;  /* 0x000000b0a6001986 */ /* 0x0001e8000c101120 */
[----:B------:R-:W-:Y:S01]  /*4d680*/  @P2 STG.E.U8 desc[UR32][R164.64], R177 ;  /* 0x000000b1a4002986 */ /* 0x000fe2000c101120 */
[----:B0-----:R-:W-:-:S05]  /*4d690*/  PRMT R176, R178, 0x7772, RZ ;  /* 0x00007772b2b07816 */ /* 0x001fca00000000ff */
[----:B------:R0:W-:Y:S02]  /*4d6a0*/  @P3 STG.E.U8 desc[UR32][R170.64], R176 ;  /* 0x000000b0aa003986 */ /* 0x0001e4000c101120 */
[----:B0-----:R-:W-:Y:S02]  /*4d6b0*/  IMAD.MOV.U32 R170, RZ, RZ, R168 ;  /* 0x000000ffffaa7224 */ /* 0x001fe400078e00a8 */
[----:B------:R-:W-:Y:S02]  /*4d6c0*/  IMAD.MOV.U32 R171, RZ, RZ, R169 ;  /* 0x000000ffffab7224 */ /* 0x000fe400078e00a9 */
[----:B------:R-:W2:Y:S04]  /*4d6d0*/  LDL.LU.64 R168, [R1+0xab8] ;  /* 0x000ab80001a87983 */ /* 0x000ea80000300a00 */
[----:B------:R-:W3:Y:S04]  /*4d6e0*/  LDL.LU.64 R162, [R1+0xab0] ;  /* 0x000ab00001a27983 */ /* 0x000ee80000300a00 */
[----:B------:R-:W4:Y:S04]  /*4d6f0*/  LDL.LU.64 R160, [R1+0xaa8] ;  /* 0x000aa80001a07983 */ /* 0x000f280000300a00 */
[----:B------:R-:W4:Y:S04]  /*4d700*/  LDL.LU.64 R166, [R1+0xaa0] ;  /* 0x000aa00001a67983 */ /* 0x000f280000300a00 */
[----:B------:R-:W4:Y:S01]  /*4d710*/  LDL.LU.64 R164, [R1+0xa98] ;  /* 0x000a980001a47983 */ /* 0x000f220000300a00 */
[----:B------:R-:W-:-:S02]  /*4d720*/  LOP3.LUT P4, RZ, R6, 0x1, RZ, 0xc0, !PT ;  /* 0x0000000106ff7812 */ /* 0x000fc4000788c0ff */
[----:B------:R-:W-:Y:S01]  /*4d730*/  LOP3.LUT R2, R2, 0xefffffff, RZ, 0xc0, !PT ;  /* 0xefffffff02027812 */ /* 0x000fe200078ec0ff */
[----:B------:R-:W4:Y:S10]  /*4d740*/  LDL.LU.64 R152, [R1+0xa88] ;  /* 0x000a880001987983 */ /* 0x000f340000300a00 */
[----:B------:R-:W-:-:S02]  /*4d750*/  @P4 LOP3.LUT R2, R2, 0x10000000, RZ, 0xfc, !PT ;  /* 0x1000000002024812 */ /* 0x000fc400078efcff */
[----:B------:R-:W-:Y:S02]  /*4d760*/  LOP3.LUT P4, RZ, R5, 0x80000000, RZ, 0xc0, !PT ;  /* 0x8000000005ff7812 */ /* 0x000fe4000788c0ff */
[----:B------:R-:W-:-:S11]  /*4d770*/  LOP3.LUT R2, R2, 0xdfffffff, RZ, 0xc0, !PT ;  /* 0xdfffffff02027812 */ /* 0x000fd600078ec0ff */
[----:B------:R-:W-:Y:S02]  /*4d780*/  @P4 LOP3.LUT R2, R2, 0x20000000, RZ, 0xfc, !PT ;  /* 0x2000000002024812 */ /* 0x000fe400078efcff */
        /* <DEDUP_REMOVED lines=12> */
[C---:B------:R-:W-:Y:S02]  /*4d850*/  LOP3.LUT P4, RZ, R5.reuse, 0x4000000, RZ, 0xc0, !PT ;  /* 0x0400000005ff7812 */ /* 0x040fe4000788c0ff */
[----:B------:R-:W-:Y:S02]  /*4d860*/  LOP3.LUT R250, R250, 0xfffffffb, RZ, 0xc0, !PT ;  /* 0xfffffffbfafa7812 */ /* 0x000fe400078ec0ff */
[C---:B------:R-:W-:Y:S02]  /*4d870*/  LOP3.LUT P0, RZ, R5.reuse, 0x100000, RZ, 0xc0, !PT ;  /* 0x0010000005ff7812 */ /* 0x040fe4000780c0ff */
[----:B------:R-:W-:-:S07]  /*4d880*/  LOP3.LUT P1, RZ, R5, 0x200000, RZ, 0xc0, !PT ;  /* 0x0020000005ff7812 */ /* 0x000fce000782c0ff */
[----:B------:R-:W-:Y:S02]  /*4d890*/  @P4 LOP3.LUT R250, R250, 0x4, RZ, 0xfc, !PT ;  /* 0x00000004fafa4812 */ /* 0x000fe400078efcff */
[C---:B------:R-:W-:Y:S02]  /*4d8a0*/  LOP3.LUT P4, RZ, R5.reuse, 0x2000000, RZ, 0xc0, !PT ;  /* 0x0200000005ff7812 */ /* 0x040fe4000788c0ff */
[C---:B------:R-:W-:Y:S02]  /*4d8b0*/  LOP3.LUT P2, RZ, R5.reuse, 0x400000, RZ, 0xc0, !PT ;  /* 0x0040000005ff7812 */ /* 0x040fe4000784c0ff */
[----:B------:R-:W-:Y:S02]  /*4d8c0*/  LOP3.LUT P3, RZ, R5, 0x800000, RZ, 0xc0, !PT ;  /* 0x0080000005ff7812 */ /* 0x000fe4000786c0ff */
[----:B------:R-:W-:Y:S02]  /*4d8d0*/  LOP3.LUT R250, R250, 0xfffffff7, RZ, 0xc0, !PT ;  /* 0xfffffff7fafa7812 */ /* 0x000fe400078ec0ff */
[----:B------:R-:W-:-:S02]  /*4d8e0*/  PRMT R178, R178, 0x7773, RZ ;  /* 0x00007773b2b27816 */ /* 0x000fc400000000ff */
[----:B------:R-:W-:-:S03]  /*4d8f0*/  PRMT R176, R179, 0x7772, RZ ;  /* 0x00007772b3b07816 */ /* 0x000fc600000000ff */
[----:B------:R-:W-:Y:S01]  /*4d900*/  @P4 LOP3.LUT R250, R250, 0x8, RZ, 0xfc, !PT ;  /* 0x00000008fafa4812 */ /* 0x000fe200078efcff */
[----:B------:R0:W-:Y:S01]  /*4d910*/  @P0 STG.E.U8 desc[UR32][R170.64], R178 ;  /* 0x000000b2aa000986 */ /* 0x0001e2000c101120 */
[----:B------:R-:W-:Y:S02]  /*4d920*/  LOP3.LUT P4, RZ, R5, 0x1000000, RZ, 0xc0, !PT ;  /* 0x0100000005ff7812 */ /* 0x000fe4000788c0ff */
[----:B------:R-:W-:Y:S01]  /*4d930*/  PRMT R179, R179, 0x7773, RZ ;  /* 0x00007773b3b37816 */ /* 0x000fe200000000ff */
[----:B0-----:R-:W4:Y:S04]  /*4d940*/  LDL.LU.64 R170, [R1+0xa80] ;  /* 0x000a800001aa7983 */ /* 0x001f280000300a00 */
[----:B--2---:R0:W-:Y:S04]  /*4d950*/  @P1 STG.E.U8 desc[UR32][R168.64], R176 ;  /* 0x000000b0a8001986 */ /* 0x0041e8000c101120 */
[----:B---3--:R1:W-:Y:S01]  /*4d960*/  @P2 STG.E.U8 desc[UR32][R162.64], R179 ;  /* 0x000000b3a2002986 */ /* 0x0083e2000c101120 */
[----:B0-----:R-:W-:-:S03]  /*4d970*/  PRMT R176, R172, 0x7770, RZ ;  /* 0x00007770acb07816 */ /* 0x001fc600000000ff */
[----:B------:R-:W2:Y:S04]  /*4d980*/  LDL.LU.64 R168, [R1+0xa78] ;  /* 0x000a780001a87983 */ /* 0x000ea80000300a00 */
[----:B----4-:R0:W-:Y:S04]  /*4d990*/  @P3 STG.E.U8 desc[UR32][R160.64], R176 ;  /* 0x000000b0a0003986 */ /* 0x0101e8000c101120 */
[----:B-1----:R-:W3:Y:S04]  /*4d9a0*/  LDL.LU.64 R178, [R1+0xa70] ;  /* 0x000a700001b27983 */ /* 0x002ee80000300a00 */
[----:B------:R-:W4:Y:S01]  /*4d9b0*/  LDL.LU.64 R8, [R1+0xa68] ;  /* 0x000a680001087983 */ /* 0x000f220000300a00 */
[----:B0-----:R-:W-:-:S03]  /*4d9c0*/  PRMT R176, R172, 0x7771, RZ ;  /* 0x00007771acb07816 */ /* 0x001fc600000000ff */
[----:B------:R-:W4:Y:S04]  /*4d9d0*/  LDL.LU.64 R158, [R1+0xa60] ;  /* 0x000a6000019e7983 */ /* 0x000f280000300a00 */
[----:B------:R0:W-:Y:S01]  /*4d9e0*/  @P4 STG.E.U8 desc[UR32][R166.64], R176 ;  /* 0x000000b0a6004986 */ /* 0x0001e2000c101120 */
[----:B------:R-:W-:-:S03]  /*4d9f0*/  LOP3.LUT P4, RZ, R250, 0x8, RZ, 0xc0, !PT ;  /* 0x00000008faff7812 */ /* 0x000fc6000788c0ff */
[----:B------:R-:W4:Y:S04]  /*4da00*/  LDL.LU.64 R156, [R1+0xa58] ;  /* 0x000a5800019c7983 */ /* 0x000f280000300a00 */
[----:B------:R-:W4:Y:S01]  /*4da10*/  LDL.LU.64 R162, [R1+0xa50] ;  /* 0x000a500001a27983 */ /* 0x000f220000300a00 */
[----:B0-----:R-:W-:-:S03]  /*4da20*/  PRMT R176, R173, 0x7770, RZ ;  /* 0x00007770adb07816 */ /* 0x001fc600000000ff */
[----:B------:R-:W4:Y:S04]  /*4da30*/  LDL.LU.64 R160, [R1+0xa48] ;  /* 0x000a480001a07983 */ /* 0x000f280000300a00 */
[----:B------:R0:W-:Y:S01]  /*4da40*/  @P4 STG.E.U8 desc[UR32][R164.64], R176 ;  /* 0x000000b0a4004986 */ /* 0x0001e2000c101120 */
[----:B------:R-:W-:-:S03]  /*4da50*/  LOP3.LUT P4, RZ, R250, 0x4, RZ, 0xc0, !PT ;  /* 0x00000004faff7812 */ /* 0x000fc6000788c0ff */
[----:B------:R-:W4:Y:S01]  /*4da60*/  LDL.LU.64 R166, [R1+0xa40] ;  /* 0x000a400001a67983 */ /* 0x000f220000300a00 */
[----:B0-----:R-:W-:-:S03]  /*4da70*/  PRMT R176, R173, 0x7771, RZ ;  /* 0x00007771adb07816 */ /* 0x001fc600000000ff */
[----:B------:R-:W4:Y:S06]  /*4da80*/  LDL.LU.64 R164, [R1+0xa38] ;  /* 0x000a380001a47983 */ /* 0x000f2c0000300a00 */
[----:B------:R0:W-:Y:S04]  /*4da90*/  @P4 STG.E.U8 desc[UR32][R174.64], R176 ;  /* 0x000000b0ae004986 */ /* 0x0001e8000c101120 */
[----:B0-----:R-:W2:Y:S01]  /*4daa0*/  LDL.LU.64 R174, [R1+0x1278] ;  /* 0x0012780001ae7983 */ /* 0x001ea20000300a00 */
[----:B------:R-:W-:-:S02]  /*4dab0*/  LOP3.LUT P4, RZ, R250, 0x2, RZ, 0xc0, !PT ;  /* 0x00000002faff7812 */ /* 0x000fc4000788c0ff */
[----:B--2---:R-:W-:-:S11]  /*4dac0*/  PRMT R176, R174, 0x7770, RZ ;  /* 0x00007770aeb07816 */ /* 0x004fd600000000ff */
[----:B------:R0:W-:Y:S01]  /*4dad0*/  @P4 STG.E.U8 desc[UR32][R152.64], R176 ;  /* 0x000000b098004986 */ /* 0x0001e2000c101120 */
[----:B------:R-:W-:Y:S02]  /*4dae0*/  LOP3.LUT P4, RZ, R250, 0x1, RZ, 0xc0, !PT ;  /* 0x00000001faff7812 */ /* 0x000fe4000788c0ff */
[----:B0-----:R-:W-:Y:S01]  /*4daf0*/  PRMT R176, R174, 0x7771, RZ ;  /* 0x00007771aeb07816 */ /* 0x001fe200000000ff */
[----:B------:R-:W2:Y:S10]  /*4db00*/  LDL.LU.64 R152, [R1+0x1270] ;  /* 0x0012700001987983 */ /* 0x000eb40000300a00 */
[----:B------:R0:W-:Y:S01]  /*4db10*/  @P4 STG.E.U8 desc[UR32][R170.64], R176 ;  /* 0x000000b0aa004986 */ /* 0x0001e2000c101120 */
[----:B------:R-:W-:-:S02]  /*4db20*/  LOP3.LUT P4, RZ, R2, 0x80000000, RZ, 0xc0, !PT ;  /* 0x8000000002ff7812 */ /* 0x000fc4000788c0ff */
[----:B0-----:R-:W-:Y:S01]  /*4db30*/  PRMT R176, R175, 0x7770, RZ ;  /* 0x00007770afb07816 */ /* 0x001fe200000000ff */
[----:B------:R-:W2:Y:S10]  /*4db40*/  LDL.LU.64 R170, [R1+0x1268] ;  /* 0x0012680001aa7983 */ /* 0x000eb40000300a00 */
[----:B------:R0:W-:Y:S04]  /*4db50*/  @P4 STG.E.U8 desc[UR32][R168.64], R176 ;  /* 0x000000b0a8004986 */ /* 0x0001e8000c101120 */
[----:B0-----:R-:W2:Y:S01]  /*4db60*/  LDL.LU.64 R168, [R1+0x1260] ;  /* 0x0012600001a87983 */ /* 0x001ea20000300a00 */
[----:B------:R-:W-:-:S02]  /*4db70*/  LOP3.LUT P4, RZ, R2, 0x40000000, RZ, 0xc0, !PT ;  /* 0x4000000002ff7812 */ /* 0x000fc4000788c0ff */
[----:B------:R-:W-:-:S11]  /*4db80*/  PRMT R176, R175, 0x7771, RZ ;  /* 0x00007771afb07816 */ /* 0x000fd600000000ff */
[----:B---3--:R0:W-:Y:S01]  /*4db90*/  @P4 STG.E.U8 desc[UR32][R178.64], R176 ;  /* 0x000000b0b2004986 */ /* 0x0081e2000c101120 */
[----:B------:R-:W-:Y:S02]  /*4dba0*/  LOP3.LUT P4, RZ, R2, 0x20000000, RZ, 0xc0, !PT ;  /* 0x2000000002ff7812 */ /* 0x000fe4000788c0ff */
[----:B0-----:R-:W-:-:S11]  /*4dbb0*/  PRMT R176, R172, 0x7772, RZ ;  /* 0x00007772acb07816 */ /* 0x001fd600000000ff */
[----:B----4-:R-:W-:Y:S01]  /*4dbc0*/  @P4 STG.E.U8 desc[UR32][R8.64], R176 ;  /* 0x000000b008004986 */ /* 0x010fe2000c101120 */
[----:B------:R-:W-:Y:S02]  /*4dbd0*/  LOP3.LUT P4, RZ, R2, 0x10000000, RZ, 0xc0, !PT ;  /* 0x1000000002ff7812 */ /* 0x000fe4000788c0ff */
[----:B------:R-:W-:Y:S02]  /*4dbe0*/  LOP3.LUT P5, RZ, R6, 0x2, RZ, 0xc0, !PT ;  /* 0x0000000206ff7812 */ /* 0x000fe400078ac0ff */
[----:B------:R-:W-:Y:S02]  /*4dbf0*/  PRMT R172, R172, 0x7773, RZ ;  /* 0x00007773acac7816 */ /* 0x000fe400000000ff */
[C---:B------:R-:W-:Y:S02]  /*4dc00*/  LOP3.LUT P6, RZ, R6.reuse, 0x4, RZ, 0xc0, !PT ;  /* 0x0000000406ff7812 */ /* 0x040fe400078cc0ff */
[----:B------:R-:W-:-:S05]  /*4dc10*/  LOP3.LUT P0, RZ, R6, 0x8, RZ, 0xc0, !PT ;  /* 0x0000000806ff7812 */ /* 0x000fca000780c0ff */
[----:B------:R0:W-:Y:S01]  /*4dc20*/  @P4 STG.E.U8 desc[UR32][R158.64], R172 ;  /* 0x000000ac9e004986 */ /* 0x0001e2000c101120 */
[C---:B------:R-:W-:Y:S02]  /*4dc30*/  LOP3.LUT P1, RZ, R6.reuse, 0x10, RZ, 0xc0, !PT ;  /* 0x0000001006ff7812 */ /* 0x040fe4000782c0ff */
[C---:B------:R-:W-:Y:S02]  /*4dc40*/  LOP3.LUT P2, RZ, R6.reuse, 0x20, RZ, 0xc0, !PT ;  /* 0x0000002006ff7812 */ /* 0x040fe4000784c0ff */
[----:B------:R-:W-:Y:S02]  /*4dc50*/  LOP3.LUT P3, RZ, R6, 0x40, RZ, 0xc0, !PT ;  /* 0x0000004006ff7812 */ /* 0x000fe4000786c0ff */
[C---:B0-----:R-:W-:Y:S02]  /*4dc60*/  PRMT R172, R173.reuse, 0x7772, RZ ;  /* 0x00007772adac7816 */ /* 0x041fe400000000ff */
[----:B------:R-:W-:-:S03]  /*4dc70*/  PRMT R173, R173, 0x7773, RZ ;  /* 0x00007773adad7816 */ /* 0x000fc600000000ff */
[----:B------:R0:W-:Y:S04]  /*4dc80*/  @P5 STG.E.U8 desc[UR32][R156.64], R172 ;  /* 0x000000ac9c005986 */ /* 0x0001e8000c101120 */
[----:B------:R-:W-:Y:S01]  /*4dc90*/  @P6 STG.E.U8 desc[UR32][R162.64], R173 ;  /* 0x000000ada2006986 */ /* 0x000fe2000c101120 */
[C---:B0-----:R-:W-:Y:S02]  /*4dca0*/  PRMT R172, R174.reuse, 0x7772, RZ ;  /* 0x00007772aeac7816 */ /* 0x041fe400000000ff */
[----:B------:R-:W-:-:S03]  /*4dcb0*/  PRMT R174, R174, 0x7773, RZ ;  /* 0x00007773aeae7816 */ /* 0x000fc600000000ff */
[----:B------:R0:W-:Y:S04]  /*4dcc0*/  @P0 STG.E.U8 desc[UR32][R160.64], R172 ;  /* 0x000000aca0000986 */ /* 0x0001e8000c101120 */
[----:B------:R-:W-:Y:S01]  /*4dcd0*/  @P1 STG.E.U8 desc[UR32][R166.64], R174 ;  /* 0x000000aea6001986 */ /* 0x000fe2000c101120 */
[C---:B0-----:R-:W-:Y:S02]  /*4dce0*/  PRMT R172, R175.reuse, 0x7772, RZ ;  /* 0x00007772afac7816 */ /* 0x041fe400000000ff */
[----:B------:R-:W-:-:S03]  /*4dcf0*/  PRMT R175, R175, 0x7773, RZ ;  /* 0x00007773afaf7816 */ /* 0x000fc600000000ff */
[----:B------:R-:W-:Y:S04]  /*4dd00*/  @P2 STG.E.U8 desc[UR32][R164.64], R172 ;  /* 0x000000aca4002986 */ /* 0x000fe8000c101120 */
[----:B--2---:R0:W-:Y:S04]  /*4dd10*/  @P3 STG.E.U8 desc[UR32][R168.64], R175 ;  /* 0x000000afa8003986 */ /* 0x0041e8000c101120 */
[----:B0-----:R-:W2:Y:S04]  /*4dd20*/  LDL.LU.64 R168, [R1+0x1258] ;  /* 0x0012580001a87983 */ /* 0x001ea80000300a00 */
[----:B------:R-:W3:Y:S01]  /*4dd30*/  LDL.LU.64 R164, [R1+0xa28] ;  /* 0x000a280001a47983 */ /* 0x000ee20000300a00 */
[----:B------:R-:W-:-:S02]  /*4dd40*/  LOP3.LUT P0, RZ, R6, 0x80, RZ, 0xc0, !PT ;  /* 0x0000008006ff7812 */ /* 0x000fc4000780c0ff */
[C---:B------:R-:W-:Y:S01]  /*4dd50*/  LOP3.LUT P1, RZ, R6.reuse, 0x100, RZ, 0xc0, !PT ;  /* 0x0000010006ff7812 */ /* 0x040fe2000782c0ff */
[----:B------:R-:W4:Y:S04]  /*4dd60*/  LDL.LU.64 R178, [R1+0xa18] ;  /* 0x000a180001b27983 */ /* 0x000f280000300a00 */
[----:B------:R-:W4:Y:S04]  /*4dd70*/  LDL.LU.64 R156, [R1+0xa10] ;  /* 0x000a1000019c7983 */ /* 0x000f280000300a00 */
[----:B------:R-:W4:Y:S04]  /*4dd80*/  LDL.LU.64 R162, [R1+0xa08] ;  /* 0x000a080001a27983 */ /* 0x000f280000300a00 */
[----:B------:R-:W4:Y:S04]  /*4dd90*/  LDL.LU.64 R160, [R1+0xa00] ;  /* 0x000a000001a07983 */ /* 0x000f280000300a00 */
[----:B------:R-:W4:Y:S04]  /*4dda0*/  LDL.LU.64 R8, [R1+0x9f8] ;  /* 0x0009f80001087983 */ /* 0x000f280000300a00 */
[----:B------:R-:W4:Y:S04]  /*4ddb0*/  LDL.LU.64 R158, [R1+0x9f0] ;  /* 0x0009f000019e7983 */ /* 0x000f280000300a00 */
[----:B------:R-:W4:Y:S01]  /*4ddc0*/  LDL.LU.64 R166, [R1+0x9e8] ;  /* 0x0009e80001a67983 */ /* 0x000f220000300a00 */
[----:B------:R-:W-:-:S02]  /*4ddd0*/  LOP3.LUT P4, RZ, R6, 0x80000, RZ, 0xc0, !PT ;  /* 0x0008000006ff7812 */ /* 0x000fc4000788c0ff */
[----:B------:R-:W-:-:S11]  /*4dde0*/  LOP3.LUT R2, R2, 0xffefffff, RZ, 0xc0, !PT ;  /* 0xffefffff02027812 */ /* 0x000fd600078ec0ff */
[----:B------:R-:W-:Y:S02]  /*4ddf0*/  @P4 LOP3.LUT R2, R2, 0x100000, RZ, 0xfc, !PT ;  /* 0x0010000002024812 */ /* 0x000fe400078efcff */
[----:B------:R-:W-:Y:S02]  /*4de00*/  LOP3.LUT P4, RZ, R6, 0x40000, RZ, 0xc0, !PT ;  /* 0x0004000006ff7812 */ /* 0x000fe4000788c0ff */
[----:B------:R-:W-:-:S11]  /*4de10*/  LOP3.LUT R2, R2, 0xffdfffff, RZ, 0xc0, !PT ;  /* 0xffdfffff02027812 */ /* 0x000fd600078ec0ff */
[----:B------:R-:W-:Y:S02]  /*4de20*/  @P4 LOP3.LUT R2, R2, 0x200000, RZ, 0xfc, !PT ;  /* 0x0020000002024812 */ /* 0x000fe400078efcff */
[----:B------:R-:W-:Y:S02]  /*4de30*/  LOP3.LUT P4, RZ, R6, 0x20000, RZ, 0xc0, !PT ;  /* 0x0002000006ff7812 */ /* 0x000fe4000788c0ff */
[----:B------:R-:W-:Y:S02]  /*4de40*/  LOP3.LUT R2, R2, 0xffbfffff, RZ, 0xc0, !PT ;  /* 0xffbfffff02027812 */ /* 0x000fe400078ec0ff */
[----:B--2---:R-:W-:-:S05]  /*4de50*/  PRMT R172, R168, 0x7770, RZ ;  /* 0x00007770a8ac7816 */ /* 0x004fca00000000ff */
[----:B---3--:R0:W-:Y:S02]  /*4de60*/  @P0 STG.E.U8 desc[UR32][R164.64], R172 ;  /* 0x000000aca4000986 */ /* 0x0081e4000c101120 */
[----:B0-----:R-:W-:-:S05]  /*4de70*/  PRMT R172, R168, 0x7771, RZ ;  /* 0x00007771a8ac7816 */ /* 0x001fca00000000ff */
[----:B------:R0:W-:Y:S04]  /*4de80*/  @P1 STG.E.U8 desc[UR32][R170.64], R172 ;  /* 0x000000acaa001986 */ /* 0x0001e8000c101120 */
[----:B0-----:R-:W2:Y:S04]  /*4de90*/  LDL.LU.64 R170, [R1+0x1250] ;  /* 0x0012500001aa7983 */ /* 0x001ea80000300a00 */
[----:B------:R-:W3:Y:S01]  /*4dea0*/  LDL.LU.64 R164, [R1+0x9e0] ;  /* 0x0009e00001a47983 */ /* 0x000ee20000300a00 */
[----:B------:R-:W-:Y:S02]  /*4deb0*/  @P4 LOP3.LUT R2, R2, 0x400000, RZ, 0xfc, !PT ;  /* 0x0040000002024812 */ /* 0x000fe400078efcff */
[----:B------:R-:W-:Y:S01]  /*4dec0*/  LOP3.LUT P4, RZ, R6, 0x10000, RZ, 0xc0, !PT ;  /* 0x0001000006ff7812 */ /* 0x000fe2000788c0ff */
[----:B------:R-:W3:Y:S01]  /*4ded0*/  LDL.LU.64 R174, [R1+0x9c8] ;  /* 0x0009c80001ae7983 */ /* 0x000ee20000300a00 */
[----:B------:R-:W-:-:S02]  /*4dee0*/  LOP3.LUT R2, R2, 0xff7fffff, RZ, 0xc0, !PT ;  /* 0xff7fffff02027812 */ /* 0x000fc400078ec0ff */
[----:B------:R-:W-:Y:S01]  /*4def0*/  LOP3.LUT P2, RZ, R6, 0x200, RZ, 0xc0, !PT ;  /* 0x0000020006ff7812 */ /* 0x000fe2000784c0ff */
[----:B------:R-:W3:Y:S08]  /*4df00*/  LDL.LU.64 R176, [R1+0x9c0] ;  /* 0x0009c00001b07983 */ /* 0x000ef00000300a00 */
[----:B------:R-:W-:Y:S02]  /*4df10*/  @P4 LOP3.LUT R2, R2, 0x800000, RZ, 0xfc, !PT ;  /* 0x0080000002024812 */ /* 0x000fe400078efcff */
        /* <DEDUP_REMOVED lines=8> */
[----:B------:R-:W-:-:S09]  /*4dfa0*/  LOP3.LUT P3, RZ, R6, 0x400, RZ, 0xc0, !PT ;  /* 0x0000040006ff7812 */ /* 0x000fd2000786c0ff */
[----:B------:R-:W-:Y:S02]  /*4dfb0*/  @P4 LOP3.LUT R2, R2, 0x4000000, RZ, 0xfc, !PT ;  /* 0x0400000002024812 */ /* 0x000fe400078efcff */
[----:B------:R-:W-:Y:S02]  /*4dfc0*/  LOP3.LUT P4, RZ, R6, 0x1000, RZ, 0xc0, !PT ;  /* 0x0000100006ff7812 */ /* 0x000fe4000788c0ff */
[----:B------:R-:W-:Y:S02]  /*4dfd0*/  LOP3.LUT R2, R2, 0xf7ffffff, RZ, 0xc0, !PT ;  /* 0xf7ffffff02027812 */ /* 0x000fe400078ec0ff */
[----:B------:R-:W-:-:S05]  /*4dfe0*/  PRMT R172, R169, 0x7770, RZ ;  /* 0x00007770a9ac7816 */ /* 0x000fca00000000ff */
[----:B----4-:R0:W-:Y:S04]  /*4dff0*/  @P2 STG.E.U8 desc[UR32][R178.64], R172 ;  /* 0x000000acb2002986 */ /* 0x0101e8000c101120 */
[----:B------:R-:W-:Y:S02]  /*4e000*/  @P4 LOP3.LUT R2, R2, 0x8000000, RZ, 0xfc, !PT ;  /* 0x0800000002024812 */ /* 0x000fe400078efcff */
[----:B------:R-:W-:Y:S02]  /*4e010*/  LOP3.LUT P4, RZ, R6, 0x800, RZ, 0xc0, !PT ;  /* 0x0000080006ff7812 */ /* 0x000fe4000788c0ff */
[----:B0-----:R-:W-:Y:S01]  /*4e020*/  PRMT R172, R169, 0x7771, RZ ;  /* 0x00007771a9ac7816 */ /* 0x001fe200000000ff */
[----:B------:R-:W4:Y:S04]  /*4e030*/  LDL.LU.64 R178, [R1+0x9b8] ;  /* 0x0009b80001b27983 */ /* 0x000f280000300a00 */
[----:B------:R0:W-:Y:S04]  /*4e040*/  @P3 STG.E.U8 desc[UR32][R156.64], R172 ;  /* 0x000000ac9c003986 */ /* 0x0001e8000c101120 */
[----:B0-----:R-:W4:Y:S01]  /*4e050*/  LDL.LU.64 R156, [R1+0x9b0] ;  /* 0x0009b000019c7983 */ /* 0x001f220000300a00 */
[----:B--2---:R-:W-:-:S05]  /*4e060*/  PRMT R172, R170, 0x7770, RZ ;  /* 0x00007770aaac7816 */ /* 0x004fca00000000ff */
        /* <DEDUP_REMOVED lines=18> */
[----:B------:R-:W-:Y:S01]  /*4e190*/  PRMT R168, R168, 0x7773, RZ ;  /* 0x00007773a8a87816 */ /* 0x000fe200000000ff */
[----:B0-----:R-:W2:Y:S04]  /*4e1a0*/  LDL.LU.64 R166, [R1+0x1238] ;  /* 0x0012380001a67983 */ /* 0x001ea80000300a00 */
[----:B------:R-:W4:Y:S06]  /*4e1b0*/  LDL.LU.64 R172, [R1+0x9d0] ;  /* 0x0009d00001ac7983 */ /* 0x000f2c0000300a00 */
[----:B---3--:R0:W-:Y:S04]  /*4e1c0*/  @P4 STG.E.U8 desc[UR32][R164.64], R168 ;  /* 0x000000a8a4004986 */ /* 0x0081e8000c101120 */
[----:B0-----:R-:W3:Y:S01]  /*4e1d0*/  LDL.LU.64 R164, [R1+0x1230] ;  /* 0x0012300001a47983 */ /* 0x001ee20000300a00 */
[----:B------:R-:W-:-:S02]  /*4e1e0*/  LOP3.LUT P4, RZ, R2, 0x400000, RZ, 0xc0, !PT ;  /* 0x0040000002ff7812 */ /* 0x000fc4000788c0ff */
[C---:B------:R-:W-:Y:S02]  /*4e1f0*/  PRMT R168, R169.reuse, 0x7772, RZ ;  /* 0x00007772a9a87816 */ /* 0x040fe400000000ff */
[----:B------:R-:W-:Y:S02]  /*4e200*/  PRMT R169, R169, 0x7773, RZ ;  /* 0x00007773a9a97816 */ /* 0x000fe400000000ff */
[C---:B------:R-:W-:Y:S02]  /*4e210*/  LOP3.LUT P5, RZ, R6.reuse, 0x100000, RZ, 0xc0, !PT ;  /* 0x0010000006ff7812 */ /* 0x040fe400078ac0ff */
[----:B------:R-:W-:-:S05]  /*4e220*/  LOP3.LUT P6, RZ, R6, 0x200000, RZ, 0xc0, !PT ;  /* 0x0020000006ff7812 */ /* 0x000fca00078cc0ff */
[----:B---3--:R0:W-:Y:S04]  /*4e230*/  @P4 STG.E.U8 desc[UR32][R164.64], R168 ;  /* 0x000000a8a4004986 */ /* 0x0081e8000c101120 */
[----:B0-----:R-:W3:Y:S01]  /*4e240*/  LDL.LU.64 R164, [R1+0x1228] ;  /* 0x0012280001a47983 */ /* 0x001ee20000300a00 */
[----:B------:R-:W-:Y:S02]  /*4e250*/  LOP3.LUT P4, RZ, R2, 0x200000, RZ, 0xc0, !PT ;  /* 0x0020000002ff7812 */ /* 0x000fe4000788c0ff */
[----:B------:R-:W-:-:S11]  /*4e260*/  PRMT R168, R170, 0x7772, RZ ;  /* 0x00007772aaa87816 */ /* 0x000fd600000000ff */
[----:B----4-:R-:W-:Y:S01]  /*4e270*/  @P4 STG.E.U8 desc[UR32][R172.64], R169 ;  /* 0x000000a9ac004986 */ /* 0x010fe2000c101120 */
[----:B------:R-:W-:Y:S02]  /*4e280*/  LOP3.LUT P4, RZ, R2, 0x100000, RZ, 0xc0, !PT ;  /* 0x0010000002ff7812 */ /* 0x000fe4000788c0ff */
[C---:B------:R-:W-:Y:S02]  /*4e290*/  LOP3.LUT P0, RZ, R6.reuse, 0x400000, RZ, 0xc0, !PT ;  /* 0x0040000006ff7812 */ /* 0x040fe4000780c0ff */
[----:B------:R-:W-:Y:S02]  /*4e2a0*/  LOP3.LUT P1, RZ, R6, 0x800000, RZ, 0xc0, !PT ;  /* 0x0080000006ff7812 */ /* 0x000fe4000782c0ff */
[----:B------:R-:W-:Y:S02]  /*4e2b0*/  PRMT R170, R170, 0x7773, RZ ;  /* 0x00007773aaaa7816 */ /* 0x000fe400000000ff */
[----:B------:R-:W-:-:S05]  /*4e2c0*/  LOP3.LUT P2, RZ, R6, 0x1000000, RZ, 0xc0, !PT ;  /* 0x0100000006ff7812 */ /* 0x000fca000784c0ff */
[----:B------:R0:W-:Y:S04]  /*4e2d0*/  @P4 STG.E.U8 desc[UR32][R174.64], R168 ;  /* 0x000000a8ae004986 */ /* 0x0001e8000c101120 */
[----:B------:R-:W-:Y:S01]  /*4e2e0*/  @P5 STG.E.U8 desc[UR32][R176.64], R170 ;  /* 0x000000aab0005986 */ /* 0x000fe2000c101120 */
[C---:B0-----:R-:W-:Y:S02]  /*4e2f0*/  PRMT R168, R171.reuse, 0x7772, RZ ;  /* 0x00007772aba87816 */ /* 0x041fe400000000ff */
[----:B------:R-:W-:-:S03]  /*4e300*/  PRMT R171, R171, 0x7773, RZ ;  /* 0x00007773abab7816 */ /* 0x000fc600000000ff */
[----:B------:R3:W-:Y:S01]  /*4e310*/  @P6 STG.E.U8 desc[UR32][R178.64], R168 ;  /* 0x000000a8b2006986 */ /* 0x0007e2000c101120 */
[----:B------:R-:W-:-:S03]  /*4e320*/  LOP3.LUT P3, RZ, R6, 0x2000000, RZ, 0xc0, !PT ;  /* 0x0200000006ff7812 */ /* 0x000fc6000786c0ff */
[----:B------:R-:W-:Y:S01]  /*4e330*/  @P0 STG.E.U8 desc[UR32][R156.64], R171 ;  /* 0x000000ab9c000986 */ /* 0x000fe2000c101120 */
[----:B---3--:R-:W-:-:S05]  /*4e340*/  PRMT R168, R164, 0x7770, RZ ;  /* 0x00007770a4a87816 */ /* 0x008fca00000000ff */
[----:B--2---:R0:W-:Y:S02]  /*4e350*/  @P1 STG.E.U8 desc[UR32][R162.64], R168 ;  /* 0x000000a8a2001986 */ /* 0x0041e4000c101120 */
[----:B0-----:R-:W-:-:S05]  /*4e360*/  PRMT R168, R164, 0x7771, RZ ;  /* 0x00007771a4a87816 */ /* 0x001fca00000000ff */
[----:B------:R0:W-:Y:S02]  /*4e370*/  @P2 STG.E.U8 desc[UR32][R160.64], R168 ;  /* 0x000000a8a0002986 */ /* 0x0001e4000c101120 */
[----:B0-----:R-:W-:-:S05]  /*4e380*/  PRMT R168, R165, 0x7770, RZ ;  /* 0x00007770a5a87816 */ /* 0x001fca00000000ff */
[----:B------:R0:W-:Y:S04]  /*4e390*/  @P3 STG.E.U8 desc[UR32][R166.64], R168 ;  /* 0x000000a8a6003986 */ /* 0x0001e8000c101120 */
[----:B0-----:R-:W2:Y:S04]  /*4e3a0*/  LDL.LU.64 R166, [R1+0x1220] ;  /* 0x0012200001a67983 */ /* 0x001ea80000300a00 */
[----:B------:R-:W3:Y:S04]  /*4e3b0*/  LDL.LU.64 R160, [R1+0x990] ;  /* 0x0009900001a07983 */ /* 0x000ee80000300a00 */
[----:B------:R-:W4:Y:S04]  /*4e3c0*/  LDL.LU.64 R156, [R1+0x988] ;  /* 0x00098800019c7983 */ /* 0x000f280000300a00 */
[----:B------:R-:W4:Y:S04]  /*4e3d0*/  LDL.LU.64 R170, [R1+0x980] ;  /* 0x0009800001aa7983 */ /* 0x000f280000300a00 */
[----:B------:R-:W4:Y:S04]  /*4e3e0*/  LDL.LU.64 R172, [R1+0x978] ;  /* 0x0009780001ac7983 */ /* 0x000f280000300a00 */
[----:B------:R-:W4:Y:S04]  /*4e3f0*/  LDL.LU.64 R174, [R1+0x970] ;  /* 0x0009700001ae7983 */ /* 0x000f280000300a00 */
[----:B------:R-:W4:Y:S04]  /*4e400*/  LDL.LU.64 R176, [R1+0x968] ;  /* 0x0009680001b07983 */ /* 0x000f280000300a00 */
[----:B------:R-:W4:Y:S01]  /*4e410*/  LDL.LU.64 R178, [R1+0x960] ;  /* 0x0009600001b27983 */ /* 0x000f220000300a00 */
[----:B------:R-:W-:-:S03]  /*4e420*/  LOP3.LUT P0, RZ, R6, 0x4000000, RZ, 0xc0, !PT ;  /* 0x0400000006ff7812 */ /* 0x000fc6000780c0ff */
[----:B------:R-:W4:Y:S01]  /*4e430*/  LDL.LU.64 R162, [R1+0x958] ;  /* 0x0009580001a27983 */ /* 0x000f220000300a00 */
[----:B------:R-:W-:Y:S02]  /*4e440*/  PRMT R168, R165, 0x7771, RZ ;  /* 0x00007771a5a87816 */ /* 0x000fe400000000ff */
        /* <DEDUP_REMOVED lines=15> */
[----:B------:R-:W-:Y:S01]  /*4e540*/  LOP3.LUT P4, RZ, R7, 0x2, RZ, 0xc0, !PT ;  /* 0x0000000207ff7812 */ /* 0x000fe2000788c0ff */
[----:B---3--:R0:W-:Y:S04]  /*4e550*/  @P0 STG.E.U8 desc[UR32][R160.64], R168 ;  /* 0x000000a8a0000986 */ /* 0x0081e8000c101120 */
[----:B0-----:R-:W3:Y:S01]  /*4e560*/  LDL.LU.64 R160, [R1+0x950] ;  /* 0x0009500001a07983 */ /* 0x001ee20000300a00 */
[----:B------:R-:W-:-:S07]  /*4e570*/  LOP3.LUT R2, R2, 0xfffdffff, RZ, 0xc0, !PT ;  /* 0xfffdffff02027812 */ /* 0x000fce00078ec0ff */
[----:B------:R-:W-:Y:S02]  /*4e580*/  @P4 LOP3.LUT R2, R2, 0x20000, RZ, 0xfc, !PT ;  /* 0x0002000002024812 */ /* 0x000fe400078efcff */
[----:B------:R-:W-:Y:S02]  /*4e590*/  LOP3.LUT P4, RZ, R7, 0x1, RZ, 0xc0, !PT ;  /* 0x0000000107ff7812 */ /* 0x000fe4000788c0ff */
[----:B------:R-:W-:Y:S02]  /*4e5a0*/  LOP3.LUT R2, R2, 0xfffbffff, RZ, 0xc0, !PT ;  /* 0xfffbffff02027812 */ /* 0x000fe400078ec0ff */
[C---:B------:R-:W-:Y:S02]  /*4e5b0*/  LOP3.LUT P1, RZ, R6.reuse, 0x8000000, RZ, 0xc0, !PT ;  /* 0x0800000006ff7812 */ /* 0x040fe4000782c0ff */
[----:B------:R-:W-:Y:S02]  /*4e5c0*/  LOP3.LUT P2, RZ, R6, 0x10000000, RZ, 0xc0, !PT ;  /* 0x1000000006ff7812 */ /* 0x000fe4000784c0ff */
[----:B--2---:R-:W-:-:S05]  /*4e5d0*/  PRMT R168, R166, 0x7770, RZ ;  /* 0x00007770a6a87816 */ /* 0x004fca00000000ff */
[----:B------:R-:W-:Y:S02]  /*4e5e0*/  @P4 LOP3.LUT R2, R2, 0x40000, RZ, 0xfc, !PT ;  /* 0x0004000002024812 */ /* 0x000fe400078efcff */
[C---:B------:R-:W-:Y:S02]  /*4e5f0*/  LOP3.LUT P4, RZ, R6.reuse, 0x80000000, RZ, 0xc0, !PT ;  /* 0x8000000006ff7812 */ /* 0x040fe4000788c0ff */
[----:B------:R-:W-:Y:S01]  /*4e600*/  LOP3.LUT P3, RZ, R6, 0x20000000, RZ, 0xc0, !PT ;  /* 0x2000000006ff7812 */ /* 0x000fe2000786c0ff */
[----:B----4-:R0:W-:Y:S01]  /*4e610*/  @P1 STG.E.U8 desc[UR32][R156.64], R168 ;  /* 0x000000a89c001986 */ /* 0x0101e2000c101120 */
[----:B------:R-:W-:Y:S02]  /*4e620*/  LOP3.LUT R2, R2, 0xfff7ffff, RZ, 0xc0, !PT ;  /* 0xfff7ffff02027812 */ /* 0x000fe400078ec0ff */
[----:B0-----:R-:W-:Y:S01]  /*4e630*/  PRMT R168, R166, 0x7771, RZ ;  /* 0x00007771a6a87816 */ /* 0x001fe200000000ff */
[----:B------:R-:W2:Y:S06]  /*4e640*/  LDL.LU.64 R156, [R1+0x1218] ;  /* 0x00121800019c7983 */ /* 0x000eac0000300a00 */
[----:B------:R-:W-:-:S02]  /*4e650*/  @P4 LOP3.LUT R2, R2, 0x80000, RZ, 0xfc, !PT ;  /* 0x0008000002024812 */ /* 0x000fc400078efcff */
[----:B------:R-:W-:Y:S01]  /*4e660*/  LOP3.LUT P4, RZ, R6, 0x40000000, RZ, 0xc0, !PT ;  /* 0x4000000006ff7812 */ /* 0x000fe2000788c0ff */
[----:B------:R0:W-:Y:S02]  /*4e670*/  @P2 STG.E.U8 desc[UR32][R170.64], R168 ;  /* 0x000000a8aa002986 */ /* 0x0001e4000c101120 */
[C---:B0-----:R-:W-:Y:S02]  /*4e680*/  PRMT R168, R167.reuse, 0x7770, RZ ;  /* 0x00007770a7a87816 */ /* 0x041fe400000000ff */
[----:B------:R-:W4:Y:S04]  /*4e690*/  LDL.LU.64 R170, [R1+0x920] ;  /* 0x0009200001aa7983 */ /* 0x000f280000300a00 */
[----:B------:R0:W-:Y:S02]  /*4e6a0*/  @P3 STG.E.U8 desc[UR32][R172.64], R168 ;  /* 0x000000a8ac003986 */ /* 0x0001e4000c101120 */
[----:B0-----:R-:W-:-:S02]  /*4e6b0*/  PRMT R168, R167, 0x7771, RZ ;  /* 0x00007771a7a87816 */ /* 0x001fc400000000ff */
[----:B------:R-:W2:Y:S04]  /*4e6c0*/  LDL.LU.64 R172, [R1+0x918] ;  /* 0x0009180001ac7983 */ /* 0x000ea80000300a00 */
[----:B------:R0:W-:Y:S01]  /*4e6d0*/  @P4 STG.E.U8 desc[UR32][R174.64], R168 ;  /* 0x000000a8ae004986 */ /* 0x0001e2000c101120 */
[----:B------:R-:W-:Y:S02]  /*4e6e0*/  LOP3.LUT P4, RZ, R2, 0x80000, RZ, 0xc0, !PT ;  /* 0x0008000002ff7812 */ /* 0x000fe4000788c0ff */
[----:B0-----:R-:W-:-:S11]  /*4e6f0*/  PRMT R168, R164, 0x7772, RZ ;  /* 0x00007772a4a87816 */ /* 0x001fd600000000ff */
[----:B------:R0:W-:Y:S01]  /*4e700*/  @P4 STG.E.U8 desc[UR32][R176.64], R168 ;  /* 0x000000a8b0004986 */ /* 0x0001e2000c101120 */
[----:B------:R-:W-:Y:S02]  /*4e710*/  LOP3.LUT P4, RZ, R2, 0x40000, RZ, 0xc0, !PT ;  /* 0x0004000002ff7812 */ /* 0x000fe4000788c0ff */
[----:B------:R-:W-:Y:S01]  /*4e720*/  PRMT R164, R164, 0x7773, RZ ;  /* 0x00007773a4a47816 */ /* 0x000fe200000000ff */
[----:B0-----:R-:W4:Y:S10]  /*4e730*/  LDL.LU.64 R168, [R1+0x928] ;  /* 0x0009280001a87983 */ /* 0x001f340000300a00 */
[----:B------:R0:W-:Y:S01]  /*4e740*/  @P4 STG.E.U8 desc[UR32][R178.64], R164 ;  /* 0x000000a4b2004986 */ /* 0x0001e2000c101120 */
[----:B------:R-:W-:-:S03]  /*4e750*/  LOP3.LUT P4, RZ, R2, 0x20000, RZ, 0xc0, !PT ;  /* 0x0002000002ff7812 */ /* 0x000fc6000788c0ff */
[----:B------:R-:W2:Y:S04]  /*4e760*/  LDL.LU.64 R174, [R1+0x910] ;  /* 0x0009100001ae7983 */ /* 0x000ea80000300a00 */
[----:B------:R-:W2:Y:S01]  /*4e770*/  LDL.LU.64 R176, [R1+0x908] ;  /* 0x0009080001b07983 */ /* 0x000ea20000300a00 */
[----:B0-----:R-:W-:-:S03]  /*4e780*/  PRMT R164, R165, 0x7772, RZ ;  /* 0x00007772a5a47816 */ /* 0x001fc600000000ff */
[----:B------:R-:W2:Y:S04]  /*4e790*/  LDL.LU.64 R178, [R1+0x900] ;  /* 0x0009000001b27983 */ /* 0x000ea80000300a00 */
[----:B------:R0:W-:Y:S01]  /*4e7a0*/  @P4 STG.E.U8 desc[UR32][R162.64], R164 ;  /* 0x000000a4a2004986 */ /* 0x0001e2000c101120 */
[C---:B------:R-:W-:Y:S02]  /*4e7b0*/  LOP3.LUT P4, RZ, R2.reuse, 0x10000, RZ, 0xc0, !PT ;  /* 0x0001000002ff7812 */ /* 0x040fe4000788c0ff */
[----:B------:R-:W-:Y:S01]  /*4e7c0*/  PRMT R165, R165, 0x7773, RZ ;  /* 0x00007773a5a57816 */ /* 0x000fe200000000ff */
[----:B0-----:R-:W4:Y:S10]  /*4e7d0*/  LDL.LU.64 R162, [R1+0x1210] ;  /* 0x0012100001a27983 */ /* 0x001f340000300a00 */
[----:B---3--:R0:W-:Y:S04]  /*4e7e0*/  @P4 STG.E.U8 desc[UR32][R160.64], R165 ;  /* 0x000000a5a0004986 */ /* 0x0081e8000c101120 */
[----:B0-----:R-:W3:Y:S01]  /*4e7f0*/  LDL.LU.64 R160, [R1+0x1208] ;  /* 0x0012080001a07983 */ /* 0x001ee20000300a00 */
[----:B------:R-:W-:-:S02]  /*4e800*/  LOP3.LUT P4, RZ, R2, 0x8000, RZ, 0xc0, !PT ;  /* 0x0000800002ff7812 */ /* 0x000fc4000788c0ff */
[----:B------:R-:W-:-:S11]  /*4e810*/  PRMT R164, R166, 0x7772, RZ ;  /* 0x00007772a6a47816 */ /* 0x000fd600000000ff */
[----:B---3--:R0:W-:Y:S04]  /*4e820*/  @P4 STG.E.U8 desc[UR32][R160.64], R164 ;  /* 0x000000a4a0004986 */ /* 0x0081e8000c101120 */
[----:B0-----:R-:W3:Y:S04]  /*4e830*/  LDL.LU.64 R160, [R1+0x1200] ;  /* 0x0012000001a07983 */ /* 0x001ee80000300a00 */
[----:B------:R-:W2:Y:S01]  /*4e840*/  LDL.LU.64 R164, [R1+0x940] ;  /* 0x0009400001a47983 */ /* 0x000ea20000300a00 */
[----:B------:R-:W-:Y:S02]  /*4e850*/  LOP3.LUT P4, RZ, R2, 0x4000, RZ, 0xc0, !PT ;  /* 0x0000400002ff7812 */ /* 0x000fe4000788c0ff */
[----:B------:R-:W-:-:S11]  /*4e860*/  PRMT R166, R166, 0x7773, RZ ;  /* 0x00007773a6a67816 */ /* 0x000fd600000000ff */
[----:B--2---:R0:W-:Y:S01]  /*4e870*/  @P4 STG.E.U8 desc[UR32][R164.64], R166 ;  /* 0x000000a6a4004986 */ /* 0x0041e2000c101120 */
[----:B------:R-:W-:Y:S02]  /*4e880*/  LOP3.LUT P4, RZ, R2, 0x2000, RZ, 0xc0, !PT ;  /* 0x0000200002ff7812 */ /* 0x000fe4000788c0ff */
[----:B0-----:R-:W-:-:S11]  /*4e890*/  PRMT R164, R167, 0x7772, RZ ;  /* 0x00007772a7a47816 */ /* 0x001fd600000000ff */
[----:B----4-:R0:W-:Y:S04]  /*4e8a0*/  @P4 STG.E.U8 desc[UR32][R162.64], R164 ;  /* 0x000000a4a2004986 */ /* 0x0101e8000c101120 */
[----:B0-----:R-:W2:Y:S04]  /*4e8b0*/  LDL.LU.64 R162, [R1+0x11f8] ;  /* 0x0011f80001a27983 */ /* 0x001ea80000300a00 */
[----:B------:R-:W4:Y:S01]  /*4e8c0*/  LDL.LU.64 R164, [R1+0x930] ;  /* 0x0009300001a47983 */ /* 0x000f220000300a00 */
[----:B------:R-:W-:Y:S02]  /*4e8d0*/  LOP3.LUT P4, RZ, R2, 0x1000, RZ, 0xc0, !PT ;  /* 0x0000100002ff7812 */ /* 0x000fe4000788c0ff */
[----:B------:R-:W-:-:S02]  /*4e8e0*/  LOP3.LUT P5, RZ, R7, 0x80, RZ, 0xc0, !PT ;  /* 0x0000008007ff7812 */ /* 0x000fc400078ac0ff */
[----:B------:R-:W-:Y:S02]  /*4e8f0*/  PRMT R167, R167, 0x7773, RZ ;  /* 0x00007773a7a77816 */ /* 0x000fe400000000ff */
[C---:B------:R-:W-:Y:S02]  /*4e900*/  LOP3.LUT P6, RZ, R7.reuse, 0x100, RZ, 0xc0, !PT ;  /* 0x0000010007ff7812 */ /* 0x040fe400078cc0ff */
[C---:B------:R-:W-:Y:S02]  /*4e910*/  LOP3.LUT P0, RZ, R7.reuse, 0x200, RZ, 0xc0, !PT ;  /* 0x0000020007ff7812 */ /* 0x040fe4000780c0ff */
[C---:B------:R-:W-:Y:S02]  /*4e920*/  LOP3.LUT P1, RZ, R7.reuse, 0x400, RZ, 0xc0, !PT ;  /* 0x0000040007ff7812 */ /* 0x040fe4000782c0ff */
[C---:B------:R-:W-:Y:S02]  /*4e930*/  LOP3.LUT P2, RZ, R7.reuse, 0x800, RZ, 0xc0, !PT ;  /* 0x0000080007ff7812 */ /* 0x040fe4000784c0ff */
[----:B------:R-:W-:-:S02]  /*4e940*/  LOP3.LUT P3, RZ, R7, 0x1000, RZ, 0xc0, !PT ;  /* 0x0000100007ff7812 */ /* 0x000fc4000786c0ff */
[----:B------:R-:W-:Y:S01]  /*4e950*/  LOP3.LUT R2, R2, 0xffffffef, RZ, 0xc0, !PT ;  /* 0xffffffef02027812 */ /* 0x000fe200078ec0ff */
[----:B----4-:R3:W-:Y:S02]  /*4e960*/  @P4 STG.E.U8 desc[UR32][R164.64], R167 ;  /* 0x000000a7a4004986 */ /* 0x0107e4000c101120 */
[C---:B---3--:R-:W-:Y:S02]  /*4e970*/  PRMT R164, R160.reuse, 0x7770, RZ ;  /* 0x00007770a0a47816 */ /* 0x048fe400000000ff */
[----:B------:R-:W3:Y:S04]  /*4e980*/  LDL.LU.64 R166, [R1+0x8f8] ;  /* 0x0008f80001a67983 */ /* 0x000ee80000300a00 */
[----:B------:R0:W-:Y:S02]  /*4e990*/  @P5 STG.E.U8 desc[UR32][R168.64], R164 ;  /* 0x000000a4a8005986 */ /* 0x0001e4000c101120 */
[----:B0-----:R-:W-:-:S02]  /*4e9a0*/  PRMT R164, R160, 0x7771, RZ ;  /* 0x00007771a0a47816 */ /* 0x001fc400000000ff */
[----:B------:R-:W4:Y:S04]  /*4e9b0*/  LDL.LU.64 R168, [R1+0x8f0] ;  /* 0x0008f00001a87983 */ /* 0x000f280000300a00 */
[----:B------:R0:W-:Y:S02]  /*4e9c0*/  @P6 STG.E.U8 desc[UR32][R170.64], R164 ;  /* 0x000000a4aa006986 */ /* 0x0001e4000c101120 */
[C---:B0-----:R-:W-:Y:S02]  /*4e9d0*/  PRMT R164, R161.reuse, 0x7770, RZ ;  /* 0x00007770a1a47816 */ /* 0x041fe400000000ff */
[----:B------:R-:W4:Y:S04]  /*4e9e0*/  LDL.LU.64 R170, [R1+0x8e8] ;  /* 0x0008e80001aa7983 */ /* 0x000f280000300a00 */
[----:B------:R0:W-:Y:S02]  /*4e9f0*/  @P0 STG.E.U8 desc[UR32][R172.64], R164 ;  /* 0x000000a4ac000986 */ /* 0x0001e4000c101120 */
[----:B0-----:R-:W-:-:S02]  /*4ea00*/  PRMT R164, R161, 0x7771, RZ ;  /* 0x00007771a1a47816 */ /* 0x001fc400000000ff */
[----:B------:R-:W4:Y:S04]  /*4ea10*/  LDL.LU.64 R172, [R1+0x8e0] ;  /* 0x0008e00001ac7983 */ /* 0x000f280000300a00 */
[----:B------:R0:W-:Y:S04]  /*4ea20*/  @P1 STG.E.U8 desc[UR32][R174.64], R164 ;  /* 0x000000a4ae001986 */ /* 0x0001e8000c101120 */
[----:B0-----:R-:W4:Y:S01]  /*4ea30*/  LDL.LU.64 R174, [R1+0x8d8] ;  /* 0x0008d80001ae7983 */ /* 0x001f220000300a00 */
[----:B--2---:R-:W-:-:S05]  /*4ea40*/  PRMT R164, R162, 0x7770, RZ ;  /* 0x00007770a2a47816 */ /* 0x004fca00000000ff */
[----:B------:R0:W-:Y:S04]  /*4ea50*/  @P2 STG.E.U8 desc[UR32][R176.64], R164 ;  /* 0x000000a4b0002986 */ /* 0x0001e8000c101120 */
[----:B0-----:R-:W2:Y:S01]  /*4ea60*/  LDL.LU.64 R176, [R1+0x8d0] ;  /* 0x0008d00001b07983 */ /* 0x001ea20000300a00 */
[----:B------:R-:W-:-:S05]  /*4ea70*/  PRMT R164, R162, 0x7771, RZ ;  /* 0x00007771a2a47816 */ /* 0x000fca00000000ff */
[----:B------:R0:W-:Y:S04]  /*4ea80*/  @P3 STG.E.U8 desc[UR32][R178.64], R164 ;  /* 0x000000a4b2003986 */ /* 0x0001e8000c101120 */
[----:B0-----:R-:W2:Y:S01]  /*4ea90*/  LDL.LU.64 R178, [R1+0x8c8] ;  /* 0x0008c80001b27983 */ /* 0x001ea20000300a00 */
[----:B------:R-:W-:-:S13]  /*4eaa0*/  LOP3.LUT P4, RZ, R7, 0x2000000, RZ, 0xc0, !PT ;  /* 0x0200000007ff7812 */ /* 0x000fda000788c0ff */
        /* <DEDUP_REMOVED lines=17> */
[C---:B------:R-:W-:Y:S02]  /*4ebc0*/  LOP3.LUT P0, RZ, R7.reuse, 0x2000, RZ, 0xc0, !PT ;  /* 0x0000200007ff7812 */ /* 0x040fe4000780c0ff */
[----:B------:R-:W-:Y:S02]  /*4ebd0*/  LOP3.LUT R2, R2, 0xfffffbff, RZ, 0xc0, !PT ;  /* 0xfffffbff02027812 */ /* 0x000fe400078ec0ff */
[----:B------:R-:W-:Y:S02]  /*4ebe0*/  LOP3.LUT P1, RZ, R7, 0x4000, RZ, 0xc0, !PT ;  /* 0x0000400007ff7812 */ /* 0x000fe4000782c0ff */
[----:B------:R-:W-:-:S05]  /*4ebf0*/  PRMT R164, R163, 0x7770, RZ ;  /* 0x00007770a3a47816 */ /* 0x000fca00000000ff */
[----:B------:R-:W-:Y:S02]  /*4ec00*/  @P4 LOP3.LUT R2, R2, 0x400, RZ, 0xfc, !PT ;  /* 0x0000040002024812 */ /* 0x000fe400078efcff */
[C---:B------:R-:W-:Y:S02]  /*4ec10*/  LOP3.LUT P4, RZ, R7.reuse, 0x40000, RZ, 0xc0, !PT ;  /* 0x0004000007ff7812 */ /* 0x040fe4000788c0ff */
[C---:B------:R-:W-:Y:S02]  /*4ec20*/  LOP3.LUT P2, RZ, R7.reuse, 0x8000, RZ, 0xc0, !PT ;  /* 0x0000800007ff7812 */ /* 0x040fe4000784c0ff */
[----:B------:R-:W-:Y:S02]  /*4ec30*/  LOP3.LUT P3, RZ, R7, 0x10000, RZ, 0xc0, !PT ;  /* 0x0001000007ff7812 */ /* 0x000fe4000786c0ff */
[----:B------:R-:W-:-:S07]  /*4ec40*/  LOP3.LUT R2, R2, 0xfffff7ff, RZ, 0xc0, !PT ;  /* 0xfffff7ff02027812 */ /* 0x000fce00078ec0ff */
[----:B------:R-:W-:Y:S02]  /*4ec50*/  @P4 LOP3.LUT R2, R2, 0x800, RZ, 0xfc, !PT ;  /* 0x0000080002024812 */ /* 0x000fe400078efcff */
[----:B------:R-:W-:Y:S01]  /*4ec60*/  LOP3.LUT P4, RZ, R7, 0x20000, RZ, 0xc0, !PT ;  /* 0x0002000007ff7812 */ /* 0x000fe2000788c0ff */
[----:B---3--:R0:W-:Y:S02]  /*4ec70*/  @P0 STG.E.U8 desc[UR32][R166.64], R164 ;  /* 0x000000a4a6000986 */ /* 0x0081e4000c101120 */
[----:B0-----:R-:W-:-:S05]  /*4ec80*/  PRMT R164, R163, 0x7771, RZ ;  /* 0x00007771a3a47816 */ /* 0x001fca00000000ff */
[----:B----4-:R0:W-:Y:S02]  /*4ec90*/  @P1 STG.E.U8 desc[UR32][R168.64], R164 ;  /* 0x000000a4a8001986 */ /* 0x0101e4000c101120 */
[C---:B0-----:R-:W-:Y:S02]  /*4eca0*/  PRMT R164, R160.reuse, 0x7772, RZ ;  /* 0x00007772a0a47816 */ /* 0x041fe400000000ff */
[----:B------:R-:W-:-:S03]  /*4ecb0*/  PRMT R160, R160, 0x7773, RZ ;  /* 0x00007773a0a07816 */ /* 0x000fc600000000ff */
[----:B------:R0:W-:Y:S04]  /*4ecc0*/  @P2 STG.E.U8 desc[UR32][R170.64], R164 ;  /* 0x000000a4aa002986 */ /* 0x0001e8000c101120 */
[----:B0-----:R-:W3:Y:S04]  /*4ecd0*/  LDL.LU.64 R164, [R1+0x8a8] ;  /* 0x0008a80001a47983 */ /* 0x001ee80000300a00 */
[----:B------:R-:W4:Y:S04]  /*4ece0*/  LDL.LU.64 R166, [R1+0x8a0] ;  /* 0x0008a00001a67983 */ /* 0x000f280000300a00 */
[----:B------:R0:W-:Y:S04]  /*4ecf0*/  @P3 STG.E.U8 desc[UR32][R172.64], R160 ;  /* 0x000000a0ac003986 */ /* 0x0001e8000c101120 */
[----:B------:R-:W4:Y:S04]  /*4ed00*/  LDL.LU.64 R168, [R1+0x890] ;  /* 0x0008900001a87983 */ /* 0x000f280000300a00 */
[----:B------:R-:W4:Y:S01]  /*4ed10*/  LDL.LU.64 R170, [R1+0x888] ;  /* 0x0008880001aa7983 */ /* 0x000f220000300a00 */
[----:B0-----:R-:W-:-:S03]  /*4ed20*/  PRMT R160, R161, 0x7772, RZ ;  /* 0x00007772a1a07816 */ /* 0x001fc600000000ff */
[----:B------:R-:W4:Y:S04]  /*4ed30*/  LDL.LU.64 R172, [R1+0x880] ;  /* 0x0008800001ac7983 */ /* 0x000f280000300a00 */
[----:B------:R0:W-:Y:S01]  /*4ed40*/  @P4 STG.E.U8 desc[UR32][R174.64], R160 ;  /* 0x000000a0ae004986 */ /* 0x0001e2000c101120 */
[----:B------:R-:W-:Y:S02]  /*4ed50*/  LOP3.LUT P4, RZ, R2, 0x800, RZ, 0xc0, !PT ;  /* 0x0000080002ff7812 */ /* 0x000fe4000788c0ff */
[----:B------:R-:W-:Y:S02]  /*4ed60*/  PRMT R161, R161, 0x7773, RZ ;  /* 0x00007773a1a17816 */ /* 0x000fe400000000ff */
[----:B0-----:R-:W-:Y:S01]  /*4ed70*/  PRMT R160, R162, 0x7772, RZ ;  /* 0x00007772a2a07816 */ /* 0x001fe200000000ff */
[----:B------:R-:W4:Y:S08]  /*4ed80*/  LDL.LU.64 R174, [R1+0x878] ;  /* 0x0008780001ae7983 */ /* 0x000f300000300a00 */
[----:B--2---:R0:W-:Y:S01]  /*4ed90*/  @P4 STG.E.U8 desc[UR32][R176.64], R161 ;  /* 0x000000a1b0004986 */ /* 0x0041e2000c101120 */
[----:B------:R-:W-:-:S03]  /*4eda0*/  LOP3.LUT P4, RZ, R2, 0x400, RZ, 0xc0, !PT ;  /* 0x0000040002ff7812 */ /* 0x000fc6000788c0ff */
[----:B0-----:R-:W2:Y:S10]  /*4edb0*/  LDL.LU.64 R176, [R1+0x870] ;  /* 0x0008700001b07983 */ /* 0x001eb40000300a00 */
[----:B------:R0:W-:Y:S04]  /*4edc0*/  @P4 STG.E.U8 desc[UR32][R178.64], R160 ;  /* 0x000000a0b2004986 */ /* 0x0001e8000c101120 */
[----:B0-----:R-:W3:Y:S01]  /*4edd0*/  LDL.LU.64 R160, [R1+0x8c0] ;  /* 0x0008c00001a07983 */ /* 0x001ee20000300a00 */
[----:B------:R-:W-:-:S02]  /*4ede0*/  LOP3.LUT P4, RZ, R2, 0x200, RZ, 0xc0, !PT ;  /* 0x0000020002ff7812 */ /* 0x000fc4000788c0ff */
[----:B------:R-:W-:Y:S01]  /*4edf0*/  PRMT R162, R162, 0x7773, RZ ;  /* 0x00007773a2a27816 */ /* 0x000fe200000000ff */
[----:B------:R-:W2:Y:S10]  /*4ee00*/  LDL.LU.64 R178, [R1+0x868] ;  /* 0x0008680001b27983 */ /* 0x000eb40000300a00 */
[----:B---3--:R0:W-:Y:S01]  /*4ee10*/  @P4 STG.E.U8 desc[UR32][R160.64], R162 ;  /* 0x000000a2a0004986 */ /* 0x0081e2000c101120 */
[----:B------:R-:W-:-:S02]  /*4ee20*/  LOP3.LUT P4, RZ, R2, 0x100, RZ, 0xc0, !PT ;  /* 0x0000010002ff7812 */ /* 0x000fc4000788c0ff */
[----:B0-----:R-:W-:-:S11]  /*4ee30*/  PRMT R160, R163, 0x7772, RZ ;  /* 0x00007772a3a07816 */ /* 0x001fd600000000ff */
[----:B------:R0:W-:Y:S04]  /*4ee40*/  @P4 STG.E.U8 desc[UR32][R156.64], R160 ;  /* 0x000000a09c004986 */ /* 0x0001e8000c101120 */
[----:B0-----:R-:W3:Y:S01]  /*4ee50*/  LDL.LU.64 R156, [R1+0x11f0] ;  /* 0x0011f000019c7983 */ /* 0x001ee20000300a00 */
[----:B------:R-:W-:Y:S02]  /*4ee60*/  LOP3.LUT P4, RZ, R2, 0x80, RZ, 0xc0, !PT ;  /* 0x0000008002ff7812 */ /* 0x000fe4000788c0ff */
[----:B------:R-:W-:-:S11]  /*4ee70*/  PRMT R163, R163, 0x7773, RZ ;  /* 0x00007773a3a37816 */ /* 0x000fd600000000ff */
[----:B------:R0:W-:Y:S04]  /*4ee80*/  @P4 STG.E.U8 desc[UR32][R158.64], R163 ;  /* 0x000000a39e004986 */ /* 0x0001e8000c101120 */
[----:B0-----:R-:W2:Y:S01]  /*4ee90*/  LDL.LU.64 R158, [R1+0x11e8] ;  /* 0x0011e800019e7983 */ /* 0x001ea20000300a00 */
[----:B------:R-:W-:Y:S02]  /*4eea0*/  LOP3.LUT P4, RZ, R2, 0x40, RZ, 0xc0, !PT ;  /* 0x0000004002ff7812 */ /* 0x000fe4000788c0ff */
[C---:B------:R-:W-:Y:S02]  /*4eeb0*/  LOP3.LUT P5, RZ, R7.reuse, 0x4000000, RZ, 0xc0, !PT ;  /* 0x0400000007ff7812 */ /* 0x040fe400078ac0ff */
[C---:B------:R-:W-:Y:S02]  /*4eec0*/  LOP3.LUT P6, RZ, R7.reuse, 0x8000000, RZ, 0xc0, !PT ;  /* 0x0800000007ff7812 */ /* 0x040fe400078cc0ff */
[----:B------:R-:W-:-:S02]  /*4eed0*/  LOP3.LUT P0, RZ, R7, 0x10000000, RZ, 0xc0, !PT ;  /* 0x1000000007ff7812 */ /* 0x000fc4000780c0ff */
[----:B------:R-:W-:Y:S02]  /*4eee0*/  LOP3.LUT P1, RZ, R7, 0x20000000, RZ, 0xc0, !PT ;  /* 0x2000000007ff7812 */ /* 0x000fe4000782c0ff */
[----:B---3--:R-:W-:-:S05]  /*4eef0*/  PRMT R160, R156, 0x7770, RZ ;  /* 0x000077709ca07816 */ /* 0x008fca00000000ff */
[----:B------:R0:W-:Y:S01]  /*4ef00*/  @P4 STG.E.U8 desc[UR32][R164.64], R160 ;  /* 0x000000a0a4004986 */ /* 0x0001e2000c101120 */
[----:B------:R-:W-:Y:S02]  /*4ef10*/  LOP3.LUT P4, RZ, R2, 0x20, RZ, 0xc0, !PT ;  /* 0x0000002002ff7812 */ /* 0x000fe4000788c0ff */
[----:B0-----:R-:W-:-:S11]  /*4ef20*/  PRMT R160, R156, 0x7771, RZ ;  /* 0x000077719ca07816 */ /* 0x001fd600000000ff */
[----:B----4-:R0:W-:Y:S01]  /*4ef30*/  @P4 STG.E.U8 desc[UR32][R166.64], R160 ;  /* 0x000000a0a6004986 */ /* 0x0101e2000c101120 */
[----:B------:R-:W-:Y:S02]  /*4ef40*/  LOP3.LUT P4, RZ, R2, 0x10, RZ, 0xc0, !PT ;  /* 0x0000001002ff7812 */ /* 0x000fe4000788c0ff */
[----:B0-----:R-:W-:-:S11]  /*4ef50*/  PRMT R160, R157, 0x7770, RZ ;  /* 0x000077709da07816 */ /* 0x001fd600000000ff */
[----:B------:R0:W-:Y:S04]  /*4ef60*/  @P4 STG.E.U8 desc[UR32][R8.64], R160 ;  /* 0x000000a008004986 */ /* 0x0001e8000c101120 */
[----:B0-----:R-:W3:Y:S01]  /*4ef70*/  LDL.LU.64 R8, [R1+0x11e0] ;  /* 0x0011e00001087983 */ /* 0x001ee20000300a00 */
[----:B------:R-:W-:-:S05]  /*4ef80*/  PRMT R160, R157, 0x7771, RZ ;  /* 0x000077719da07816 */ /* 0x000fca00000000ff */
[----:B------:R2:W-:Y:S02]  /*4ef90*/  @P5 STG.E.U8 desc[UR32][R168.64], R160 ;  /* 0x000000a0a8005986 */ /* 0x0005e4000c101120 */
[C---:B--2---:R-:W-:Y:S02]  /*4efa0*/  PRMT R160, R158.reuse, 0x7770, RZ ;  /* 0x000077709ea07816 */ /* 0x044fe400000000ff */
[----:B------:R-:W2:Y:S04]  /*4efb0*/  LDL.LU.64 R168, [R1+0x860] ;  /* 0x0008600001a87983 */ /* 0x000ea80000300a00 */
[----:B------:R0:W-:Y:S02]  /*4efc0*/  @P6 STG.E.U8 desc[UR32][R170.64], R160 ;  /* 0x000000a0aa006986 */ /* 0x0001e4000c101120 */
[----:B0-----:R-:W-:-:S02]  /*4efd0*/  PRMT R160, R158, 0x7771, RZ ;  /* 0x000077719ea07816 */ /* 0x001fc400000000ff */
[----:B------:R-:W4:Y:S04]  /*4efe0*/  LDL.LU.64 R170, [R1+0x858] ;  /* 0x0008580001aa7983 */ /* 0x000f280000300a00 */
[----:B------:R0:W-:Y:S02]  /*4eff0*/  @P0 STG.E.U8 desc[UR32][R172.64], R160 ;  /* 0x000000a0ac000986 */ /* 0x0001e4000c101120 */
[----:B0-----:R-:W-:Y:S02]  /*4f000*/  PRMT R160, R159, 0x7770, RZ ;  /* 0x000077709fa07816 */ /* 0x001fe400000000ff */
[----:B------:R-:W4:Y:S04]  /*4f010*/  LDL.LU.64 R172, [R1+0x850] ;  /* 0x0008500001ac7983 */ /* 0x000f280000300a00 */
[----:B------:R0:W-:Y:S04]  /*4f020*/  @P1 STG.E.U8 desc[UR32][R174.64], R160 ;  /* 0x000000a0ae001986 */ /* 0x0001e8000c101120 */
[----:B0-----:R-:W4:Y:S01]  /*4f030*/  LDL.LU.64 R174, [R1+0x848] ;  /* 0x0008480001ae7983 */ /* 0x001f220000300a00 */
[----:B------:R-:W-:-:S02]  /*4f040*/  LOP3.LUT R6, R6, 0xefffffff, RZ, 0xc0, !PT ;  /* 0xefffffff06067812 */ /* 0x000fc400078ec0ff */
[----:B------:R-:W-:Y:S02]  /*4f050*/  LOP3.LUT R2, R2, 0xfffffffe, RZ, 0xc0, !PT ;  /* 0xfffffffe02027812 */ /* 0x000fe400078ec0ff */
[----:B------:R-:W-:Y:S02]  /*4f060*/  LOP3.LUT P2, RZ, R7, 0x40000000, RZ, 0xc0, !PT ;  /* 0x4000000007ff7812 */ /* 0x000fe4000784c0ff */
[----:B------:R-:W-:Y:S02]  /*4f070*/  PRMT R160, R159, 0x7771, RZ ;  /* 0x000077719fa07816 */ /* 0x000fe400000000ff */
[----:B------:R-:W-:-:S09]  /*4f080*/  LOP3.LUT P3, RZ, R7, 0x80000000, RZ, 0xc0, !PT ;  /* 0x8000000007ff7812 */ /* 0x000fd2000786c0ff */
[----:B------:R0:W-:Y:S04]  /*4f090*/  @P2 STG.E.U8 desc[UR32][R176.64], R160 ;  /* 0x000000a0b0002986 */ /* 0x0001e8000c101120 */
[----:B0-----:R-:W4:Y:S01]  /*4f0a0*/  LDL.LU.64 R176, [R1+0x838] ;  /* 0x0008380001b07983 */ /* 0x001f220000300a00 */
[----:B------:R-:W-:-:S05]  /*4f0b0*/  PRMT R160, R156, 0x7772, RZ ;  /* 0x000077729ca07816 */ /* 0x000fca00000000ff */
[----:B------:R0:W-:Y:S04]  /*4f0c0*/  @P3 STG.E.U8 desc[UR32][R178.64], R160 ;  /* 0x000000a0b2003986 */ /* 0x0001e8000c101120 */
[----:B0-----:R-:W4:Y:S01]  /*4f0d0*/  LDL.LU.64 R178, [R1+0x830] ;  /* 0x0008300001b27983 */ /* 0x001f220000300a00 */
[----:B------:R-:W-:-:S03]  /*4f0e0*/  PRMT R156, R156, 0x7773, RZ ;  /* 0x000077739c9c7816 */ /* 0x000fc600000000ff */
[----:B------:R-:W4:Y:S04]  /*4f0f0*/  LDL.LU.64 R160, [R1+0x818] ;  /* 0x0008180001a07983 */ /* 0x000f280000300a00 */
[----:B------:R-:W4:Y:S04]  /*4f100*/  LDL.LU.64 R162, [R1+0x810] ;  /* 0x0008100001a27983 */ /* 0x000f280000300a00 */
[----:B------:R-:W4:Y:S04]  /*4f110*/  LDL.LU.64 R164, [R1+0x808] ;  /* 0x0008080001a47983 */ /* 0x000f280000300a00 */
[----:B------:R-:W4:Y:S01]  /*4f120*/  LDL.LU.64 R166, [R1+0x800] ;  /* 0x0008000001a67983 */ /* 0x000f220000300a00 */
[----:B---3--:R-:W-:-:S13]  /*4f130*/  LOP3.LUT P4, RZ, R8, 0x1000, RZ, 0xc0, !PT ;  /* 0x0000100008ff7812 */ /* 0x008fda000788c0ff */
        /* <DEDUP_REMOVED lines=10> */
[----:B------:R-:W-:-:S13]  /*4f1e0*/  LOP3.LUT P4, RZ, R8, 0x100, RZ, 0xc0, !PT ;  /* 0x0000010008ff7812 */ /* 0x000fda000788c0ff */
        /* <DEDUP_REMOVED lines=8> */
[C---:B------:R-:W-:Y:S02]  /*4f270*/  LOP3.LUT P4, RZ, R8.reuse, 0x20, RZ, 0xc0, !PT ;  /* 0x0000002008ff7812 */ /* 0x040fe4000788c0ff */
[----:B------:R-:W-:Y:S02]  /*4f280*/  LOP3.LUT P1, RZ, R8, 0x2, RZ, 0xc0, !PT ;  /* 0x0000000208ff7812 */ /* 0x000fe4000782c0ff */
[----:B------:R-:W-:Y:S02]  /*4f290*/  LOP3.LUT R2, R2, 0xfffffff7, RZ, 0xc0, !PT ;  /* 0xfffffff702027812 */ /* 0x000fe400078ec0ff */
[C---:B------:R-:W-:Y:S01]  /*4f2a0*/  LOP3.LUT P2, RZ, R8.reuse, 0x4, RZ, 0xc0, !PT ;  /* 0x0000000408ff7812 */ /* 0x040fe2000784c0ff */
[----:B--2---:R0:W-:Y:S01]  /*4f2b0*/  @P0 STG.E.U8 desc[UR32][R168.64], R156 ;  /* 0x0000009ca8000986 */ /* 0x0041e2000c101120 */
[----:B------:R-:W-:-:S05]  /*4f2c0*/  LOP3.LUT P3, RZ, R8, 0x8, RZ, 0xc0, !PT ;  /* 0x0000000808ff7812 */ /* 0x000fca000786c0ff */
[----:B------:R-:W-:Y:S02]  /*4f2d0*/  @P4 LOP3.LUT R2, R2, 0x8, RZ, 0xfc, !PT ;  /* 0x0000000802024812 */ /* 0x000fe400078efcff */
[----:B------:R-:W-:Y:S02]  /*4f2e0*/  LOP3.LUT P4, RZ, R8, 0x10, RZ, 0xc0, !PT ;  /* 0x0000001008ff7812 */ /* 0x000fe4000788c0ff */
[C---:B0-----:R-:W-:Y:S02]  /*4f2f0*/  PRMT R156, R157.reuse, 0x7772, RZ ;  /* 0x000077729d9c7816 */ /* 0x041fe400000000ff */
[----:B------:R-:W-:-:S03]  /*4f300*/  PRMT R157, R157, 0x7773, RZ ;  /* 0x000077739d9d7816 */ /* 0x000fc600000000ff */
[----:B----4-:R0:W-:Y:S04]  /*4f310*/  @P1 STG.E.U8 desc[UR32][R170.64], R156 ;  /* 0x0000009caa001986 */ /* 0x0101e8000c101120 */
[----:B------:R-:W-:Y:S01]  /*4f320*/  @P2 STG.E.U8 desc[UR32][R172.64], R157 ;  /* 0x0000009dac002986 */ /* 0x000fe2000c101120 */
[C---:B0-----:R-:W-:Y:S02]  /*4f330*/  PRMT R156, R158.reuse, 0x7772, RZ ;  /* 0x000077729e9c7816 */ /* 0x041fe400000000ff */
[----:B------:R-:W-:-:S03]  /*4f340*/  PRMT R158, R158, 0x7773, RZ ;  /* 0x000077739e9e7816 */ /* 0x000fc600000000ff */
[----:B------:R-:W-:Y:S04]  /*4f350*/  @P3 STG.E.U8 desc[UR32][R174.64], R156 ;  /* 0x0000009cae003986 */ /* 0x000fe8000c101120 */
[----:B------:R0:W-:Y:S04]  /*4f360*/  @P4 STG.E.U8 desc[UR32][R152.64], R158 ;  /* 0x0000009e98004986 */ /* 0x0001e8000c101120 */
[----:B0-----:R-:W2:Y:S01]  /*4f370*/  LDL.LU.64 R152, [R1+0x11d8] ;  /* 0x0011d80001987983 */ /* 0x001ea20000300a00 */
[----:B------:R-:W-:Y:S02]  /*4f380*/  LOP3.LUT P4, RZ, R2, 0x8, RZ, 0xc0, !PT ;  /* 0x0000000802ff7812 */ /* 0x000fe4000788c0ff */
[C---:B------:R-:W-:Y:S01]  /*4f390*/  PRMT R156, R159.reuse, 0x7772, RZ ;  /* 0x000077729f9c7816 */ /* 0x040fe200000000ff */
[----:B------:R-:W3:Y:S01]  /*4f3a0*/  LDL.LU.64 R168, [R1+0x7f8] ;  /* 0x0007f80001a87983 */ /* 0x000ee20000300a00 */
[----:B------:R-:W-:-:S03]  /*4f3b0*/  PRMT R159, R159, 0x7773, RZ ;  /* 0x000077739f9f7816 */ /* 0x000fc600000000ff */
[----:B------:R-:W4:Y:S04]  /*4f3c0*/  LDL.LU.64 R170, [R1+0x7f0] ;  /* 0x0007f00001aa7983 */ /* 0x000f280000300a00 */
[----:B------:R-:W4:Y:S04]  /*4f3d0*/  LDL.LU.64 R172, [R1+0x7e8] ;  /* 0x0007e80001ac7983 */ /* 0x000f280000300a00 */
[----:B------:R0:W-:Y:S01]  /*4f3e0*/  @P4 STG.E.U8 desc[UR32][R176.64], R156 ;  /* 0x0000009cb0004986 */ /* 0x0001e2000c101120 */
[----:B------:R-:W-:-:S03]  /*4f3f0*/  LOP3.LUT P4, RZ, R2, 0x4, RZ, 0xc0, !PT ;  /* 0x0000000402ff7812 */ /* 0x000fc6000788c0ff */
[----:B------:R-:W4:Y:S04]  /*4f400*/  LDL.LU.64 R174, [R1+0x7e0] ;  /* 0x0007e00001ae7983 */ /* 0x000f280000300a00 */
[----:B0-----:R-:W4:Y:S06]  /*4f410*/  LDL.LU.64 R176, [R1+0x7d8] ;  /* 0x0007d80001b07983 */ /* 0x001f2c0000300a00 */
[----:B------:R0:W-:Y:S04]  /*4f420*/  @P4 STG.E.U8 desc[UR32][R178.64], R159 ;  /* 0x0000009fb2004986 */ /* 0x0001e8000c101120 */
[----:B0-----:R-:W3:Y:S01]  /*4f430*/  LDL.LU.64 R158, [R1+0x820] ;  /* 0x00082000019e7983 */ /* 0x001ee20000300a00 */
[----:B------:R-:W-:-:S03]  /*4f440*/  LOP3.LUT P4, RZ, R2, 0x2, RZ, 0xc0, !PT ;  /* 0x0000000202ff7812 */ /* 0x000fc6000788c0ff */
[----:B------:R-:W4:Y:S01]  /*4f450*/  LDL.LU.64 R178, [R1+0x7d0] ;  /* 0x0007d00001b27983 */ /* 0x000f220000300a00 */
[----:B--2---:R-:W-:-:S09]  /*4f460*/  PRMT R156, R152, 0x7770, RZ ;  /* 0x00007770989c7816 */ /* 0x004fd200000000ff */
[----:B------:R0:W-:Y:S04]  /*4f470*/  @P4 STG.E.U8 desc[UR32][R154.64], R156 ;  /* 0x0000009c9a004986 */ /* 0x0001e8000c101120 */
[----:B0-----:R-:W2:Y:S01]  /*4f480*/  LDL.LU.64 R154, [R1+0x11d0] ;  /* 0x0011d000019a7983 */ /* 0x001ea20000300a00 */
[----:B------:R-:W-:Y:S02]  /*4f490*/  LOP3.LUT P4, RZ, R2, 0x1, RZ, 0xc0, !PT ;  /* 0x0000000102ff7812 */ /* 0x000fe4000788c0ff */
[----:B------:R-:W-:-:S11]  /*4f4a0*/  PRMT R2, R152, 0x7771, RZ ;  /* 0x0000777198027816 */ /* 0x000fd600000000ff */
[----:B---3--:R0:W-:Y:S01]  /*4f4b0*/  @P4 STG.E.U8 desc[UR32][R158.64], R2 ;  /* 0x000000029e004986 */ /* 0x0081e2000c101120 */
[----:B------:R-:W-:Y:S02]  /*4f4c0*/  LOP3.LUT P4, RZ, R6, 0x80000000, RZ, 0xc0, !PT ;  /* 0x8000000006ff7812 */ /* 0x000fe4000788c0ff */
[----:B0-----:R-:W-:-:S11]  /*4f4d0*/  PRMT R2, R153, 0x7770, RZ ;  /* 0x0000777099027816 */ /* 0x001fd600000000ff */
[----:B------:R0:W-:Y:S01]  /*4f4e0*/  @P4 STG.E.U8 desc[UR32][R160.64], R2 ;  /* 0x00000002a0004986 */ /* 0x0001e2000c101120 */
[----:B------:R-:W-:Y:S02]  /*4f4f0*/  LOP3.LUT P4, RZ, R6, 0x40000000, RZ, 0xc0, !PT ;  /* 0x4000000006ff7812 */ /* 0x000fe4000788c0ff */
[----:B0-----:R-:W-:-:S11]  /*4f500*/  PRMT R2, R153, 0x7771, RZ ;  /* 0x0000777199027816 */ /* 0x001fd600000000ff */
[----:B------:R2:W-:Y:S01]  /*4f510*/  @P4 STG.E.U8 desc[UR32][R162.64], R2 ;  /* 0x00000002a2004986 */ /* 0x0005e2000c101120 */
[----:B------:R-:W-:Y:S02]  /*4f520*/  LOP3.LUT P4, RZ, R6, 0x20000000, RZ, 0xc0, !PT ;  /* 0x2000000006ff7812 */ /* 0x000fe4000788c0ff */
[C---:B------:R-:W-:Y:S02]  /*4f530*/  LOP3.LUT P5, RZ, R8.reuse, 0x2000, RZ, 0xc0, !PT ;  /* 0x0000200008ff7812 */ /* 0x040fe400078ac0ff */
[C---:B------:R-:W-:Y:S02]  /*4f540*/  LOP3.LUT P6, RZ, R8.reuse, 0x4000, RZ, 0xc0, !PT ;  /* 0x0000400008ff7812 */ /* 0x040fe400078cc0ff */
[----:B------:R-:W-:Y:S02]  /*4f550*/  LOP3.LUT P0, RZ, R8, 0x8000, RZ, 0xc0, !PT ;  /* 0x0000800008ff7812 */ /* 0x000fe4000780c0ff */
[----:B--2---:R-:W-:-:S05]  /*4f560*/  PRMT R2, R154, 0x7770, RZ ;  /* 0x000077709a027816 */ /* 0x004fca00000000ff */
[----:B------:R0:W-:Y:S01]  /*4f570*/  @P4 STG.E.U8 desc[UR32][R164.64], R2 ;  /* 0x00000002a4004986 */ /* 0x0001e2000c101120 */
[----:B------:R-:W-:Y:S02]  /*4f580*/  LOP3.LUT P4, RZ, R6, 0x10000000, RZ, 0xc0, !PT ;  /* 0x1000000006ff7812 */ /* 0x000fe4000788c0ff */
[----:B0-----:R-:W-:-:S11]  /*4f590*/  PRMT R2, R154, 0x7771, RZ ;  /* 0x000077719a027816 */ /* 0x001fd600000000ff */
[----:B------:R0:W-:Y:S02]  /*4f5a0*/  @P4 STG.E.U8 desc[UR32][R166.64], R2 ;  /* 0x00000002a6004986 */ /* 0x0001e4000c101120 */
[----:B0-----:R-:W-:-:S05]  /*4f5b0*/  PRMT R2, R155, 0x7770, RZ ;  /* 0x000077709b027816 */ /* 0x001fca00000000ff */
[----:B------:R0:W-:Y:S02]  /*4f5c0*/  @P5 STG.E.U8 desc[UR32][R168.64], R2 ;  /* 0x00000002a8005986 */ /* 0x0001e4000c101120 */
[----:B0-----:R-:W-:-:S05]  /*4f5d0*/  PRMT R2, R155, 0x7771, RZ ;  /* 0x000077719b027816 */ /* 0x001fca00000000ff */
[----:B----4-:R0:W-:Y:S02]  /*4f5e0*/  @P6 STG.E.U8 desc[UR32][R170.64], R2 ;  /* 0x00000002aa006986 */ /* 0x0101e4000c101120 */
[----:B0-----:R-:W-:-:S05]  /*4f5f0*/  PRMT R2, R152, 0x7772, RZ ;  /* 0x0000777298027816 */ /* 0x001fca00000000ff */
[----:B------:R0:W-:Y:S04]  /*4f600*/  @P0 STG.E.U8 desc[UR32][R172.64], R2 ;  /* 0x00000002ac000986 */ /* 0x0001e8000c101120 */
[----:B0-----:R-:W2:Y:S01]  /*4f610*/  LDL.LU.64 R172, [R1+0x7c8] ;  /* 0x0007c80001ac7983 */ /* 0x001ea20000300a00 */
[C---:B------:R-:W-:Y:S02]  /*4f620*/  LOP3.LUT P1, RZ, R8.reuse, 0x10000, RZ, 0xc0, !PT ;  /* 0x0001000008ff7812 */ /* 0x040fe4000782c0ff */
[----:B------:R-:W-:Y:S02]  /*4f630*/  LOP3.LUT P2, RZ, R8, 0x20000, RZ, 0xc0, !PT ;  /* 0x0002000008ff7812 */ /* 0x000fe4000784c0ff */
[----:B------:R-:W-:Y:S02]  /*4f640*/  PRMT R152, R152, 0x7773, RZ ;  /* 0x0000777398987816 */ /* 0x000fe400000000ff */
[----:B------:R-:W-:-:S02]  /*4f650*/  LOP3.LUT P3, RZ, R8, 0x40000, RZ, 0xc0, !PT ;  /* 0x0004000008ff7812 */ /* 0x000fc4000786c0ff */
[----:B------:R-:W-:Y:S02]  /*4f660*/  LOP3.LUT P0, RZ, R8, 0x80000, RZ, 0xc0, !PT ;  /* 0x0008000008ff7812 */ /* 0x000fe4000780c0ff */
[----:B------:R-:W-:-:S03]  /*4f670*/  PRMT R2, R153, 0x7772, RZ ;  /* 0x0000777299027816 */ /* 0x000fc600000000ff */
[----:B------:R0:W-:Y:S01]  /*4f680*/  @P1 STG.E.U8 desc[UR32][R174.64], R152 ;  /* 0x00000098ae001986 */ /* 0x0001e2000c101120 */
[----:B------:R-:W-:Y:S02]  /*4f690*/  LOP3.LUT P1, RZ, R8, 0x100000, RZ, 0xc0, !PT ;  /* 0x0010000008ff7812 */ /* 0x000fe4000782c0ff */
[----:B------:R-:W-:Y:S01]  /*4f6a0*/  PRMT R153, R153, 0x7773, RZ ;  /* 0x0000777399997816 */ /* 0x000fe200000000ff */
[----:B------:R1:W-:Y:S04]  /*4f6b0*/  @P2 STG.E.U8 desc[UR32][R176.64], R2 ;  /* 0x00000002b0002986 */ /* 0x0003e8000c101120 */
[----:B------:R3:W-:Y:S04]  /*4f6c0*/  @P3 STG.E.U8 desc[UR32][R178.64], R153 ;  /* 0x00000099b2003986 */ /* 0x0007e8000c101120 */
[----:B0-----:R-:W4:Y:S01]  /*4f6d0*/  LDL.LU.64 R174, [R1+0x7b8] ;  /* 0x0007b80001ae7983 */ /* 0x001f220000300a00 */
[----:B-1----:R-:W-:-:S03]  /*4f6e0*/  PRMT R2, R154, 0x7772, RZ ;  /* 0x000077729a027816 */ /* 0x002fc600000000ff */
[----:B------:R-:W4:Y:S01]  /*4f6f0*/  LDL.LU.64 R176, [R1+0x7b0] ;  /* 0x0007b00001b07983 */ /* 0x000f220000300a00 */
[----:B------:R-:W-:-:S03]  /*4f700*/  PRMT R154, R154, 0x7773, RZ ;  /* 0x000077739a9a7816 */ /* 0x000fc600000000ff */
[----:B---3--:R-:W3:Y:S04]  /*4f710*/  LDL.LU.64 R178, [R1+0x7a0] ;  /* 0x0007a00001b27983 */ /* 0x008ee80000300a00 */
[----:B------:R-:W3:Y:S04]  /*4f720*/  LDL.LU.64 R156, [R1+0x798] ;  /* 0x00079800019c7983 */ /* 0x000ee80000300a00 */
[----:B------:R-:W3:Y:S01]  /*4f730*/  LDL.LU.64 R158, [R1+0x790] ;  /* 0x00079000019e7983 */ /* 0x000ee20000300a00 */
[----:B------:R-:W-:Y:S02]  /*4f740*/  LOP3.LUT P4, RZ, R8, 0x80000000, RZ, 0xc0, !PT ;  /* 0x8000000008ff7812 */ /* 0x000fe4000788c0ff */
[----:B------:R-:W-:-:S11]  /*4f750*/  LOP3.LUT R6, R6, 0xffefffff, RZ, 0xc0, !PT ;  /* 0xffefffff06067812 */ /* 0x000fd600078ec0ff */
[----:B------:R-:W-:Y:S02]  /*4f760*/  @P4 LOP3.LUT R6, R6, 0x100000, RZ, 0xfc, !PT ;  /* 0x0010000006064812 */ /* 0x000fe400078efcff */
[----:B------:R-:W-:Y:S02]  /*4f770*/  LOP3.LUT P4, RZ, R8, 0x40000000, RZ, 0xc0, !PT ;  /* 0x4000000008ff7812 */ /* 0x000fe4000788c0ff */
[----:B------:R-:W-:-:S11]  /*4f780*/  LOP3.LUT R6, R6, 0xffdfffff, RZ, 0xc0, !PT ;  /* 0xffdfffff06067812 */ /* 0x000fd600078ec0ff */
[----:B------:R-:W-:Y:S02]  /*4f790*/  @P4 LOP3.LUT R6, R6, 0x200000, RZ, 0xfc, !PT ;  /* 0x0020000006064812 */ /* 0x000fe400078efcff */
[----:B------:R-:W-:Y:S02]  /*4f7a0*/  LOP3.LUT P4, RZ, R8, 0x20000000, RZ, 0xc0, !PT ;  /* 0x2000000008ff7812 */ /* 0x000fe4000788c0ff */
[----:B------:R-:W-:Y:S01]  /*4f7b0*/  LOP3.LUT R6, R6, 0xffbfffff, RZ, 0xc0, !PT ;  /* 0xffbfffff06067812 */ /* 0x000fe200078ec0ff */
[----:B--2---:R-:W-:Y:S04]  /*4f7c0*/  @P0 STG.E.U8 desc[UR32][R172.64], R2 ;  /* 0x00000002ac000986 */ /* 0x004fe8000c101120 */
[----:B------:R0:W-:Y:S04]  /*4f7d0*/  @P1 STG.E.U8 desc[UR32][R148.64], R154 ;  /* 0x0000009a94001986 */ /* 0x0001e8000c101120 */
[----:B0-----:R-:W2:Y:S02]  /*4f7e0*/  LDL.LU.64 R148, [R1+0x11c8] ;  /* 0x0011c80001947983 */ /* 0x001ea40000300a00 */
[----:B------:R-:W-:-:S02]  /*4f7f0*/  @P4 LOP3.LUT R6, R6, 0x400000, RZ, 0xfc, !PT ;  /* 0x0040000006064812 */ /* 0x000fc400078efcff */
[----:B------:R-:W-:Y:S01]  /*4f800*/  LOP3.LUT P4, RZ, R8, 0x10000000, RZ, 0xc0, !PT ;  /* 0x1000000008ff7812 */ /* 0x000fe2000788c0ff */
[----:B------:R-:W3:Y:S01]  /*4f810*/  LDL.LU.64 R160, [R1+0x788] ;  /* 0x0007880001a07983 */ /* 0x000ee20000300a00 */
[----:B------:R-:W-:Y:S02]  /*4f820*/  LOP3.LUT R6, R6, 0xff7fffff, RZ, 0xc0, !PT ;  /* 0xff7fffff06067812 */ /* 0x000fe400078ec0ff */
[C---:B------:R-:W-:Y:S01]  /*4f830*/  LOP3.LUT P2, RZ, R8.reuse, 0x200000, RZ, 0xc0, !PT ;  /* 0x0020000008ff7812 */ /* 0x040fe2000784c0ff */
[----:B------:R-:W3:Y:S01]  /*4f840*/  LDL.LU.64 R162, [R1+0x780] ;  /* 0x0007800001a27983 */ /* 0x000ee20000300a00 */
[----:B------:R-:W-:Y:S02]  /*4f850*/  LOP3.LUT P3, RZ, R8, 0x400000, RZ, 0xc0, !PT ;  /* 0x0040000008ff7812 */ /* 0x000fe4000786c0ff */
[----:B------:R-:W-:Y:S01]  /*4f860*/  PRMT R2, R155, 0x7772, RZ ;  /* 0x000077729b027816 */ /* 0x000fe200000000ff */
[----:B------:R-:W3:Y:S04]  /*4f870*/  LDL.LU.64 R164, [R1+0x778] ;  /* 0x0007780001a47983 */ /* 0x000ee80000300a00 */
[----:B------:R-:W-:Y:S01]  /*4f880*/  @P4 LOP3.LUT R6, R6, 0x800000, RZ, 0xfc, !PT ;  /* 0x0080000006064812 */ /* 0x000fe200078efcff */
[----:B------:R-:W3:Y:S01]  /*4f890*/  LDL.LU.64 R166, [R1+0x770] ;  /* 0x0007700001a67983 */ /* 0x000ee20000300a00 */
[----:B------:R-:W-:-:S02]  /*4f8a0*/  LOP3.LUT P4, RZ, R8, 0x8000000, RZ, 0xc0, !PT ;  /* 0x0800000008ff7812 */ /* 0x000fc4000788c0ff */
[----:B------:R-:W-:Y:S01]  /*4f8b0*/  LOP3.LUT R6, R6, 0xfeffffff, RZ, 0xc0, !PT ;  /* 0xfeffffff06067812 */ /* 0x000fe200078ec0ff */
[----:B----4-:R2:W-:Y:S01]  /*4f8c0*/  @P2 STG.E.U8 desc[UR32][R174.64], R2 ;  /* 0x00000002ae002986 */ /* 0x0105e2000c101120 */
[----:B------:R-:W-:-:S03]  /*4f8d0*/  PRMT R155, R155, 0x7773, RZ ;  /* 0x000077739b9b7816 */ /* 0x000fc600000000ff */
[----:B------:R-:W4:Y:S06]  /*4f8e0*/  LDL.LU.64 R168, [R1+0x768] ;  /* 0x0007680001a87983 */ /* 0x000f2c0000300a00 */
[----:B------:R-:W-:Y:S01]  /*4f8f0*/  @P4 LOP3.LUT R6, R6, 0x1000000, RZ, 0xfc, !PT ;  /* 0x0100000006064812 */ /* 0x000fe200078efcff */
[----:B------:R-:W-:Y:S01]  /*4f900*/  @P3 STG.E.U8 desc[UR32][R176.64], R155 ;  /* 0x0000009bb0003986 */ /* 0x000fe2000c101120 */
[----:B------:R-:W-:Y:S02]  /*4f910*/  LOP3.LUT P4, RZ, R8, 0x4000000, RZ, 0xc0, !PT ;  /* 0x0400000008ff7812 */ /* 0x000fe4000788c0ff */
        /* <DEDUP_REMOVED lines=10> */
[----:B--2---:R-:W-:-:S11]  /*4f9c0*/  PRMT R2, R148, 0x7770, RZ ;  /* 0x0000777094027816 */ /* 0x004fd600000000ff */
[----:B------:R0:W-:Y:S04]  /*4f9d0*/  @P4 STG.E.U8 desc[UR32][R150.64], R2 ;  /* 0x0000000296004986 */ /* 0x0001e8000c101120 */
[----:B0-----:R-:W2:Y:S01]  /*4f9e0*/  LDL.LU.64 R150, [R1+0x11c0] ;  /* 0x0011c00001967983 */ /* 0x001ea20000300a00 */
[----:B------:R-:W-:-:S03]  /*4f9f0*/  LOP3.LUT P4, RZ, R6, 0x8000000, RZ, 0xc0, !PT ;  /* 0x0800000006ff7812 */ /* 0x000fc6000788c0ff */
[----:B------:R-:W4:Y:S01]  /*4fa00*/  LDL.LU.64 R172, [R1+0x758] ;  /* 0x0007580001ac7983 */ /* 0x000f220000300a00 */
[----:B------:R-:W-:-:S03]  /*4fa10*/  PRMT R2, R148, 0x7771, RZ ;  /* 0x0000777194027816 */ /* 0x000fc600000000ff */
[----:B------:R-:W4:Y:S04]  /*4fa20*/  LDL.LU.64 R174, [R1+0x750] ;  /* 0x0007500001ae7983 */ /* 0x000f280000300a00 */
[----:B------:R-:W4:Y:S04]  /*4fa30*/  LDL.LU.64 R176, [R1+0x748] ;  /* 0x0007480001b07983 */ /* 0x000f280000300a00 */
[----:B---3--:R0:W-:Y:S04]  /*4fa40*/  @P4 STG.E.U8 desc[UR32][R178.64], R2 ;  /* 0x00000002b2004986 */ /* 0x0081e8000c101120 */
[----:B0-----:R-:W3:Y:S01]  /*4fa50*/  LDL.LU.64 R178, [R1+0x740] ;  /* 0x0007400001b27983 */ /* 0x001ee20000300a00 */
[----:B------:R-:W-:-:S02]  /*4fa60*/  LOP3.LUT P4, RZ, R6, 0x4000000, RZ, 0xc0, !PT ;  /* 0x0400000006ff7812 */ /* 0x000fc4000788c0ff */
[----:B------:R-:W-:-:S11]  /*4fa70*/  PRMT R2, R149, 0x7770, RZ ;  /* 0x0000777095027816 */ /* 0x000fd600000000ff */
[----:B------:R0:W-:Y:S01]  /*4fa80*/  @P4 STG.E.U8 desc[UR32][R156.64], R2 ;  /* 0x000000029c004986 */ /* 0x0001e2000c101120 */
[----:B------:R-:W-:Y:S02]  /*4fa90*/  LOP3.LUT P4, RZ, R6, 0x2000000, RZ, 0xc0, !PT ;  /* 0x0200000006ff7812 */ /* 0x000fe4000788c0ff */
[----:B0-----:R-:W-:-:S11]  /*4faa0*/  PRMT R2, R149, 0x7771, RZ ;  /* 0x0000777195027816 */ /* 0x001fd600000000ff */
[----:B------:R2:W-:Y:S01]  /*4fab0*/  @P4 STG.E.U8 desc[UR32][R158.64], R2 ;  /* 0x000000029e004986 */ /* 0x0005e2000c101120 */
[----:B------:R-:W-:Y:S02]  /*4fac0*/  LOP3.LUT P4, RZ, R6, 0x1000000, RZ, 0xc0, !PT ;  /* 0x0100000006ff7812 */ /* 0x000fe4000788c0ff */
[C---:B------:R-:W-:Y:S02]  /*4fad0*/  LOP3.LUT P5, RZ, R9.reuse, 0x1, RZ, 0xc0, !PT ;  /* 0x0000000109ff7812 */ /* 0x040fe400078ac0ff */
[C---:B------:R-:W-:Y:S02]  /*4fae0*/  LOP3.LUT P6, RZ, R9.reuse, 0x2, RZ, 0xc0, !PT ;  /* 0x0000000209ff7812 */ /* 0x040fe400078cc0ff */
[C---:B------:R-:W-:Y:S02]  /*4faf0*/  LOP3.LUT P0, RZ, R9.reuse, 0x4, RZ, 0xc0, !PT ;  /* 0x0000000409ff7812 */ /* 0x040fe4000780c0ff */
[C---:B------:R-:W-:Y:S02]  /*4fb00*/  LOP3.LUT P1, RZ, R9.reuse, 0x8, RZ, 0xc0, !PT ;  /* 0x0000000809ff7812 */ /* 0x040fe4000782c0ff */
[----:B------:R-:W-:-:S02]  /*4fb10*/  LOP3.LUT P2, RZ, R9, 0x10, RZ, 0xc0, !PT ;  /* 0x0000001009ff7812 */ /* 0x000fc4000784c0ff */
[----:B------:R-:W-:Y:S02]  /*4fb20*/  LOP3.LUT P3, RZ, R9, 0x20, RZ, 0xc0, !PT ;  /* 0x0000002009ff7812 */ /* 0x000fe4000786c0ff */
[----:B--2---:R-:W-:-:S05]  /*4fb30*/  PRMT R2, R150, 0x7770, RZ ;  /* 0x0000777096027816 */ /* 0x004fca00000000ff */
[----:B------:R0:W-:Y:S01]  /*4fb40*/  @P4 STG.E.U8 desc[UR32][R160.64], R2 ;  /* 0x00000002a0004986 */ /* 0x0001e2000c101120 */
[----:B------:R-:W-:Y:S02]  /*4fb50*/  LOP3.LUT P4, RZ, R6, 0x800000, RZ, 0xc0, !PT ;  /* 0x0080000006ff7812 */ /* 0x000fe4000788c0ff */
[----:B0-----:R-:W-:-:S11]  /*4fb60*/  PRMT R2, R150, 0x7771, RZ ;  /* 0x0000777196027816 */ /* 0x001fd600000000ff */
        /* <DEDUP_REMOVED lines=8> */
[C---:B0-----:R-:W-:Y:S02]  /*4fbf0*/  PRMT R2, R148.reuse, 0x7772, RZ ;  /* 0x0000777294027816 */ /* 0x041fe400000000ff */
[----:B------:R-:W-:-:S09]  /*4fc00*/  PRMT R148, R148, 0x7773, RZ ;  /* 0x0000777394947816 */ /* 0x000fd200000000ff */
[----:B----4-:R0:W-:Y:S04]  /*4fc10*/  @P4 STG.E.U8 desc[UR32][R168.64], R2 ;  /* 0x00000002a8004986 */ /* 0x0101e8000c101120 */
[----:B------:R-:W-:Y:S01]  /*4fc20*/  @P5 STG.E.U8 desc[UR32][R170.64], R148 ;  /* 0x00000094aa005986 */ /* 0x000fe2000c101120 */
[C---:B0-----:R-:W-:Y:S02]  /*4fc30*/  PRMT R2, R149.reuse, 0x7772, RZ ;  /* 0x0000777295027816 */ /* 0x041fe400000000ff */
[----:B------:R-:W-:-:S03]  /*4fc40*/  PRMT R149, R149, 0x7773, RZ ;  /* 0x0000777395957816 */ /* 0x000fc600000000ff */
[----:B------:R0:W-:Y:S04]  /*4fc50*/  @P6 STG.E.U8 desc[UR32][R172.64], R2 ;  /* 0x00000002ac006986 */ /* 0x0001e8000c101120 */
[----:B------:R-:W-:Y:S01]  /*4fc60*/  @P0 STG.E.U8 desc[UR32][R174.64], R149 ;  /* 0x00000095ae000986 */ /* 0x000fe2000c101120 */
[C---:B0-----:R-:W-:Y:S02]  /*4fc70*/  PRMT R2, R150.reuse, 0x7772, RZ ;  /* 0x0000777296027816 */ /* 0x041fe400000000ff */
[----:B------:R-:W-:-:S03]  /*4fc80*/  PRMT R150, R150, 0x7773, RZ ;  /* 0x0000777396967816 */ /* 0x000fc600000000ff */
[----:B------:R0:W-:Y:S04]  /*4fc90*/  @P1 STG.E.U8 desc[UR32][R176.64], R2 ;  /* 0x00000002b0001986 */ /* 0x0001e8000c101120 */
[----:B---3--:R-:W-:Y:S01]  /*4fca0*/  @P2 STG.E.U8 desc[UR32][R178.64], R150 ;  /* 0x00000096b2002986 */ /* 0x008fe2000c101120 */
[----:B0-----:R-:W-:-:S05]  /*4fcb0*/  PRMT R2, R151, 0x7772, RZ ;  /* 0x0000777297027816 */ /* 0x001fca00000000ff */
[----:B------:R0:W-:Y:S04]  /*4fcc0*/  @P3 STG.E.U8 desc[UR32][R144.64], R2 ;  /* 0x0000000290003986 */ /* 0x0001e8000c101120 */
[----:B0-----:R-:W2:Y:S04]  /*4fcd0*/  LDL.LU.64 R144, [R1+0x11b8] ;  /* 0x0011b80001907983 */ /* 0x001ea80000300a00 */
[----:B------:R-:W3:Y:S04]  /*4fce0*/  LDL.LU.64 R170, [R1+0x730] ;  /* 0x0007300001aa7983 */ /* 0x000ee80000300a00 */
[----:B------:R-:W4:Y:S01]  /*4fcf0*/  LDL.LU.64 R172, [R1+0x728] ;  /* 0x0007280001ac7983 */ /* 0x000f220000300a00 */
[----:B------:R-:W-:-:S02]  /*4fd00*/  LOP3.LUT P0, RZ, R9, 0x40, RZ, 0xc0, !PT ;  /* 0x0000004009ff7812 */ /* 0x000fc4000780c0ff */
[C---:B------:R-:W-:Y:S01]  /*4fd10*/  LOP3.LUT P1, RZ, R9.reuse, 0x80, RZ, 0xc0, !PT ;  /* 0x0000008009ff7812 */ /* 0x040fe2000782c0ff */
[----:B------:R-:W4:Y:S01]  /*4fd20*/  LDL.LU.64 R174, [R1+0x718] ;  /* 0x0007180001ae7983 */ /* 0x000f220000300a00 */
[----:B------:R-:W-:Y:S02]  /*4fd30*/  LOP3.LUT P2, RZ, R9, 0x100, RZ, 0xc0, !PT ;  /* 0x0000010009ff7812 */ /* 0x000fe4000784c0ff */
[----:B------:R-:W-:Y:S01]  /*4fd40*/  PRMT R151, R151, 0x7773, RZ ;  /* 0x0000777397977816 */ /* 0x000fe200000000ff */
        /* <DEDUP_REMOVED lines=15> */
[C---:B--2---:R-:W-:Y:S01]  /*4fe40*/  PRMT R2, R144.reuse, 0x7770, RZ ;  /* 0x0000777090027816 */ /* 0x044fe200000000ff */
[----:B---3--:R-:W-:Y:S04]  /*4fe50*/  @P0 STG.E.U8 desc[UR32][R170.64], R151 ;  /* 0x00000097aa000986 */ /* 0x008fe8000c101120 */
[----:B----4-:R0:W-:Y:S02]  /*4fe60*/  @P1 STG.E.U8 desc[UR32][R172.64], R2 ;  /* 0x00000002ac001986 */ /* 0x0101e4000c101120 */
[----:B0-----:R-:W-:-:S05]  /*4fe70*/  PRMT R2, R144, 0x7771, RZ ;  /* 0x0000777190027816 */ /* 0x001fca00000000ff */
[----:B------:R0:W-:Y:S04]  /*4fe80*/  @P2 STG.E.U8 desc[UR32][R146.64], R2 ;  /* 0x0000000292002986 */ /* 0x0001e8000c101120 */
[----:B0-----:R-:W2:Y:S01]  /*4fe90*/  LDL.LU.64 R146, [R1+0x11b0] ;  /* 0x0011b00001927983 */ /* 0x001ea20000300a00 */
[----:B------:R-:W-:Y:S02]  /*4fea0*/  @P4 LOP3.LUT R6, R6, 0x4000, RZ, 0xfc, !PT ;  /* 0x0000400006064812 */ /* 0x000fe400078efcff */
[C---:B------:R-:W-:Y:S01]  /*4feb0*/  LOP3.LUT P4, RZ, R9.reuse, 0x8000, RZ, 0xc0, !PT ;  /* 0x0000800009ff7812 */ /* 0x040fe2000788c0ff */
[----:B------:R-:W3:Y:S01]  /*4fec0*/  LDL.LU.64 R168, [R1+0x6d0] ;  /* 0x0006d00001a87983 */ /* 0x000ee20000300a00 */
[----:B------:R-:W-:Y:S02]  /*4fed0*/  LOP3.LUT R6, R6, 0xffff7fff, RZ, 0xc0, !PT ;  /* 0xffff7fff06067812 */ /* 0x000fe400078ec0ff */
[----:B------:R-:W-:Y:S01]  /*4fee0*/  LOP3.LUT P3, RZ, R9, 0x200, RZ, 0xc0, !PT ;  /* 0x0000020009ff7812 */ /* 0x000fe2000786c0ff */
[----:B------:R-:W4:Y:S01]  /*4fef0*/  LDL.LU.64 R170, [R1+0x6c8] ;  /* 0x0006c80001aa7983 */ /* 0x000f220000300a00 */
[----:B------:R-:W-:-:S03]  /*4ff00*/  PRMT R2, R145, 0x7770, RZ ;  /* 0x0000777091027816 */ /* 0x000fc600000000ff */
[----:B------:R-:W4:Y:S04]  /*4ff10*/  LDL.LU.64 R172, [R1+0x6c0] ;  /* 0x0006c00001ac7983 */ /* 0x000f280000300a00 */
        /* <DEDUP_REMOVED lines=12> */
[----:B------:R0:W-:Y:S10]  /*4ffe0*/  @P3 STG.E.U8 desc[UR32][R174.64], R2 ;  /* 0x00000002ae003986 */ /* 0x0001f4000c101120 */
[----:B------:R-:W-:-:S02]  /*4fff0*/  @P4 LOP3.LUT R6, R6, 0x80000, RZ, 0xfc, !PT ;  /* 0x0008000006064812 */ /* 0x000fc400078efcff */
[----:B------:R-:W-:Y:S01]  /*50000*/  LOP3.LUT P4, RZ, R9, 0x400, RZ, 0xc0, !PT ;  /* 0x0000040009ff7812 */ /* 0x000fe2000788c0ff */
[----:B0-----:R-:W4:Y:S01]  /*50010*/  LDL.LU.64 R174, [R1+0x6b8] ;  /* 0x0006b80001ae7983 */ /* 0x001f220000300a00 */
[----:B------:R-:W-:-:S11]  /*50020*/  PRMT R2, R145, 0x7771, RZ ;  /* 0x0000777191027816 */ /* 0x000fd600000000ff */
[----:B------:R0:W-:Y:S01]  /*50030*/  @P4 STG.E.U8 desc[UR32][R176.64], R2 ;  /* 0x00000002b0004986 */ /* 0x0001e2000c101120 */
[----:B------:R-:W-:-:S03]  /*50040*/  LOP3.LUT P4, RZ, R6, 0x80000, RZ, 0xc0, !PT ;  /* 0x0008000006ff7812 */ /* 0x000fc6000788c0ff */
[----:B0-----:R-:W4:Y:S01]  /*50050*/  LDL.LU.64 R176, [R1+0x6b0] ;  /* 0x0006b00001b07983 */ /* 0x001f220000300a00 */
[----:B--2---:R-:W-:-:S09]  /*50060*/  PRMT R2, R146, 0x7770, RZ ;  /* 0x0000777092027816 */ /* 0x004fd200000000ff */
[----:B------:R0:W-:Y:S01]  /*50070*/  @P4 STG.E.U8 desc[UR32][R178.64], R2 ;  /* 0x00000002b2004986 */ /* 0x0001e2000c101120 */
[----:B------:R-:W-:Y:S02]  /*50080*/  LOP3.LUT P4, RZ, R6, 0x40000, RZ, 0xc0, !PT ;  /* 0x0004000006ff7812 */ /* 0x000fe4000788c0ff */
[----:B0-----:R-:W-:Y:S01]  /*50090*/  PRMT R2, R146, 0x7771, RZ ;  /* 0x0000777192027816 */ /* 0x001fe200000000ff */
[----:B------:R-:W2:Y:S10]  /*500a0*/  LDL.LU.64 R178, [R1+0x6a8] ;  /* 0x0006a80001b27983 */ /* 0x000eb40000300a00 */
[----:B------:R0:W-:Y:S01]  /*500b0*/  @P4 STG.E.U8 desc[UR32][R158.64], R2 ;  /* 0x000000029e004986 */ /* 0x0001e2000c101120 */
[----:B------:R-:W-:-:S02]  /*500c0*/  LOP3.LUT P4, RZ, R6, 0x20000, RZ, 0xc0, !PT ;  /* 0x0002000006ff7812 */ /* 0x000fc4000788c0ff */
        /* <DEDUP_REMOVED lines=9> */
[----:B------:R-:W-:-:S11]  /*50160*/  PRMT R144, R144, 0x7773, RZ ;  /* 0x0000777390907816 */ /* 0x000fd600000000ff */
[----:B------:R-:W-:Y:S01]  /*50170*/  @P4 STG.E.U8 desc[UR32][R166.64], R144 ;  /* 0x00000090a6004986 */ /* 0x000fe2000c101120 */
[----:B------:R-:W-:Y:S02]  /*50180*/  LOP3.LUT P4, RZ, R6, 0x2000, RZ, 0xc0, !PT ;  /* 0x0000200006ff7812 */ /* 0x000fe4000788c0ff */
[----:B0-----:R-:W-:-:S11]  /*50190*/  PRMT R2, R145, 0x7772, RZ ;  /* 0x0000777291027816 */ /* 0x001fd600000000ff */
[----:B------:R0:W-:Y:S04]  /*501a0*/  @P4 STG.E.U8 desc[UR32][R140.64], R2 ;  /* 0x000000028c004986 */ /* 0x0001e8000c101120 */
[----:B0-----:R-:W2:Y:S01]  /*501b0*/  LDL.LU.64 R140, [R1+0x11a8] ;  /* 0x0011a800018c7983 */ /* 0x001ea20000300a00 */
[----:B------:R-:W-:Y:S02]  /*501c0*/  LOP3.LUT P4, RZ, R6, 0x1000, RZ, 0xc0, !PT ;  /* 0x0000100006ff7812 */ /* 0x000fe4000788c0ff */
[C---:B------:R-:W-:Y:S02]  /*501d0*/  LOP3.LUT P5, RZ, R9.reuse, 0x80000, RZ, 0xc0, !PT ;  /* 0x0008000009ff7812 */ /* 0x040fe400078ac0ff */
[C---:B------:R-:W-:Y:S02]  /*501e0*/  LOP3.LUT P6, RZ, R9.reuse, 0x100000, RZ, 0xc0, !PT ;  /* 0x0010000009ff7812 */ /* 0x040fe400078cc0ff */
[----:B------:R-:W-:-:S02]  /*501f0*/  LOP3.LUT P0, RZ, R9, 0x200000, RZ, 0xc0, !PT ;  /* 0x0020000009ff7812 */ /* 0x000fc4000780c0ff */
[----:B------:R-:W-:Y:S02]  /*50200*/  PRMT R145, R145, 0x7773, RZ ;  /* 0x0000777391917816 */ /* 0x000fe400000000ff */
[C---:B------:R-:W-:Y:S02]  /*50210*/  PRMT R2, R146.reuse, 0x7772, RZ ;  /* 0x0000777292027816 */ /* 0x040fe400000000ff */
[C---:B------:R-:W-:Y:S01]  /*50220*/  LOP3.LUT P1, RZ, R9.reuse, 0x400000, RZ, 0xc0, !PT ;  /* 0x0040000009ff7812 */ /* 0x040fe2000782c0ff */
[----:B---3--:R-:W-:Y:S01]  /*50230*/  @P4 STG.E.U8 desc[UR32][R168.64], R145 ;  /* 0x00000091a8004986 */ /* 0x008fe2000c101120 */
[C---:B------:R-:W-:Y:S02]  /*50240*/  LOP3.LUT P2, RZ, R9.reuse, 0x800000, RZ, 0xc0, !PT ;  /* 0x0080000009ff7812 */ /* 0x040fe4000784c0ff */
[----:B------:R-:W-:Y:S01]  /*50250*/  PRMT R146, R146, 0x7773, RZ ;  /* 0x0000777392927816 */ /* 0x000fe200000000ff */
[----:B----4-:R0:W-:Y:S01]  /*50260*/  @P5 STG.E.U8 desc[UR32][R170.64], R2 ;  /* 0x00000002aa005986 */ /* 0x0101e2000c101120 */
[----:B------:R-:W-:-:S03]  /*50270*/  LOP3.LUT P3, RZ, R9, 0x1000000, RZ, 0xc0, !PT ;  /* 0x0100000009ff7812 */ /* 0x000fc6000786c0ff */
[----:B------:R-:W-:Y:S01]  /*50280*/  @P6 STG.E.U8 desc[UR32][R172.64], R146 ;  /* 0x00000092ac006986 */ /* 0x000fe2000c101120 */
[C---:B0-----:R-:W-:Y:S02]  /*50290*/  PRMT R2, R147.reuse, 0x7772, RZ ;  /* 0x0000777293027816 */ /* 0x041fe400000000ff */
[----:B------:R-:W-:-:S03]  /*502a0*/  PRMT R147, R147, 0x7773, RZ ;  /* 0x0000777393937816 */ /* 0x000fc600000000ff */
[----:B------:R2:W-:Y:S04]  /*502b0*/  @P0 STG.E.U8 desc[UR32][R174.64], R2 ;  /* 0x00000002ae000986 */ /* 0x0005e8000c101120 */
[----:B------:R-:W-:Y:S01]  /*502c0*/  @P1 STG.E.U8 desc[UR32][R176.64], R147 ;  /* 0x00000093b0001986 */ /* 0x000fe2000c101120 */
[----:B--2---:R-:W-:-:S05]  /*502d0*/  PRMT R2, R140, 0x7770, RZ ;  /* 0x000077708c027816 */ /* 0x004fca00000000ff */
[----:B------:R0:W-:Y:S02]  /*502e0*/  @P2 STG.E.U8 desc[UR32][R178.64], R2 ;  /* 0x00000002b2002986 */ /* 0x0001e4000c101120 */
[----:B0-----:R-:W-:-:S05]  /*502f0*/  PRMT R2, R140, 0x7771, RZ ;  /* 0x000077718c027816 */ /* 0x001fca00000000ff */
[----:B------:R0:W-:Y:S04]  /*50300*/  @P3 STG.E.U8 desc[UR32][R142.64], R2 ;  /* 0x000000028e003986 */ /* 0x0001e8000c101120 */
[----:B0-----:R-:W2:Y:S04]  /*50310*/  LDL.LU.64 R142, [R1+0x11a0] ;  /* 0x0011a000018e7983 */ /* 0x001ea80000300a00 */
[----:B------:R-:W3:Y:S04]  /*50320*/  LDL.LU.64 R166, [R1+0x698] ;  /* 0x0006980001a67983 */ /* 0x000ee80000300a00 */
[----:B------:R-:W4:Y:S04]  /*50330*/  LDL.LU.64 R168, [R1+0x690] ;  /* 0x0006900001a87983 */ /* 0x000f280000300a00 */
[----:B------:R-:W2:Y:S04]  /*50340*/  LDL.LU.64 R170, [R1+0x688] ;  /* 0x0006880001aa7983 */ /* 0x000ea80000300a00 */
[----:B------:R-:W2:Y:S04]  /*50350*/  LDL.LU.64 R172, [R1+0x680] ;  /* 0x0006800001ac7983 */ /* 0x000ea80000300a00 */
[----:B------:R-:W2:Y:S04]  /*50360*/  LDL.LU.64 R174, [R1+0x678] ;  /* 0x0006780001ae7983 */ /* 0x000ea80000300a00 */
[----:B------:R-:W2:Y:S04]  /*50370*/  LDL.LU.64 R176, [R1+0x670] ;  /* 0x0006700001b07983 */ /* 0x000ea80000300a00 */
[----:B------:R-:W2:Y:S04]  /*50380*/  LDL.LU.64 R178, [R1+0x668] ;  /* 0x0006680001b27983 */ /* 0x000ea80000300a00 */
[----:B------:R-:W2:Y:S04]  /*50390*/  LDL.LU.64 R160, [R1+0x660] ;  /* 0x0006600001a07983 */ /* 0x000ea80000300a00 */
[----:B------:R-:W2:Y:S01]  /*503a0*/  LDL.LU.64 R162, [R1+0x658] ;  /* 0x0006580001a27983 */ /* 0x000ea20000300a00 */
[----:B------:R-:W-:-:S03]  /*503b0*/  LOP3.LUT P0, RZ, R9, 0x2000000, RZ, 0xc0, !PT ;  /* 0x0200000009ff7812 */ /* 0x000fc6000780c0ff */
[----:B------:R-:W2:Y:S01]  /*503c0*/  LDL.LU.64 R164, [R1+0x648] ;  /* 0x0006480001a47983 */ /* 0x000ea20000300a00 */
        /* <DEDUP_REMOVED lines=19> */
[C---:B------:R-:W-:Y:S01]  /*50500*/  LOP3.LUT P4, RZ, R9.reuse, 0x80000000, RZ, 0xc0, !PT ;  /* 0x8000000009ff7812 */ /* 0x040fe2000788c0ff */
[----:B---3--:R0:W-:Y:S04]  /*50510*/  @P0 STG.E.U8 desc[UR32][R166.64], R2 ;  /* 0x00000002a6000986 */ /* 0x0081e8000c101120 */
[----:B0-----:R-:W3:Y:S01]  /*50520*/  LDL.LU.64 R166, [R1+0x640] ;  /* 0x0006400001a67983 */ /* 0x001ee20000300a00 */
[----:B------:R-:W-:Y:S02]  /*50530*/  LOP3.LUT R6, R6, 0xfffffbff, RZ, 0xc0, !PT ;  /* 0xfffffbff06067812 */ /* 0x000fe400078ec0ff */
[----:B------:R-:W-:-:S05]  /*50540*/  LOP3.LUT P1, RZ, R9, 0x4000000, RZ, 0xc0, !PT ;  /* 0x0400000009ff7812 */ /* 0x000fca000782c0ff */
[----:B------:R-:W-:Y:S02]  /*50550*/  @P4 LOP3.LUT R6, R6, 0x400, RZ, 0xfc, !PT ;  /* 0x0000040006064812 */ /* 0x000fe400078efcff */
[C---:B------:R-:W-:Y:S02]  /*50560*/  LOP3.LUT P4, RZ, R9.reuse, 0x40000000, RZ, 0xc0, !PT ;  /* 0x4000000009ff7812 */ /* 0x040fe4000788c0ff */
[----:B------:R-:W-:Y:S02]  /*50570*/  LOP3.LUT P2, RZ, R9, 0x8000000, RZ, 0xc0, !PT ;  /* 0x0800000009ff7812 */ /* 0x000fe4000784c0ff */
[----:B------:R-:W-:Y:S02]  /*50580*/  PRMT R2, R141, 0x7771, RZ ;  /* 0x000077718d027816 */ /* 0x000fe400000000ff */
[----:B------:R-:W-:Y:S02]  /*50590*/  LOP3.LUT P3, RZ, R9, 0x10000000, RZ, 0xc0, !PT ;  /* 0x1000000009ff7812 */ /* 0x000fe4000786c0ff */
[----:B------:R-:W-:Y:S01]  /*505a0*/  LOP3.LUT R6, R6, 0xfffff7ff, RZ, 0xc0, !PT ;  /* 0xfffff7ff06067812 */ /* 0x000fe200078ec0ff */
[----:B----4-:R2:W-:Y:S04]  /*505b0*/  @P1 STG.E.U8 desc[UR32][R168.64], R2 ;  /* 0x00000002a8001986 */ /* 0x0105e8000c101120 */
[----:B------:R-:W-:-:S02]  /*505c0*/  @P4 LOP3.LUT R6, R6, 0x800, RZ, 0xfc, !PT ;  /* 0x0000080006064812 */ /* 0x000fc400078efcff */
[----:B------:R-:W-:Y:S02]  /*505d0*/  LOP3.LUT P4, RZ, R9, 0x20000000, RZ, 0xc0, !PT ;  /* 0x2000000009ff7812 */ /* 0x000fe4000788c0ff */
[C---:B--2---:R-:W-:Y:S01]  /*505e0*/  PRMT R2, R142.reuse, 0x7770, RZ ;  /* 0x000077708e027816 */ /* 0x044fe200000000ff */
[----:B------:R-:W2:Y:S04]  /*505f0*/  LDL.LU.64 R168, [R1+0x630] ;  /* 0x0006300001a87983 */ /* 0x000ea80000300a00 */
[----:B------:R0:W-:Y:S02]  /*50600*/  @P2 STG.E.U8 desc[UR32][R170.64], R2 ;  /* 0x00000002aa002986 */ /* 0x0001e4000c101120 */
[----:B0-----:R-:W-:Y:S02]  /*50610*/  PRMT R2, R142, 0x7771, RZ ;  /* 0x000077718e027816 */ /* 0x001fe400000000ff */
[----:B------:R-:W4:Y:S04]  /*50620*/  LDL.LU.64 R170, [R1+0x628] ;  /* 0x0006280001aa7983 */ /* 0x000f280000300a00 */
[----:B------:R0:W-:Y:S02]  /*50630*/  @P3 STG.E.U8 desc[UR32][R172.64], R2 ;  /* 0x00000002ac003986 */ /* 0x0001e4000c101120 */
[----:B0-----:R-:W-:-:S02]  /*50640*/  PRMT R2, R143, 0x7770, RZ ;  /* 0x000077708f027816 */ /* 0x001fc400000000ff */
[----:B------:R-:W4:Y:S04]  /*50650*/  LDL.LU.64 R172, [R1+0x620] ;  /* 0x0006200001ac7983 */ /* 0x000f280000300a00 */
[----:B------:R0:W-:Y:S01]  /*50660*/  @P4 STG.E.U8 desc[UR32][R174.64], R2 ;  /* 0x00000002ae004986 */ /* 0x0001e2000c101120 */
[C---:B------:R-:W-:Y:S02]  /*50670*/  LOP3.LUT P4, RZ, R6.reuse, 0x800, RZ, 0xc0, !PT ;  /* 0x0000080006ff7812 */ /* 0x040fe4000788c0ff */
[----:B0-----:R-:W-:Y:S01]  /*50680*/  PRMT R2, R143, 0x7771, RZ ;  /* 0x000077718f027816 */ /* 0x001fe200000000ff */
[----:B------:R-:W4:Y:S10]  /*50690*/  LDL.LU.64 R174, [R1+0x618] ;  /* 0x0006180001ae7983 */ /* 0x000f340000300a00 */
[----:B------:R0:W-:Y:S01]  /*506a0*/  @P4 STG.E.U8 desc[UR32][R176.64], R2 ;  /* 0x00000002b0004986 */ /* 0x0001e2000c101120 */
[----:B------:R-:W-:-:S02]  /*506b0*/  LOP3.LUT P4, RZ, R6, 0x400, RZ, 0xc0, !PT ;  /* 0x0000040006ff7812 */ /* 0x000fc4000788c0ff */
[----:B0-----:R-:W-:Y:S01]  /*506c0*/  PRMT R2, R140, 0x7772, RZ ;  /* 0x000077728c027816 */ /* 0x001fe200000000ff */
[----:B------:R-:W4:Y:S10]  /*506d0*/  LDL.LU.64 R176, [R1+0x610] ;  /* 0x0006100001b07983 */ /* 0x000f340000300a00 */
[----:B------:R0:W-:Y:S01]  /*506e0*/  @P4 STG.E.U8 desc[UR32][R178.64], R2 ;  /* 0x00000002b2004986 */ /* 0x0001e2000c101120 */
[----:B------:R-:W-:-:S02]  /*506f0*/  LOP3.LUT P4, RZ, R6, 0x200, RZ, 0xc0, !PT ;  /* 0x0000020006ff7812 */ /* 0x000fc4000788c0ff */
[----:B------:R-:W-:Y:S02]  /*50700*/  PRMT R140, R140, 0x7773, RZ ;  /* 0x000077738c8c7816 */ /* 0x000fe400000000ff */
[----:B0-----:R-:W-:Y:S01]  /*50710*/  PRMT R2, R141, 0x7772, RZ ;  /* 0x000077728d027816 */ /* 0x001fe200000000ff */
[----:B------:R-:W4:Y:S08]  /*50720*/  LDL.LU.64 R178, [R1+0x608] ;  /* 0x0006080001b27983 */ /* 0x000f300000300a00 */
[----:B------:R-:W-:Y:S01]  /*50730*/  @P4 STG.E.U8 desc[UR32][R160.64], R140 ;  /* 0x0000008ca0004986 */ /* 0x000fe2000c101120 */
[----:B------:R-:W-:-:S02]  /*50740*/  LOP3.LUT P4, RZ, R6, 0x100, RZ, 0xc0, !PT ;  /* 0x0000010006ff7812 */ /* 0x000fc4000788c0ff */
[----:B------:R-:W-:-:S11]  /*50750*/  PRMT R141, R141, 0x7773, RZ ;  /* 0x000077738d8d7816 */ /* 0x000fd600000000ff */
[----:B------:R0:W-:Y:S01]  /*50760*/  @P4 STG.E.U8 desc[UR32][R162.64], R2 ;  /* 0x00000002a2004986 */ /* 0x0001e2000c101120 */
[----:B------:R-:W-:-:S13]  /*50770*/  LOP3.LUT P4, RZ, R6, 0x80, RZ, 0xc0, !PT ;  /* 0x0000008006ff7812 */ /* 0x000fda000788c0ff */
[----:B------:R1:W-:Y:S01]  /*50780*/  @P4 STG.E.U8 desc[UR32][R136.64], R141 ;  /* 0x0000008d88004986 */ /* 0x0003e2000c101120 */
[----:B------:R-:W-:Y:S02]  /*50790*/  LOP3.LUT P4, RZ, R6, 0x40, RZ, 0xc0, !PT ;  /* 0x0000004006ff7812 */ /* 0x000fe4000788c0ff */
[----:B0-----:R-:W-:Y:S01]  /*507a0*/  PRMT R2, R142, 0x7772, RZ ;  /* 0x000077728e027816 */ /* 0x001fe200000000ff */
[----:B-1----:R-:W4:Y:S10]  /*507b0*/  LDL.LU.64 R136, [R1+0x1198] ;  /* 0x0011980001887983 */ /* 0x002f340000300a00 */
[----:B------:R0:W-:Y:S01]  /*507c0*/  @P4 STG.E.U8 desc[UR32][R164.64], R2 ;  /* 0x00000002a4004986 */ /* 0x0001e2000c101120 */
[----:B------:R-:W-:-:S02]  /*507d0*/  LOP3.LUT P4, RZ, R6, 0x20, RZ, 0xc0, !PT ;  /* 0x0000002006ff7812 */ /* 0x000fc4000788c0ff */
[----:B------:R-:W-:Y:S02]  /*507e0*/  PRMT R142, R142, 0x7773, RZ ;  /* 0x000077738e8e7816 */ /* 0x000fe400000000ff */
[----:B0-----:R-:W-:-:S09]  /*507f0*/  PRMT R2, R143, 0x7772, RZ ;  /* 0x000077728f027816 */ /* 0x001fd200000000ff */
[----:B---3--:R-:W-:Y:S01]  /*50800*/  @P4 STG.E.U8 desc[UR32][R166.64], R142 ;  /* 0x0000008ea6004986 */ /* 0x008fe2000c101120 */
[----:B------:R-:W-:-:S13]  /*50810*/  LOP3.LUT P4, RZ, R6, 0x10, RZ, 0xc0, !PT ;  /* 0x0000001006ff7812 */ /* 0x000fda000788c0ff */
[----:B------:R0:W-:Y:S04]  /*50820*/  @P4 STG.E.U8 desc[UR32][R138.64], R2 ;  /* 0x000000028a004986 */ /* 0x0001e8000c101120 */
[----:B0-----:R-:W3:Y:S01]  /*50830*/  LDL.LU.64 R138, [R1+0x1190] ;  /* 0x00119000018a7983 */ /* 0x001ee20000300a00 */
[C---:B------:R-:W-:Y:S02]  /*50840*/  LOP3.LUT P5, RZ, R3.reuse, 0x40, RZ, 0xc0, !PT ;  /* 0x0000004003ff7812 */ /* 0x040fe400078ac0ff */
[C---:B------:R-:W-:Y:S01]  /*50850*/  LOP3.LUT P6, RZ, R3.reuse, 0x80, RZ, 0xc0, !PT ;  /* 0x0000008003ff7812 */ /* 0x040fe200078cc0ff */
[----:B------:R-:W3:Y:S01]  /*50860*/  LDL.LU.64 R166, [R1+0x600] ;  /* 0x0006000001a67983 */ /* 0x000ee20000300a00 */
[----:B------:R-:W-:Y:S02]  /*50870*/  LOP3.LUT P0, RZ, R3, 0x100, RZ, 0xc0, !PT ;  /* 0x0000010003ff7812 */ /* 0x000fe4000780c0ff */
[----:B------:R-:W-:-:S02]  /*50880*/  PRMT R143, R143, 0x7773, RZ ;  /* 0x000077738f8f7816 */ /* 0x000fc400000000ff */
[----:B------:R-:W-:-:S05]  /*50890*/  LOP3.LUT P1, RZ, R3, 0x200, RZ, 0xc0, !PT ;  /* 0x0000020003ff7812 */ /* 0x000fca000782c0ff */
[----:B--2---:R0:W-:Y:S04]  /*508a0*/  @P5 STG.E.U8 desc[UR32][R168.64], R143 ;  /* 0x0000008fa8005986 */ /* 0x0041e8000c101120 */
[----:B0-----:R-:W2:Y:S01]  /*508b0*/  LDL.LU.64 R168, [R1+0x5f8] ;  /* 0x0005f80001a87983 */ /* 0x001ea20000300a00 */
[C---:B------:R-:W-:Y:S02]  /*508c0*/  LOP3.LUT P2, RZ, R3.reuse, 0x400, RZ, 0xc0, !PT ;  /* 0x0000040003ff7812 */ /* 0x040fe4000784c0ff */
[----:B------:R-:W-:Y:S02]  /*508d0*/  LOP3.LUT P3, RZ, R3, 0x800, RZ, 0xc0, !PT ;  /* 0x0000080003ff7812 */ /* 0x000fe4000786c0ff */
[----:B----4-:R-:W-:-:S05]  /*508e0*/  PRMT R2, R136, 0x7770, RZ ;  /* 0x0000777088027816 */ /* 0x010fca00000000ff */
[----:B------:R0:W-:Y:S02]  /*508f0*/  @P6 STG.E.U8 desc[UR32][R170.64], R2 ;  /* 0x00000002aa006986 */ /* 0x0001e4000c101120 */
[----:B0-----:R-:W-:Y:S02]  /*50900*/  PRMT R2, R136, 0x7771, RZ ;  /* 0x0000777188027816 */ /* 0x001fe400000000ff */
[----:B------:R-:W4:Y:S04]  /*50910*/  LDL.LU.64 R170, [R1+0x5f0] ;  /* 0x0005f00001aa7983 */ /* 0x000f280000300a00 */
[----:B------:R0:W-:Y:S02]  /*50920*/  @P0 STG.E.U8 desc[UR32][R172.64], R2 ;  /* 0x00000002ac000986 */ /* 0x0001e4000c101120 */
[----:B0-----:R-:W-:-:S02]  /*50930*/  PRMT R2, R137, 0x7770, RZ ;  /* 0x0000777089027816 */ /* 0x001fc400000000ff */
[----:B------:R-:W4:Y:S04]  /*50940*/  LDL.LU.64 R172, [R1+0x5e8] ;  /* 0x0005e80001ac7983 */ /* 0x000f280000300a00 */
[----:B------:R0:W-:Y:S04]  /*50950*/  @P1 STG.E.U8 desc[UR32][R174.64], R2 ;  /* 0x00000002ae001986 */ /* 0x0001e8000c101120 */
[----:B0-----:R-:W4:Y:S01]  /*50960*/  LDL.LU.64 R174, [R1+0x5e0] ;  /* 0x0005e00001ae7983 */ /* 0x001f220000300a00 */
[----:B------:R-:W-:-:S05]  /*50970*/  PRMT R2, R137, 0x7771, RZ ;  /* 0x0000777189027816 */ /* 0x000fca00000000ff */
[----:B------:R0:W-:Y:S04]  /*50980*/  @P2 STG.E.U8 desc[UR32][R176.64], R2 ;  /* 0x00000002b0002986 */ /* 0x0001e8000c101120 */
[----:B0-----:R-:W4:Y:S01]  /*50990*/  LDL.LU.64 R176, [R1+0x5d8] ;  /* 0x0005d80001b07983 */ /* 0x001f220000300a00 */
[----:B---3--:R-:W-:-:S05]  /*509a0*/  PRMT R2, R138, 0x7770, RZ ;  /* 0x000077708a027816 */ /* 0x008fca00000000ff */
[----:B------:R0:W-:Y:S04]  /*509b0*/  @P3 STG.E.U8 desc[UR32][R178.64], R2 ;  /* 0x00000002b2003986 */ /* 0x0001e8000c101120 */
[----:B0-----:R-:W3:Y:S04]  /*509c0*/  LDL.LU.64 R178, [R1+0x5d0] ;  /* 0x0005d00001b27983 */ /* 0x001ee80000300a00 */
[----:B------:R-:W3:Y:S04]  /*509d0*/  LDL.LU.64 R160, [R1+0x5c0] ;  /* 0x0005c00001a07983 */ /* 0x000ee80000300a00 */
[----:B------:R-:W3:Y:S01]  /*509e0*/  LDL.LU.64 R162, [R1+0x5b8] ;  /* 0x0005b80001a27983 */ /* 0x000ee20000300a00 */
[----:B------:R-:W-:-:S02]  /*509f0*/  LOP3.LUT P4, RZ, R3, 0x1000000, RZ, 0xc0, !PT ;  /* 0x0100000003ff7812 */ /* 0x000fc4000788c0ff */
[----:B------:R-:W-:Y:S01]  /*50a00*/  LOP3.LUT R7, R7, 0xefffffff, RZ, 0xc0, !PT ;  /* 0xefffffff07077812 */ /* 0x000fe200078ec0ff */
[----:B------:R-:W3:Y:S10]  /*50a10*/  LDL.LU.64 R164, [R1+0x5a8] ;  /* 0x0005a80001a47983 */ /* 0x000ef40000300a00 */
        /* <DEDUP_REMOVED lines=22> */
[C---:B------:R-:W-:Y:S01]  /*50b80*/  LOP3.LUT P4, RZ, R3.reuse, 0x20000, RZ, 0xc0, !PT ;  /* 0x0002000003ff7812 */ /* 0x040fe2000788c0ff */
[----:B------:R0:W-:Y:S01]  /*50b90*/  @P0 STG.E.U8 desc[UR32][R166.64], R2 ;  /* 0x00000002a6000986 */ /* 0x0001e2000c101120 */
[C---:B------:R-:W-:Y:S02]  /*50ba0*/  LOP3.LUT P2, RZ, R3.reuse, 0x4000, RZ, 0xc0, !PT ;  /* 0x0000400003ff7812 */ /* 0x040fe4000784c0ff */
[----:B------:R-:W-:Y:S02]  /*50bb0*/  LOP3.LUT R6, R6, 0xfffffff7, RZ, 0xc0, !PT ;  /* 0xfffffff706067812 */ /* 0x000fe400078ec0ff */
[----:B------:R-:W-:Y:S02]  /*50bc0*/  LOP3.LUT P3, RZ, R3, 0x8000, RZ, 0xc0, !PT ;  /* 0x0000800003ff7812 */ /* 0x000fe4000786c0ff */
[----:B0-----:R-:W-:Y:S01]  /*50bd0*/  PRMT R2, R139, 0x7770, RZ ;  /* 0x000077708b027816 */ /* 0x001fe200000000ff */
[----:B------:R-:W3:Y:S04]  /*50be0*/  LDL.LU.64 R166, [R1+0x5a0] ;  /* 0x0005a00001a67983 */ /* 0x000ee80000300a00 */
[----:B------:R-:W-:-:S02]  /*50bf0*/  @P4 LOP3.LUT R6, R6, 0x8, RZ, 0xfc, !PT ;  /* 0x0000000806064812 */ /* 0x000fc400078efcff */
[----:B------:R-:W-:Y:S01]  /*50c00*/  LOP3.LUT P4, RZ, R3, 0x10000, RZ, 0xc0, !PT ;  /* 0x0001000003ff7812 */ /* 0x000fe2000788c0ff */
[----:B--2---:R0:W-:Y:S02]  /*50c10*/  @P1 STG.E.U8 desc[UR32][R168.64], R2 ;  /* 0x00000002a8001986 */ /* 0x0041e4000c101120 */
[----:B0-----:R-:W-:Y:S02]  /*50c20*/  PRMT R2, R139, 0x7771, RZ ;  /* 0x000077718b027816 */ /* 0x001fe400000000ff */
[----:B------:R-:W2:Y:S04]  /*50c30*/  LDL.LU.64 R168, [R1+0x598] ;  /* 0x0005980001a87983 */ /* 0x000ea80000300a00 */
[----:B----4-:R0:W-:Y:S02]  /*50c40*/  @P2 STG.E.U8 desc[UR32][R170.64], R2 ;  /* 0x00000002aa002986 */ /* 0x0101e4000c101120 */
[----:B0-----:R-:W-:-:S02]  /*50c50*/  PRMT R2, R136, 0x7772, RZ ;  /* 0x0000777288027816 */ /* 0x001fc400000000ff */
[----:B------:R-:W4:Y:S01]  /*50c60*/  LDL.LU.64 R170, [R1+0x590] ;  /* 0x0005900001aa7983 */ /* 0x000f220000300a00 */
[----:B------:R-:W-:-:S03]  /*50c70*/  PRMT R136, R136, 0x7773, RZ ;  /* 0x0000777388887816 */ /* 0x000fc600000000ff */
[----:B------:R0:W-:Y:S04]  /*50c80*/  @P3 STG.E.U8 desc[UR32][R172.64], R2 ;  /* 0x00000002ac003986 */ /* 0x0001e8000c101120 */
[----:B------:R1:W-:Y:S01]  /*50c90*/  @P4 STG.E.U8 desc[UR32][R174.64], R136 ;  /* 0x00000088ae004986 */ /* 0x0003e2000c101120 */
[----:B------:R-:W-:Y:S02]  /*50ca0*/  LOP3.LUT P4, RZ, R6, 0x8, RZ, 0xc0, !PT ;  /* 0x0000000806ff7812 */ /* 0x000fe4000788c0ff */
[C---:B0-----:R-:W-:Y:S01]  /*50cb0*/  PRMT R2, R137.reuse, 0x7772, RZ ;  /* 0x0000777289027816 */ /* 0x041fe200000000ff */
[----:B------:R-:W4:Y:S01]  /*50cc0*/  LDL.LU.64 R172, [R1+0x588] ;  /* 0x0005880001ac7983 */ /* 0x000f220000300a00 */
[----:B------:R-:W-:-:S03]  /*50cd0*/  PRMT R137, R137, 0x7773, RZ ;  /* 0x0000777389897816 */ /* 0x000fc600000000ff */
[----:B-1----:R-:W4:Y:S06]  /*50ce0*/  LDL.LU.64 R174, [R1+0x580] ;  /* 0x0005800001ae7983 */ /* 0x002f2c0000300a00 */
[----:B------:R0:W-:Y:S01]  /*50cf0*/  @P4 STG.E.U8 desc[UR32][R176.64], R2 ;  /* 0x00000002b0004986 */ /* 0x0001e2000c101120 */
[----:B------:R-:W-:Y:S02]  /*50d00*/  LOP3.LUT P4, RZ, R6, 0x4, RZ, 0xc0, !PT ;  /* 0x0000000406ff7812 */ /* 0x000fe4000788c0ff */
[C---:B0-----:R-:W-:Y:S01]  /*50d10*/  PRMT R2, R138.reuse, 0x7772, RZ ;  /* 0x000077728a027816 */ /* 0x041fe200000000ff */
[----:B------:R-:W4:Y:S01]  /*50d20*/  LDL.LU.64 R176, [R1+0x578] ;  /* 0x0005780001b07983 */ /* 0x000f220000300a00 */
[----:B------:R-:W-:-:S09]  /*50d30*/  PRMT R138, R138, 0x7773, RZ ;  /* 0x000077738a8a7816 */ /* 0x000fd200000000ff */
[----:B---3--:R0:W-:Y:S01]  /*50d40*/  @P4 STG.E.U8 desc[UR32][R178.64], R137 ;  /* 0x00000089b2004986 */ /* 0x0081e2000c101120 */
[----:B------:R-:W-:-:S03]  /*50d50*/  LOP3.LUT P4, RZ, R6, 0x2, RZ, 0xc0, !PT ;  /* 0x0000000206ff7812 */ /* 0x000fc6000788c0ff */
[----:B0-----:R-:W3:Y:S10]  /*50d60*/  LDL.LU.64 R178, [R1+0x570] ;  /* 0x0005700001b27983 */ /* 0x001ef40000300a00 */
[----:B------:R0:W-:Y:S01]  /*50d70*/  @P4 STG.E.U8 desc[UR32][R132.64], R2 ;  /* 0x0000000284004986 */ /* 0x0001e2000c101120 */
[----:B------:R-:W-:-:S03]  /*50d80*/  LOP3.LUT P4, RZ, R6, 0x1, RZ, 0xc0, !PT ;  /* 0x0000000106ff7812 */ /* 0x000fc6000788c0ff */
[----:B0-----:R-:W2:Y:S10]  /*50d90*/  LDL.LU.64 R132, [R1+0x1188] ;  /* 0x0011880001847983 */ /* 0x001eb40000300a00 */
[----:B------:R-:W-:Y:S01]  /*50da0*/  @P4 STG.E.U8 desc[UR32][R160.64], R138 ;  /* 0x0000008aa0004986 */ /* 0x000fe2000c101120 */
[----:B------:R-:W-:-:S02]  /*50db0*/  LOP3.LUT P4, RZ, R7, 0x80000000, RZ, 0xc0, !PT ;  /* 0x8000000007ff7812 */ /* 0x000fc4000788c0ff */
[C---:B------:R-:W-:Y:S02]  /*50dc0*/  PRMT R2, R139.reuse, 0x7772, RZ ;  /* 0x000077728b027816 */ /* 0x040fe400000000ff */
[----:B------:R-:W-:-:S09]  /*50dd0*/  PRMT R139, R139, 0x7773, RZ ;  /* 0x000077738b8b7816 */ /* 0x000fd200000000ff */
[----:B------:R-:W-:Y:S01]  /*50de0*/  @P4 STG.E.U8 desc[UR32][R162.64], R2 ;  /* 0x00000002a2004986 */ /* 0x000fe2000c101120 */
[----:B------:R-:W-:-:S13]  /*50df0*/  LOP3.LUT P4, RZ, R7, 0x40000000, RZ, 0xc0, !PT ;  /* 0x4000000007ff7812 */ /* 0x000fda000788c0ff */
[----:B------:R0:W-:Y:S04]  /*50e00*/  @P4 STG.E.U8 desc[UR32][R134.64], R139 ;  /* 0x0000008b86004986 */ /* 0x0001e8000c101120 */
[----:B0-----:R-:W3:Y:S01]  /*50e10*/  LDL.LU.64 R134, [R1+0x1180] ;  /* 0x0011800001867983 */ /* 0x001ee20000300a00 */
[----:B------:R-:W-:Y:S02]  /*50e20*/  LOP3.LUT P4, RZ, R7, 0x20000000, RZ, 0xc0, !PT ;  /* 0x2000000007ff7812 */ /* 0x000fe4000788c0ff */
[C---:B------:R-:W-:Y:S02]  /*50e30*/  LOP3.LUT P5, RZ, R5.reuse, 0x800, RZ, 0xc0, !PT ;  /* 0x0000080005ff7812 */ /* 0x040fe400078ac0ff */
[C---:B------:R-:W-:Y:S02]  /*50e40*/  LOP3.LUT P6, RZ, R5.reuse, 0x400, RZ, 0xc0, !PT ;  /* 0x0000040005ff7812 */ /* 0x040fe400078cc0ff */
[----:B------:R-:W-:-:S02]  /*50e50*/  LOP3.LUT P0, RZ, R5, 0x200, RZ, 0xc0, !PT ;  /* 0x0000020005ff7812 */ /* 0x000fc4000780c0ff */
        /* <DEDUP_REMOVED lines=9> */
[----:B0-----:R-:W-:Y:S02]  /*50ef0*/  PRMT R2, R133, 0x7771, RZ ;  /* 0x0000777185027816 */ /* 0x001fe400000000ff */
[----:B------:R-:W2:Y:S04]  /*50f00*/  LDL.LU.64 R168, [R1+0x568] ;  /* 0x0005680001a87983 */ /* 0x000ea80000300a00 */
[----:B----4-:R3:W-:Y:S02]  /*50f10*/  @P6 STG.E.U8 desc[UR32][R170.64], R2 ;  /* 0x00000002aa006986 */ /* 0x0107e4000c101120 */
[----:B---3--:R-:W-:-:S02]  /*50f20*/  PRMT R2, R134, 0x7770, RZ ;  /* 0x0000777086027816 */ /* 0x008fc400000000ff */
[----:B------:R-:W3:Y:S04]  /*50f30*/  LDL.LU.64 R170, [R1+0x560] ;  /* 0x0005600001aa7983 */ /* 0x000ee80000300a00 */
        /* <DEDUP_REMOVED lines=27> */
[----:B------:R-:W-:Y:S02]  /*510f0*/  LOP3.LUT R7, R7, 0xfbffffff, RZ, 0xc0, !PT ;  /* 0xfbffffff07077812 */ /* 0x000fe400078ec0ff */
[C---:B------:R-:W-:Y:S02]  /*51100*/  LOP3.LUT P3, RZ, R5.reuse, 0x40, RZ, 0xc0, !PT ;  /* 0x0000004005ff7812 */ /* 0x040fe4000786c0ff */
[----:B------:R-:W-:Y:S02]  /*51110*/  LOP3.LUT P0, RZ, R5, 0x20, RZ, 0xc0, !PT ;  /* 0x0000002005ff7812 */ /* 0x000fe4000780c0ff */
[----:B------:R-:W-:-:S05]  /*51120*/  PRMT R2, R135, 0x7771, RZ ;  /* 0x0000777187027816 */ /* 0x000fca00000000ff */
[----:B------:R-:W-:Y:S02]  /*51130*/  @P4 LOP3.LUT R7, R7, 0x4000000, RZ, 0xfc, !PT ;  /* 0x0400000007074812 */ /* 0x000fe400078efcff */
[C---:B------:R-:W-:Y:S02]  /*51140*/  LOP3.LUT P4, RZ, R5.reuse, 0x1, RZ, 0xc0, !PT ;  /* 0x0000000105ff7812 */ /* 0x040fe4000788c0ff */
[C---:B------:R-:W-:Y:S01]  /*51150*/  LOP3.LUT P1, RZ, R5.reuse, 0x10, RZ, 0xc0, !PT ;  /* 0x0000001005ff7812 */ /* 0x040fe2000782c0ff */
[----:B------:R0:W-:Y:S01]  /*51160*/  @P3 STG.E.U8 desc[UR32][R178.64], R2 ;  /* 0x00000002b2003986 */ /* 0x0001e2000c101120 */
[----:B------:R-:W-:Y:S02]  /*51170*/  LOP3.LUT P2, RZ, R5, 0x8, RZ, 0xc0, !PT ;  /* 0x0000000805ff7812 */ /* 0x000fe4000784c0ff */
[----:B------:R-:W-:Y:S02]  /*51180*/  LOP3.LUT R7, R7, 0xf7ffffff, RZ, 0xc0, !PT ;  /* 0xf7ffffff07077812 */ /* 0x000fe400078ec0ff */
[----:B------:R-:W-:-:S02]  /*51190*/  LOP3.LUT P3, RZ, R5, 0x4, RZ, 0xc0, !PT ;  /* 0x0000000405ff7812 */ /* 0x000fc4000786c0ff */
[C---:B0-----:R-:W-:Y:S01]  /*511a0*/  PRMT R2, R132.reuse, 0x7772, RZ ;  /* 0x0000777284027816 */ /* 0x041fe200000000ff */
[----:B------:R-:W4:Y:S02]  /*511b0*/  LDL.LU.64 R178, [R1+0x538] ;  /* 0x0005380001b27983 */ /* 0x000f240000300a00 */
[----:B------:R-:W-:Y:S02]  /*511c0*/  @P4 LOP3.LUT R7, R7, 0x8000000, RZ, 0xfc, !PT ;  /* 0x0800000007074812 */ /* 0x000fe400078efcff */
[----:B------:R-:W-:Y:S01]  /*511d0*/  LOP3.LUT P4, RZ, R5, 0x2, RZ, 0xc0, !PT ;  /* 0x0000000205ff7812 */ /* 0x000fe2000788c0ff */
[----:B------:R-:W4:Y:S01]  /*511e0*/  LDL.LU.64 R158, [R1+0x530] ;  /* 0x00053000019e7983 */ /* 0x000f220000300a00 */
[----:B------:R-:W-:-:S03]  /*511f0*/  PRMT R132, R132, 0x7773, RZ ;  /* 0x0000777384847816 */ /* 0x000fc600000000ff */
[----:B------:R-:W4:Y:S04]  /*51200*/  LDL.LU.64 R160, [R1+0x520] ;  /* 0x0005200001a07983 */ /* 0x000f280000300a00 */
[----:B------:R-:W4:Y:S04]  /*51210*/  LDL.LU.64 R162, [R1+0x518] ;  /* 0x0005180001a27983 */ /* 0x000f280000300a00 */
[----:B------:R-:W4:Y:S04]  /*51220*/  LDL.LU.64 R164, [R1+0x510] ;  /* 0x0005100001a47983 */ /* 0x000f280000300a00 */
[----:B------:R-:W4:Y:S04]  /*51230*/  LDL.LU.64 R166, [R1+0x508] ;  /* 0x0005080001a67983 */ /* 0x000f280000300a00 */
[----:B--2---:R0:W-:Y:S02]  /*51240*/  @P0 STG.E.U8 desc[UR32][R168.64], R2 ;  /* 0x00000002a8000986 */ /* 0x0041e4000c101120 */
[----:B0-----:R-:W-:-:S02]  /*51250*/  PRMT R2, R133, 0x7772, RZ ;  /* 0x0000777285027816 */ /* 0x001fc400000000ff */
[----:B------:R-:W2:Y:S01]  /*51260*/  LDL.LU.64 R168, [R1+0x500] ;  /* 0x0005000001a87983 */ /* 0x000ea20000300a00 */
[----:B------:R-:W-:-:S03]  /*51270*/  PRMT R133, R133, 0x7773, RZ ;  /* 0x0000777385857816 */ /* 0x000fc600000000ff */
[----:B---3--:R0:W-:Y:S04]  /*51280*/  @P1 STG.E.U8 desc[UR32][R170.64], R132 ;  /* 0x00000084aa001986 */ /* 0x0081e8000c101120 */
[----:B0-----:R-:W3:Y:S04]  /*51290*/  LDL.LU.64 R170, [R1+0x4f8] ;  /* 0x0004f80001aa7983 */ /* 0x001ee80000300a00 */
[----:B----4-:R0:W-:Y:S02]  /*512a0*/  @P2 STG.E.U8 desc[UR32][R172.64], R2 ;  /* 0x00000002ac002986 */ /* 0x0101e4000c101120 */
[----:B0-----:R-:W-:-:S02]  /*512b0*/  PRMT R2, R134, 0x7772, RZ ;  /* 0x0000777286027816 */ /* 0x001fc400000000ff */
[----:B------:R-:W4:Y:S04]  /*512c0*/  LDL.LU.64 R172, [R1+0x4f0] ;  /* 0x0004f00001ac7983 */ /* 0x000f280000300a00 */
[----:B------:R-:W-:Y:S01]  /*512d0*/  @P3 STG.E.U8 desc[UR32][R174.64], R133 ;  /* 0x00000085ae003986 */ /* 0x000fe2000c101120 */
[----:B------:R-:W-:-:S03]  /*512e0*/  PRMT R134, R134, 0x7773, RZ ;  /* 0x0000777386867816 */ /* 0x000fc600000000ff */
[----:B------:R-:W-:Y:S01]  /*512f0*/  @P4 STG.E.U8 desc[UR32][R176.64], R2 ;  /* 0x00000002b0004986 */ /* 0x000fe2000c101120 */
[----:B------:R-:W-:-:S13]  /*51300*/  LOP3.LUT P4, RZ, R7, 0x8000000, RZ, 0xc0, !PT ;  /* 0x0800000007ff7812 */ /* 0x000fda000788c0ff */
[----:B------:R0:W-:Y:S04]  /*51310*/  @P4 STG.E.U8 desc[UR32][R128.64], R134 ;  /* 0x0000008680004986 */ /* 0x0001e8000c101120 */
[----:B0-----:R-:W2:Y:S01]  /*51320*/  LDL.LU.64 R128, [R1+0x1178] ;  /* 0x0011780001807983 */ /* 0x001ea20000300a00 */
[----:B------:R-:W-:Y:S02]  /*51330*/  LOP3.LUT P4, RZ, R7, 0x4000000, RZ, 0xc0, !PT ;  /* 0x0400000007ff7812 */ /* 0x000fe4000788c0ff */
[C---:B------:R-:W-:Y:S01]  /*51340*/  PRMT R2, R135.reuse, 0x7772, RZ ;  /* 0x0000777287027816 */ /* 0x040fe200000000ff */
[----:B------:R-:W4:Y:S01]  /*51350*/  LDL.LU.64 R174, [R1+0x4e8] ;  /* 0x0004e80001ae7983 */ /* 0x000f220000300a00 */
[----:B------:R-:W-:-:S03]  /*51360*/  PRMT R135, R135, 0x7773, RZ ;  /* 0x0000777387877816 */ /* 0x000fc600000000ff */
[----:B------:R-:W4:Y:S06]  /*51370*/  LDL.LU.64 R176, [R1+0x4e0] ;  /* 0x0004e00001b07983 */ /* 0x000f2c0000300a00 */
[----:B------:R0:W-:Y:S01]  /*51380*/  @P4 STG.E.U8 desc[UR32][R178.64], R2 ;  /* 0x00000002b2004986 */ /* 0x0001e2000c101120 */
[----:B------:R-:W-:-:S03]  /*51390*/  LOP3.LUT P4, RZ, R7, 0x2000000, RZ, 0xc0, !PT ;  /* 0x0200000007ff7812 */ /* 0x000fc6000788c0ff */
[----:B0-----:R-:W4:Y:S10]  /*513a0*/  LDL.LU.64 R178, [R1+0x4d8] ;  /* 0x0004d80001b27983 */ /* 0x001f340000300a00 */
[----:B------:R-:W-:Y:S01]  /*513b0*/  @P4 STG.E.U8 desc[UR32][R158.64], R135 ;  /* 0x000000879e004986 */ /* 0x000fe2000c101120 */
[----:B------:R-:W-:-:S02]  /*513c0*/  LOP3.LUT P4, RZ, R7, 0x1000000, RZ, 0xc0, !PT ;  /* 0x0100000007ff7812 */ /* 0x000fc4000788c0ff */
[----:B--2---:R-:W-:-:S11]  /*513d0*/  PRMT R2, R128, 0x7770, RZ ;  /* 0x0000777080027816 */ /* 0x004fd600000000ff */
[----:B------:R0:W-:Y:S04]  /*513e0*/  @P4 STG.E.U8 desc[UR32][R130.64], R2 ;  /* 0x0000000282004986 */ /* 0x0001e8000c101120 */
[----:B0-----:R-:W2:Y:S01]  /*513f0*/  LDL.LU.64 R130, [R1+0x1170] ;  /* 0x0011700001827983 */ /* 0x001ea20000300a00 */
[----:B------:R-:W-:Y:S02]  /*51400*/  LOP3.LUT P4, RZ, R7, 0x800000, RZ, 0xc0, !PT ;  /* 0x0080000007ff7812 */ /* 0x000fe4000788c0ff */
[----:B------:R-:W-:-:S11]  /*51410*/  PRMT R2, R128, 0x7771, RZ ;  /* 0x0000777180027816 */ /* 0x000fd600000000ff */
        /* <DEDUP_REMOVED lines=11> */
[----:B------:R-:W-:Y:S02]  /*514d0*/  LOP3.LUT P1, RZ, R0, 0x200000, RZ, 0xc0, !PT ;  /* 0x0020000000ff7812 */ /* 0x000fe4000782c0ff */
[----:B--2---:R-:W-:-:S05]  /*514e0*/  PRMT R2, R130, 0x7770, RZ ;  /* 0x0000777082027816 */ /* 0x004fca00000000ff */
[----:B------:R0:W-:Y:S02]  /*514f0*/  @P4 STG.E.U8 desc[UR32][R166.64], R2 ;  /* 0x00000002a6004986 */ /* 0x0001e4000c101120 */
[----:B0-----:R-:W-:-:S05]  /*51500*/  PRMT R2, R130, 0x7771, RZ ;  /* 0x0000777182027816 */ /* 0x001fca00000000ff */
[----:B------:R0:W-:Y:S02]  /*51510*/  @P5 STG.E.U8 desc[UR32][R168.64], R2 ;  /* 0x00000002a8005986 */ /* 0x0001e4000c101120 */
[----:B0-----:R-:W-:-:S05]  /*51520*/  PRMT R2, R131, 0x7770, RZ ;  /* 0x0000777083027816 */ /* 0x001fca00000000ff */
[----:B---3--:R0:W-:Y:S02]  /*51530*/  @P6 STG.E.U8 desc[UR32][R170.64], R2 ;  /* 0x00000002aa006986 */ /* 0x0081e4000c101120 */
[----:B0-----:R-:W-:-:S05]  /*51540*/  PRMT R2, R131, 0x7771, RZ ;  /* 0x0000777183027816 */ /* 0x001fca00000000ff */
[----:B----4-:R0:W-:Y:S02]  /*51550*/  @P0 STG.E.U8 desc[UR32][R172.64], R2 ;  /* 0x00000002ac000986 */ /* 0x0101e4000c101120 */
[----:B0-----:R-:W-:Y:S02]  /*51560*/  PRMT R2, R128, 0x7772, RZ ;  /* 0x0000777280027816 */ /* 0x001fe400000000ff */
[----:B------:R-:W2:Y:S04]  /*51570*/  LDL.LU.64 R172, [R1+0x4d0] ;  /* 0x0004d00001ac7983 */ /* 0x000ea80000300a00 */
[----:B------:R0:W-:Y:S04]  /*51580*/  @P1 STG.E.U8 desc[UR32][R174.64], R2 ;  /* 0x00000002ae001986 */ /* 0x0001e8000c101120 */
[----:B0-----:R-:W3:Y:S01]  /*51590*/  LDL.LU.64 R174, [R1+0x4c8] ;  /* 0x0004c80001ae7983 */ /* 0x001ee20000300a00 */
[----:B------:R-:W-:-:S02]  /*515a0*/  LOP3.LUT P2, RZ, R0, 0x100000, RZ, 0xc0, !PT ;  /* 0x0010000000ff7812 */ /* 0x000fc4000784c0ff */
[----:B------:R-:W-:Y:S02]  /*515b0*/  LOP3.LUT P3, RZ, R0, 0x80000, RZ, 0xc0, !PT ;  /* 0x0008000000ff7812 */ /* 0x000fe4000786c0ff */
[----:B------:R-:W-:Y:S02]  /*515c0*/  PRMT R128, R128, 0x7773, RZ ;  /* 0x0000777380807816 */ /* 0x000fe400000000ff */
[C---:B------:R-:W-:Y:S02]  /*515d0*/  LOP3.LUT P0, RZ, R0.reuse, 0x40000, RZ, 0xc0, !PT ;  /* 0x0004000000ff7812 */ /* 0x040fe4000780c0ff */
[----:B------:R-:W-:Y:S02]  /*515e0*/  PRMT R2, R129, 0x7772, RZ ;  /* 0x0000777281027816 */ /* 0x000fe400000000ff */
[----:B------:R-:W-:-:S03]  /*515f0*/  LOP3.LUT P1, RZ, R0, 0x20000, RZ, 0xc0, !PT ;  /* 0x0002000000ff7812 */ /* 0x000fc6000782c0ff */
[----:B------:R0:W-:Y:S01]  /*51600*/  @P2 STG.E.U8 desc[UR32][R176.64], R128 ;  /* 0x00000080b0002986 */ /* 0x0001e2000c101120 */
[----:B------:R-:W-:-:S03]  /*51610*/  LOP3.LUT P2, RZ, R0, 0x10000, RZ, 0xc0, !PT ;  /* 0x0001000000ff7812 */ /* 0x000fc6000784c0ff */
[----:B------:R1:W-:Y:S01]  /*51620*/  @P3 STG.E.U8 desc[UR32][R178.64], R2 ;  /* 0x00000002b2003986 */ /* 0x0003e2000c101120 */
[----:B------:R-:W-:-:S03]  /*51630*/  PRMT R129, R129, 0x7773, RZ ;  /* 0x0000777381817816 */ /* 0x000fc600000000ff */
[----:B0-----:R-:W4:Y:S04]  /*51640*/  LDL.LU.64 R176, [R1+0x4b8] ;  /* 0x0004b80001b07983 */ /* 0x001f280000300a00 */
[----:B-1----:R-:W4:Y:S01]  /*51650*/  LDL.LU.64 R178, [R1+0x4b0] ;  /* 0x0004b00001b27983 */ /* 0x002f220000300a00 */
[C---:B------:R-:W-:Y:S02]  /*51660*/  PRMT R2, R130.reuse, 0x7772, RZ ;  /* 0x0000777282027816 */ /* 0x040fe400000000ff */
[----:B------:R-:W-:Y:S01]  /*51670*/  PRMT R130, R130, 0x7773, RZ ;  /* 0x0000777382827816 */ /* 0x000fe200000000ff */
        /* <DEDUP_REMOVED lines=11> */
[----:B------:R-:W-:Y:S01]  /*51730*/  LOP3.LUT P4, RZ, R0, 0x100, RZ, 0xc0, !PT ;  /* 0x0000010000ff7812 */ /* 0x000fe2000788c0ff */
[----:B--2---:R-:W-:Y:S04]  /*51740*/  @P0 STG.E.U8 desc[UR32][R172.64], R129 ;  /* 0x00000081ac000986 */ /* 0x004fe8000c101120 */
[----:B---3--:R-:W-:Y:S04]  /*51750*/  @P1 STG.E.U8 desc[UR32][R174.64], R2 ;  /* 0x00000002ae001986 */ /* 0x008fe8000c101120 */
[----:B------:R0:W-:Y:S04]  /*51760*/  @P2 STG.E.U8 desc[UR32][R124.64], R130 ;  /* 0x000000827c002986 */ /* 0x0001e8000c101120 */
[----:B0-----:R-:W2:Y:S01]  /*51770*/  LDL.LU.64 R124, [R1+0x1168] ;  /* 0x00116800017c7983 */ /* 0x001ea20000300a00 */
[----:B------:R-:W-:-:S02]  /*51780*/  LOP3.LUT R7, R7, 0xffffbfff, RZ, 0xc0, !PT ;  /* 0xffffbfff07077812 */ /* 0x000fc400078ec0ff */
[C---:B------:R-:W-:Y:S01]  /*51790*/  LOP3.LUT P3, RZ, R0.reuse, 0x8000, RZ, 0xc0, !PT ;  /* 0x0000800000ff7812 */ /* 0x040fe2000786c0ff */
[----:B------:R-:W3:Y:S01]  /*517a0*/  LDL.LU.64 R168, [R1+0x478] ;  /* 0x0004780001a87983 */ /* 0x000ee20000300a00 */
[----:B------:R-:W-:Y:S02]  /*517b0*/  @P4 LOP3.LUT R7, R7, 0x4000, RZ, 0xfc, !PT ;  /* 0x0000400007074812 */ /* 0x000fe400078efcff */
[----:B------:R-:W-:Y:S01]  /*517c0*/  LOP3.LUT P4, RZ, R0, 0x200, RZ, 0xc0, !PT ;  /* 0x0000020000ff7812 */ /* 0x000fe2000788c0ff */
[----:B------:R-:W3:Y:S01]  /*517d0*/  LDL.LU.64 R170, [R1+0x468] ;  /* 0x0004680001aa7983 */ /* 0x000ee20000300a00 */
[----:B------:R-:W-:Y:S02]  /*517e0*/  LOP3.LUT R7, R7, 0xffff7fff, RZ, 0xc0, !PT ;  /* 0xffff7fff07077812 */ /* 0x000fe400078ec0ff */
[----:B------:R-:W-:Y:S01]  /*517f0*/  PRMT R2, R131, 0x7772, RZ ;  /* 0x0000777283027816 */ /* 0x000fe200000000ff */
[----:B------:R-:W3:Y:S08]  /*51800*/  LDL.LU.64 R172, [R1+0x460] ;  /* 0x0004600001ac7983 */ /* 0x000ef00000300a00 */
[----:B------:R-:W-:-:S02]  /*51810*/  @P4 LOP3.LUT R7, R7, 0x8000, RZ, 0xfc, !PT ;  /* 0x0000800007074812 */ /* 0x000fc400078efcff */
[----:B------:R-:W-:Y:S01]  /*51820*/  PRMT R131, R131, 0x7773, RZ ;  /* 0x0000777383837816 */ /* 0x000fe200000000ff */
[----:B----4-:R0:W-:Y:S01]  /*51830*/  @P3 STG.E.U8 desc[UR32][R176.64], R2 ;  /* 0x00000002b0003986 */ /* 0x0101e2000c101120 */
[----:B------:R-:W-:Y:S02]  /*51840*/  LOP3.LUT P4, RZ, R0, 0x400, RZ, 0xc0, !PT ;  /* 0x0000040000ff7812 */ /* 0x000fe4000788c0ff */
[----:B------:R-:W-:Y:S01]  /*51850*/  LOP3.LUT R7, R7, 0xfffeffff, RZ, 0xc0, !PT ;  /* 0xfffeffff07077812 */ /* 0x000fe200078ec0ff */
[----:B------:R-:W4:Y:S04]  /*51860*/  LDL.LU.64 R174, [R1+0x458] ;  /* 0x0004580001ae7983 */ /* 0x000f280000300a00 */
[----:B0-----:R-:W4:Y:S06]  /*51870*/  LDL.LU.64 R176, [R1+0x450] ;  /* 0x0004500001b07983 */ /* 0x001f2c0000300a00 */
        /* <DEDUP_REMOVED lines=11> */
[----:B------:R-:W-:Y:S01]  /*51930*/  @P4 STG.E.U8 desc[UR32][R178.64], R131 ;  /* 0x00000083b2004986 */ /* 0x000fe2000c101120 */
[----:B------:R-:W-:Y:S02]  /*51940*/  LOP3.LUT P4, RZ, R7, 0x80000, RZ, 0xc0, !PT ;  /* 0x0008000007ff7812 */ /* 0x000fe4000788c0ff */
[----:B--2---:R-:W-:-:S11]  /*51950*/  PRMT R2, R124, 0x7770, RZ ;  /* 0x000077707c027816 */ /* 0x004fd600000000ff */
[----:B------:R0:W-:Y:S04]  /*51960*/  @P4 STG.E.U8 desc[UR32][R126.64], R2 ;  /* 0x000000027e004986 */ /* 0x0001e8000c101120 */
[----:B0-----:R-:W2:Y:S04]  /*51970*/  LDL.LU.64 R126, [R1+0x1160] ;  /* 0x00116000017e7983 */ /* 0x001ea80000300a00 */
[----:B------:R-:W4:Y:S01]  /*51980*/  LDL.LU.64 R178, [R1+0x448] ;  /* 0x0004480001b27983 */ /* 0x000f220000300a00 */
        /* <DEDUP_REMOVED lines=23> */
[----:B---3--:R0:W-:Y:S01]  /*51b00*/  @P4 STG.E.U8 desc[UR32][R168.64], R2 ;  /* 0x00000002a8004986 */ /* 0x0081e2000c101120 */
[----:B------:R-:W-:Y:S02]  /*51b10*/  LOP3.LUT P4, RZ, R7, 0x1000, RZ, 0xc0, !PT ;  /* 0x0000100007ff7812 */ /* 0x000fe4000788c0ff */
[----:B0-----:R-:W-:-:S11]  /*51b20*/  PRMT R2, R127, 0x7771, RZ ;  /* 0x000077717f027816 */ /* 0x001fd600000000ff */
[----:B------:R0:W-:Y:S02]  /*51b30*/  @P4 STG.E.U8 desc[UR32][R242.64], R2 ;  /* 0x00000002f2004986 */ /* 0x0001e4000c101120 */
[C---:B0-----:R-:W-:Y:S02]  /*51b40*/  PRMT R2, R124.reuse, 0x7772, RZ ;  /* 0x000077727c027816 */ /* 0x041fe400000000ff */
[----:B------:R-:W2:Y:S01]  /*51b50*/  LDL.LU.64 R242, [R1+0x1158] ;  /* 0x0011580001f27983 */ /* 0x000ea20000300a00 */
[----:B------:R-:W-:-:S03]  /*51b60*/  PRMT R124, R124, 0x7773, RZ ;  /* 0x000077737c7c7816 */ /* 0x000fc600000000ff */
[----:B------:R0:W-:Y:S04]  /*51b70*/  @P5 STG.E.U8 desc[UR32][R170.64], R2 ;  /* 0x00000002aa005986 */ /* 0x0001e8000c101120 */
[----:B------:R-:W-:Y:S01]  /*51b80*/  @P6 STG.E.U8 desc[UR32][R172.64], R124 ;  /* 0x0000007cac006986 */ /* 0x000fe2000c101120 */
        /* <DEDUP_REMOVED lines=8> */
[----:B0-----:R-:W3:Y:S04]  /*51c10*/  LDL.LU.64 R120, [R1+0x1150] ;  /* 0x0011500001787983 */ /* 0x001ee80000300a00 */
[----:B------:R-:W4:Y:S04]  /*51c20*/  LDL.LU.64 R168, [R1+0x438] ;  /* 0x0004380001a87983 */ /* 0x000f280000300a00 */
[----:B------:R-:W3:Y:S04]  /*51c30*/  LDL.LU.64 R170, [R1+0x430] ;  /* 0x0004300001aa7983 */ /* 0x000ee80000300a00 */
[----:B------:R-:W3:Y:S04]  /*51c40*/  LDL.LU.64 R172, [R1+0x428] ;  /* 0x0004280001ac7983 */ /* 0x000ee80000300a00 */
[----:B------:R-:W3:Y:S01]  /*51c50*/  LDL.LU.64 R174, [R1+0x418] ;  /* 0x0004180001ae7983 */ /* 0x000ee20000300a00 */
[----:B------:R-:W-:-:S02]  /*51c60*/  PRMT R2, R127, 0x7772, RZ ;  /* 0x000077727f027816 */ /* 0x000fc400000000ff */
[----:B------:R-:W-:Y:S01]  /*51c70*/  PRMT R127, R127, 0x7773, RZ ;  /* 0x000077737f7f7816 */ /* 0x000fe200000000ff */
[----:B------:R-:W3:Y:S04]  /*51c80*/  LDL.LU.64 R176, [R1+0x410] ;  /* 0x0004100001b07983 */ /* 0x000ee80000300a00 */
[----:B------:R-:W3:Y:S04]  /*51c90*/  LDL.LU.64 R178, [R1+0x408] ;  /* 0x0004080001b27983 */ /* 0x000ee80000300a00 */
[----:B------:R-:W3:Y:S04]  /*51ca0*/  LDL.LU.64 R158, [R1+0x400] ;  /* 0x00040000019e7983 */ /* 0x000ee80000300a00 */
[----:B------:R-:W3:Y:S04]  /*51cb0*/  LDL.LU.64 R160, [R1+0x3f8] ;  /* 0x0003f80001a07983 */ /* 0x000ee80000300a00 */
[----:B------:R-:W3:Y:S04]  /*51cc0*/  LDL.LU.64 R162, [R1+0x3f0] ;  /* 0x0003f00001a27983 */ /* 0x000ee80000300a00 */
[----:B------:R-:W3:Y:S04]  /*51cd0*/  LDL.LU.64 R164, [R1+0x3e8] ;  /* 0x0003e80001a47983 */ /* 0x000ee80000300a00 */
[----:B------:R-:W3:Y:S01]  /*51ce0*/  LDL.LU.64 R166, [R1+0x3e0] ;  /* 0x0003e00001a67983 */ /* 0x000ee20000300a00 */
[----:B------:R-:W-:-:S02]  /*51cf0*/  LOP3.LUT R7, R7, 0xffffffef, RZ, 0xc0, !PT ;  /* 0xffffffef07077812 */ /* 0x000fc400078ec0ff */
[C---:B--2---:R-:W-:Y:S02]  /*51d00*/  LOP3.LUT P0, RZ, R242.reuse, 0x80000000, RZ, 0xc0, !PT ;  /* 0x80000000f2ff7812 */ /* 0x044fe4000780c0ff */
[C---:B------:R-:W-:Y:S02]  /*51d10*/  LOP3.LUT P1, RZ, R242.reuse, 0x40000000, RZ, 0xc0, !PT ;  /* 0x40000000f2ff7812 */ /* 0x040fe4000782c0ff */
[C---:B------:R-:W-:Y:S02]  /*51d20*/  LOP3.LUT P2, RZ, R242.reuse, 0x20000000, RZ, 0xc0, !PT ;  /* 0x20000000f2ff7812 */ /* 0x040fe4000784c0ff */
[----:B------:R-:W-:-:S07]  /*51d30*/  LOP3.LUT P3, RZ, R242, 0x10000000, RZ, 0xc0, !PT ;  /* 0x10000000f2ff7812 */ /* 0x000fce000786c0ff */
[----:B----4-:R0:W-:Y:S04]  /*51d40*/  @P0 STG.E.U8 desc[UR32][R168.64], R2 ;  /* 0x00000002a8000986 */ /* 0x0101e8000c101120 */
[----:B---3--:R-:W-:Y:S01]  /*51d50*/  @P1 STG.E.U8 desc[UR32][R170.64], R127 ;  /* 0x0000007faa001986 */ /* 0x008fe2000c101120 */
[----:B0-----:R-:W-:-:S05]  /*51d60*/  PRMT R2, R120, 0x7770, RZ ;  /* 0x0000777078027816 */ /* 0x001fca00000000ff */
[----:B------:R0:W-:Y:S02]  /*51d70*/  @P2 STG.E.U8 desc[UR32][R172.64], R2 ;  /* 0x00000002ac002986 */ /* 0x0001e4000c101120 */
[----:B0-----:R-:W-:-:S05]  /*51d80*/  PRMT R2, R120, 0x7771, RZ ;  /* 0x0000777178027816 */ /* 0x001fca00000000ff */
[----:B------:R0:W-:Y:S04]  /*51d90*/  @P3 STG.E.U8 desc[UR32][R122.64], R2 ;  /* 0x000000027a003986 */ /* 0x0001e8000c101120 */
[----:B0-----:R-:W2:Y:S01]  /*51da0*/  LDL.LU.64 R122, [R1+0x1148] ;  /* 0x00114800017a7983 */ /* 0x001ea20000300a00 */
[----:B------:R-:W-:Y:S02]  /*51db0*/  LOP3.LUT P4, RZ, R242, 0x80000, RZ, 0xc0, !PT ;  /* 0x00080000f2ff7812 */ /* 0x000fe4000788c0ff */
[----:B------:R-:W-:Y:S01]  /*51dc0*/  PRMT R2, R121, 0x7770, RZ ;  /* 0x0000777079027816 */ /* 0x000fe200000000ff */
[----:B------:R-:W3:Y:S04]  /*51dd0*/  LDL.LU.64 R168, [R1+0x3d0] ;  /* 0x0003d00001a87983 */ /* 0x000ee80000300a00 */
[----:B------:R-:W4:Y:S04]  /*51de0*/  LDL.LU.64 R170, [R1+0x3c8] ;  /* 0x0003c80001aa7983 */ /* 0x000f280000300a00 */
[----:B------:R-:W4:Y:S02]  /*51df0*/  LDL.LU.64 R172, [R1+0x3c0] ;  /* 0x0003c00001ac7983 */ /* 0x000f240000300a00 */
        /* <DEDUP_REMOVED lines=23> */
[----:B------:R0:W-:Y:S01]  /*51f70*/  @P4 STG.E.U8 desc[UR32][R174.64], R2 ;  /* 0x00000002ae004986 */ /* 0x0001e2000c101120 */
[----:B------:R-:W-:Y:S02]  /*51f80*/  LOP3.LUT P4, RZ, R7, 0x800, RZ, 0xc0, !PT ;  /* 0x0000080007ff7812 */ /* 0x000fe4000788c0ff */
[----:B0-----:R-:W-:Y:S01]  /*51f90*/  PRMT R2, R121, 0x7771, RZ ;  /* 0x0000777179027816 */ /* 0x001fe200000000ff */
[----:B------:R-:W4:Y:S10]  /*51fa0*/  LDL.LU.64 R174, [R1+0x3b8] ;  /* 0x0003b80001ae7983 */ /* 0x000f340000300a00 */
[----:B------:R0:W-:Y:S01]  /*51fb0*/  @P4 STG.E.U8 desc[UR32][R176.64], R2 ;  /* 0x00000002b0004986 */ /* 0x0001e2000c101120 */
[----:B------:R-:W-:-:S03]  /*51fc0*/  LOP3.LUT P4, RZ, R7, 0x400, RZ, 0xc0, !PT ;  /* 0x0000040007ff7812 */ /* 0x000fc6000788c0ff */
[----:B0-----:R-:W4:Y:S01]  /*51fd0*/  LDL.LU.64 R176, [R1+0x3b0] ;  /* 0x0003b00001b07983 */ /* 0x001f220000300a00 */
[----:B--2---:R-:W-:-:S09]  /*51fe0*/  PRMT R2, R122, 0x7770, RZ ;  /* 0x000077707a027816 */ /* 0x004fd200000000ff */
[----:B------:R0:W-:Y:S01]  /*51ff0*/  @P4 STG.E.U8 desc[UR32][R178.64], R2 ;  /* 0x00000002b2004986 */ /* 0x0001e2000c101120 */
[C---:B------:R-:W-:Y:S02]  /*52000*/  LOP3.LUT P4, RZ, R7.reuse, 0x200, RZ, 0xc0, !PT ;  /* 0x0000020007ff7812 */ /* 0x040fe4000788c0ff */
        /* <DEDUP_REMOVED lines=19> */
[C---:B------:R-:W-:Y:S02]  /*52140*/  LOP3.LUT P5, RZ, R242.reuse, 0x40000, RZ, 0xc0, !PT ;  /* 0x00040000f2ff7812 */ /* 0x040fe400078ac0ff */
[C---:B------:R-:W-:Y:S02]  /*52150*/  LOP3.LUT P6, RZ, R242.reuse, 0x20000, RZ, 0xc0, !PT ;  /* 0x00020000f2ff7812 */ /* 0x040fe400078cc0ff */
[C---:B------:R-:W-:Y:S02]  /*52160*/  LOP3.LUT P0, RZ, R242.reuse, 0x10000, RZ, 0xc0, !PT ;  /* 0x00010000f2ff7812 */ /* 0x040fe4000780c0ff */
[----:B------:R-:W-:-:S02]  /*52170*/  LOP3.LUT P1, RZ, R242, 0x8000, RZ, 0xc0, !PT ;  /* 0x00008000f2ff7812 */ /* 0x000fc4000782c0ff */
[----:B------:R-:W-:Y:S02]  /*52180*/  PRMT R121, R121, 0x7773, RZ ;  /* 0x0000777379797816 */ /* 0x000fe400000000ff */
[----:B------:R-:W-:Y:S02]  /*52190*/  PRMT R2, R122, 0x7772, RZ ;  /* 0x000077727a027816 */ /* 0x000fe400000000ff */
[C---:B------:R-:W-:Y:S01]  /*521a0*/  LOP3.LUT P2, RZ, R242.reuse, 0x4000, RZ, 0xc0, !PT ;  /* 0x00004000f2ff7812 */ /* 0x040fe2000784c0ff */
[----:B---3--:R-:W-:Y:S01]  /*521b0*/  @P5 STG.E.U8 desc[UR32][R168.64], R121 ;  /* 0x00000079a8005986 */ /* 0x008fe2000c101120 */
[----:B------:R-:W-:Y:S02]  /*521c0*/  LOP3.LUT P3, RZ, R242, 0x2000, RZ, 0xc0, !PT ;  /* 0x00002000f2ff7812 */ /* 0x000fe4000786c0ff */
[----:B------:R-:W-:Y:S01]  /*521d0*/  PRMT R122, R122, 0x7773, RZ ;  /* 0x000077737a7a7816 */ /* 0x000fe200000000ff */
[----:B----4-:R0:W-:Y:S04]  /*521e0*/  @P6 STG.E.U8 desc[UR32][R170.64], R2 ;  /* 0x00000002aa006986 */ /* 0x0101e8000c101120 */
[----:B------:R1:W-:Y:S01]  /*521f0*/  @P0 STG.E.U8 desc[UR32][R172.64], R122 ;  /* 0x0000007aac000986 */ /* 0x0003e2000c101120 */
[----:B------:R-:W-:-:S02]  /*52200*/  LOP3.LUT P0, RZ, R242, 0x1000, RZ, 0xc0, !PT ;  /* 0x00001000f2ff7812 */ /* 0x000fc4000780c0ff */
[C---:B0-----:R-:W-:Y:S01]  /*52210*/  PRMT R2, R123.reuse, 0x7772, RZ ;  /* 0x000077727b027816 */ /* 0x041fe200000000ff */
[----:B------:R-:W3:Y:S01]  /*52220*/  LDL.LU.64 R170, [R1+0x398] ;  /* 0x0003980001aa7983 */ /* 0x000ee20000300a00 */
[----:B------:R-:W-:-:S03]  /*52230*/  PRMT R123, R123, 0x7773, RZ ;  /* 0x000077737b7b7816 */ /* 0x000fc600000000ff */
[----:B------:R0:W-:Y:S04]  /*52240*/  @P1 STG.E.U8 desc[UR32][R174.64], R2 ;  /* 0x00000002ae001986 */ /* 0x0001e8000c101120 */
[----:B-1----:R-:W4:Y:S04]  /*52250*/  LDL.LU.64 R172, [R1+0x390] ;  /* 0x0003900001ac7983 */ /* 0x002f280000300a00 */
[----:B0-----:R-:W4:Y:S04]  /*52260*/  LDL.LU.64 R174, [R1+0x388] ;  /* 0x0003880001ae7983 */ /* 0x001f280000300a00 */
[----:B------:R0:W-:Y:S04]  /*52270*/  @P2 STG.E.U8 desc[UR32][R176.64], R123 ;  /* 0x0000007bb0002986 */ /* 0x0001e8000c101120 */
[----:B0-----:R-:W4:Y:S01]  /*52280*/  LDL.LU.64 R176, [R1+0x380] ;  /* 0x0003800001b07983 */ /* 0x001f220000300a00 */
[----:B------:R-:W-:-:S02]  /*52290*/  LOP3.LUT P4, RZ, R242, 0x1, RZ, 0xc0, !PT ;  /* 0x00000001f2ff7812 */ /* 0x000fc4000788c0ff */
[----:B------:R-:W-:-:S11]  /*522a0*/  LOP3.LUT R0, R0, 0xefffffff, RZ, 0xc0, !PT ;  /* 0xefffffff00007812 */ /* 0x000fd600078ec0ff */
[----:B------:R-:W-:Y:S02]  /*522b0*/  @P4 LOP3.LUT R0, R0, 0x10000000, RZ, 0xfc, !PT ;  /* 0x1000000000004812 */ /* 0x000fe400078efcff */
[----:B------:R-:W-:Y:S02]  /*522c0*/  LOP3.LUT P4, RZ, R242, 0x2, RZ, 0xc0, !PT ;  /* 0x00000002f2ff7812 */ /* 0x000fe4000788c0ff */
[----:B--2---:R-:W-:-:S05]  /*522d0*/  PRMT R2, R116, 0x7770, RZ ;  /* 0x0000777074027816 */ /* 0x004fca00000000ff */
[----:B------:R0:W-:Y:S02]  /*522e0*/  @P3 STG.E.U8 desc[UR32][R178.64], R2 ;  /* 0x00000002b2003986 */ /* 0x0001e4000c101120 */
[----:B0-----:R-:W-:Y:S02]  /*522f0*/  PRMT R2, R116, 0x7771, RZ ;  /* 0x0000777174027816 */ /* 0x001fe400000000ff */
[----:B------:R-:W2:Y:S04]  /*52300*/  LDL.LU.64 R178, [R1+0x378] ;  /* 0x0003780001b27983 */ /* 0x000ea80000300a00 */
[----:B------:R-:W2:Y:S04]  /*52310*/  LDL.LU.64 R158, [R1+0x370] ;  /* 0x00037000019e7983 */ /* 0x000ea80000300a00 */
[----:B------:R0:W-:Y:S04]  /*52320*/  @P0 STG.E.U8 desc[UR32][R118.64], R2 ;  /* 0x0000000276000986 */ /* 0x0001e8000c101120 */
[----:B0-----:R-:W2:Y:S04]  /*52330*/  LDL.LU.64 R118, [R1+0x1138] ;  /* 0x0011380001767983 */ /* 0x001ea80000300a00 */
[----:B------:R-:W2:Y:S04]  /*52340*/  LDL.LU.64 R160, [R1+0x368] ;  /* 0x0003680001a07983 */ /* 0x000ea80000300a00 */
[----:B------:R-:W2:Y:S04]  /*52350*/  LDL.LU.64 R162, [R1+0x360] ;  /* 0x0003600001a27983 */ /* 0x000ea80000300a00 */
[----:B------:R-:W2:Y:S01]  /*52360*/  LDL.LU.64 R164, [R1+0x358] ;  /* 0x0003580001a47983 */ /* 0x000ea20000300a00 */
[----:B------:R-:W-:-:S02]  /*52370*/  LOP3.LUT R0, R0, 0xdfffffff, RZ, 0xc0, !PT ;  /* 0xdfffffff00007812 */ /* 0x000fc400078ec0ff */
[----:B------:R-:W-:Y:S01]  /*52380*/  LOP3.LUT R7, R7, 0xfffffffe, RZ, 0xc0, !PT ;  /* 0xfffffffe07077812 */ /* 0x000fe200078ec0ff */
[----:B------:R-:W2:Y:S01]  /*52390*/  LDL.LU.64 R166, [R1+0x348] ;  /* 0x0003480001a67983 */ /* 0x000ea20000300a00 */
[----:B------:R-:W-:Y:S02]  /*523a0*/  @P4 LOP3.LUT R0, R0, 0x20000000, RZ, 0xfc, !PT ;  /* 0x2000000000004812 */ /* 0x000fe400078efcff */
[----:B------:R-:W-:Y:S01]  /*523b0*/  LOP3.LUT P4, RZ, R242, 0x4, RZ, 0xc0, !PT ;  /* 0x00000004f2ff7812 */ /* 0x000fe2000788c0ff */
[----:B------:R-:W2:Y:S01]  /*523c0*/  LDL.LU.64 R168, [R1+0x340] ;  /* 0x0003400001a87983 */ /* 0x000ea20000300a00 */
        /* <DEDUP_REMOVED lines=10> */
[C---:B------:R-:W-:Y:S02]  /*52470*/  LOP3.LUT P4, RZ, R242.reuse, 0x40, RZ, 0xc0, !PT ;  /* 0x00000040f2ff7812 */ /* 0x040fe4000788c0ff */
[----:B------:R-:W-:Y:S02]  /*52480*/  LOP3.LUT R7, R7, 0xfffffffb, RZ, 0xc0, !PT ;  /* 0xfffffffb07077812 */ /* 0x000fe400078ec0ff */
[C---:B------:R-:W-:Y:S02]  /*52490*/  LOP3.LUT P1, RZ, R242.reuse, 0x800, RZ, 0xc0, !PT ;  /* 0x00000800f2ff7812 */ /* 0x040fe4000782c0ff */
[----:B------:R-:W-:Y:S02]  /*524a0*/  LOP3.LUT P2, RZ, R242, 0x400, RZ, 0xc0, !PT ;  /* 0x00000400f2ff7812 */ /* 0x000fe4000784c0ff */
[----:B------:R-:W-:-:S05]  /*524b0*/  PRMT R2, R117, 0x7770, RZ ;  /* 0x0000777075027816 */ /* 0x000fca00000000ff */
[----:B------:R-:W-:Y:S02]  /*524c0*/  @P4 LOP3.LUT R7, R7, 0x4, RZ, 0xfc, !PT ;  /* 0x0000000407074812 */ /* 0x000fe400078efcff */
[C---:B------:R-:W-:Y:S02]  /*524d0*/  LOP3.LUT P4, RZ, R242.reuse, 0x80, RZ, 0xc0, !PT ;  /* 0x00000080f2ff7812 */ /* 0x040fe4000788c0ff */
[----:B------:R-:W-:Y:S01]  /*524e0*/  LOP3.LUT P3, RZ, R242, 0x200, RZ, 0xc0, !PT ;  /* 0x00000200f2ff7812 */ /* 0x000fe2000786c0ff */
[----:B---3--:R0:W-:Y:S01]  /*524f0*/  @P1 STG.E.U8 desc[UR32][R170.64], R2 ;  /* 0x00000002aa001986 */ /* 0x0081e2000c101120 */
[----:B------:R-:W-:Y:S02]  /*52500*/  LOP3.LUT R7, R7, 0xfffffff7, RZ, 0xc0, !PT ;  /* 0xfffffff707077812 */ /* 0x000fe400078ec0ff */
[----:B0-----:R-:W-:Y:S01]  /*52510*/  PRMT R2, R117, 0x7771, RZ ;  /* 0x0000777175027816 */ /* 0x001fe200000000ff */
[----:B------:R-:W3:Y:S06]  /*52520*/  LDL.LU.64 R170, [R1+0x338] ;  /* 0x0003380001aa7983 */ /* 0x000eec0000300a00 */
[----:B------:R-:W-:-:S02]  /*52530*/  @P4 LOP3.LUT R7, R7, 0x8, RZ, 0xfc, !PT ;  /* 0x0000000807074812 */ /* 0x000fc400078efcff */
[----:B------:R-:W-:Y:S01]  /*52540*/  LOP3.LUT P4, RZ, R242, 0x100, RZ, 0xc0, !PT ;  /* 0x00000100f2ff7812 */ /* 0x000fe2000788c0ff */
[----:B----4-:R0:W-:Y:S04]  /*52550*/  @P2 STG.E.U8 desc[UR32][R172.64], R2 ;  /* 0x00000002ac002986 */ /* 0x0101e8000c101120 */
[----:B0-----:R-:W4:Y:S01]  /*52560*/  LDL.LU.64 R172, [R1+0x330] ;  /* 0x0003300001ac7983 */ /* 0x001f220000300a00 */
[----:B--2---:R-:W-:-:S05]  /*52570*/  PRMT R2, R118, 0x7770, RZ ;  /* 0x0000777076027816 */ /* 0x004fca00000000ff */
[----:B------:R0:W-:Y:S02]  /*52580*/  @P3 STG.E.U8 desc[UR32][R174.64], R2 ;  /* 0x00000002ae003986 */ /* 0x0001e4000c101120 */
[----:B0-----:R-:W-:Y:S02]  /*52590*/  PRMT R2, R118, 0x7771, RZ ;  /* 0x0000777176027816 */ /* 0x001fe400000000ff */
[----:B------:R-:W2:Y:S04]  /*525a0*/  LDL.LU.64 R174, [R1+0x328] ;  /* 0x0003280001ae7983 */ /* 0x000ea80000300a00 */
        /* <DEDUP_REMOVED lines=10> */
[----:B0-----:R-:W-:-:S11]  /*52650*/  PRMT R2, R116, 0x7772, RZ ;  /* 0x0000777274027816 */ /* 0x001fd600000000ff */
[----:B------:R0:W-:Y:S01]  /*52660*/  @P4 STG.E.U8 desc[UR32][R160.64], R2 ;  /* 0x00000002a0004986 */ /* 0x0001e2000c101120 */
[----:B------:R-:W-:Y:S02]  /*52670*/  LOP3.LUT P4, RZ, R7, 0x1, RZ, 0xc0, !PT ;  /* 0x0000000107ff7812 */ /* 0x000fe4000788c0ff */
[----:B------:R-:W-:-:S11]  /*52680*/  PRMT R116, R116, 0x7773, RZ ;  /* 0x0000777374747816 */ /* 0x000fd600000000ff */
[----:B------:R-:W-:Y:S01]  /*52690*/  @P4 STG.E.U8 desc[UR32][R162.64], R116 ;  /* 0x00000074a2004986 */ /* 0x000fe2000c101120 */
[----:B------:R-:W-:Y:S02]  /*526a0*/  LOP3.LUT P4, RZ, R0, 0x80000000, RZ, 0xc0, !PT ;  /* 0x8000000000ff7812 */ /* 0x000fe4000788c0ff */
[C---:B0-----:R-:W-:Y:S02]  /*526b0*/  PRMT R2, R117.reuse, 0x7772, RZ ;  /* 0x0000777275027816 */ /* 0x041fe400000000ff */
[----:B------:R-:W-:-:S09]  /*526c0*/  PRMT R117, R117, 0x7773, RZ ;  /* 0x0000777375757816 */ /* 0x000fd200000000ff */
[----:B------:R-:W-:Y:S01]  /*526d0*/  @P4 STG.E.U8 desc[UR32][R164.64], R2 ;  /* 0x00000002a4004986 */ /* 0x000fe2000c101120 */
[----:B------:R-:W-:-:S13]  /*526e0*/  LOP3.LUT P4, RZ, R0, 0x40000000, RZ, 0xc0, !PT ;  /* 0x4000000000ff7812 */ /* 0x000fda000788c0ff */
[----:B------:R0:W-:Y:S04]  /*526f0*/  @P4 STG.E.U8 desc[UR32][R112.64], R117 ;  /* 0x0000007570004986 */ /* 0x0001e8000c101120 */
[----:B0-----:R-:W2:Y:S01]  /*52700*/  LDL.LU.64 R112, [R1+0x1130] ;  /* 0x0011300001707983 */ /* 0x001ea20000300a00 */
[----:B------:R-:W-:Y:S02]  /*52710*/  LOP3.LUT P4, RZ, R0, 0x20000000, RZ, 0xc0, !PT ;  /* 0x2000000000ff7812 */ /* 0x000fe4000788c0ff */
[----:B------:R-:W-:Y:S02]  /*52720*/  PRMT R2, R118, 0x7772, RZ ;  /* 0x0000777276027816 */ /* 0x000fe400000000ff */
[C---:B------:R-:W-:Y:S02]  /*52730*/  LOP3.LUT P5, RZ, R243.reuse, 0x80000000, RZ, 0xc0, !PT ;  /* 0x80000000f3ff7812 */ /* 0x040fe400078ac0ff */
[----:B------:R-:W-:-:S07]  /*52740*/  LOP3.LUT P6, RZ, R243, 0x40000000, RZ, 0xc0, !PT ;  /* 0x40000000f3ff7812 */ /* 0x000fce00078cc0ff */
[----:B------:R0:W-:Y:S01]  /*52750*/  @P4 STG.E.U8 desc[UR32][R166.64], R2 ;  /* 0x00000002a6004986 */ /* 0x0001e2000c101120 */
[----:B------:R-:W-:Y:S02]  /*52760*/  LOP3.LUT P4, RZ, R0, 0x10000000, RZ, 0xc0, !PT ;  /* 0x1000000000ff7812 */ /* 0x000fe4000788c0ff */
[C---:B------:R-:W-:Y:S02]  /*52770*/  LOP3.LUT P0, RZ, R243.reuse, 0x20000000, RZ, 0xc0, !PT ;  /* 0x20000000f3ff7812 */ /* 0x040fe4000780c0ff */
[----:B------:R-:W-:Y:S02]  /*52780*/  PRMT R118, R118, 0x7773, RZ ;  /* 0x0000777376767816 */ /* 0x000fe400000000ff */
[----:B------:R-:W-:Y:S02]  /*52790*/  LOP3.LUT P1, RZ, R243, 0x10000000, RZ, 0xc0, !PT ;  /* 0x10000000f3ff7812 */ /* 0x000fe4000782c0ff */
[----:B0-----:R-:W-:-:S05]  /*527a0*/  PRMT R2, R119, 0x7772, RZ ;  /* 0x0000777277027816 */ /* 0x001fca00000000ff */
[----:B------:R-:W-:Y:S01]  /*527b0*/  @P4 STG.E.U8 desc[UR32][R168.64], R118 ;  /* 0x00000076a8004986 */ /* 0x000fe2000c101120 */
[----:B------:R-:W-:-:S03]  /*527c0*/  PRMT R119, R119, 0x7773, RZ ;  /* 0x0000777377777816 */ /* 0x000fc600000000ff */
[----:B---3--:R2:W-:Y:S01]  /*527d0*/  @P5 STG.E.U8 desc[UR32][R170.64], R2 ;  /* 0x00000002aa005986 */ /* 0x0085e2000c101120 */
[----:B------:R-:W-:-:S03]  /*527e0*/  LOP3.LUT P2, RZ, R243, 0x8000000, RZ, 0xc0, !PT ;  /* 0x08000000f3ff7812 */ /* 0x000fc6000784c0ff */
[----:B----4-:R-:W-:Y:S01]  /*527f0*/  @P6 STG.E.U8 desc[UR32][R172.64], R119 ;  /* 0x00000077ac006986 */ /* 0x010fe2000c101120 */
[C---:B------:R-:W-:Y:S02]  /*52800*/  LOP3.LUT P3, RZ, R243.reuse, 0x4000000, RZ, 0xc0, !PT ;  /* 0x04000000f3ff7812 */ /* 0x040fe4000786c0ff */
[----:B------:R-:W-:Y:S02]  /*52810*/  LOP3.LUT P4, RZ, R243, 0x2000, RZ, 0xc0, !PT ;  /* 0x00002000f3ff7812 */ /* 0x000fe4000788c0ff */
[----:B------:R-:W-:-:S11]  /*52820*/  LOP3.LUT R0, R0, 0xffefffff, RZ, 0xc0, !PT ;  /* 0xffefffff00007812 */ /* 0x000fd600078ec0ff */
[----:B------:R-:W-:Y:S02]  /*52830*/  @P4 LOP3.LUT R0, R0, 0x100000, RZ, 0xfc, !PT ;  /* 0x0010000000004812 */ /* 0x000fe400078efcff */
[----:B------:R-:W-:Y:S02]  /*52840*/  LOP3.LUT P4, RZ, R243, 0x4000, RZ, 0xc0, !PT ;  /* 0x00004000f3ff7812 */ /* 0x000fe4000788c0ff */
[----:B--2---:R-:W-:-:S05]  /*52850*/  PRMT R2, R112, 0x7770, RZ ;  /* 0x0000777070027816 */ /* 0x004fca00000000ff */
[----:B------:R0:W-:Y:S02]  /*52860*/  @P0 STG.E.U8 desc[UR32][R174.64], R2 ;  /* 0x00000002ae000986 */ /* 0x0001e4000c101120 */
[----:B0-----:R-:W-:-:S05]  /*52870*/  PRMT R2, R112, 0x7771, RZ ;  /* 0x0000777170027816 */ /* 0x001fca00000000ff */
[----:B------:R0:W-:Y:S02]  /*52880*/  @P1 STG.E.U8 desc[UR32][R176.64], R2 ;  /* 0x00000002b0001986 */ /* 0x0001e4000c101120 */
        /* <DEDUP_REMOVED lines=14> */
[----:B------:R-:W-:-:S02]  /*52970*/  LOP3.LUT R0, R0, 0xffdfffff, RZ, 0xc0, !PT ;  /* 0xffdfffff00007812 */ /* 0x000fc400078ec0ff */
[C---:B------:R-:W-:Y:S01]  /*52980*/  LOP3.LUT P0, RZ, R243.reuse, 0x2000000, RZ, 0xc0, !PT ;  /* 0x02000000f3ff7812 */ /* 0x040fe2000780c0ff */
[----:B------:R-:W4:Y:S01]  /*52990*/  LDL.LU.64 R166, [R1+0x2b0] ;  /* 0x0002b00001a67983 */ /* 0x000f220000300a00 */
        /* <DEDUP_REMOVED lines=19> */
[----:B------:R-:W-:Y:S02]  /*52ad0*/  LOP3.LUT P3, RZ, R243, 0x400000, RZ, 0xc0, !PT ;  /* 0x00400000f3ff7812 */ /* 0x000fe4000786c0ff */
[----:B------:R-:W-:-:S09]  /*52ae0*/  LOP3.LUT R0, R0, 0xf7ffffff, RZ, 0xc0, !PT ;  /* 0xf7ffffff00007812 */ /* 0x000fd200078ec0ff */
[----:B------:R-:W-:Y:S02]  /*52af0*/  @P4 LOP3.LUT R0, R0, 0x8000000, RZ, 0xfc, !PT ;  /* 0x0800000000004812 */ /* 0x000fe400078efcff */
[----:B------:R-:W-:Y:S02]  /*52b00*/  LOP3.LUT P4, RZ, R243, 0x200000, RZ, 0xc0, !PT ;  /* 0x00200000f3ff7812 */ /* 0x000fe4000788c0ff */
[----:B--2---:R-:W-:-:S05]  /*52b10*/  PRMT R2, R114, 0x7770, RZ ;  /* 0x0000777072027816 */ /* 0x004fca00000000ff */
[----:B---3--:R0:W-:Y:S02]  /*52b20*/  @P0 STG.E.U8 desc[UR32][R168.64], R2 ;  /* 0x00000002a8000986 */ /* 0x0081e4000c101120 */
[----:B0-----:R-:W-:Y:S02]  /*52b30*/  PRMT R2, R114, 0x7771, RZ ;  /* 0x0000777172027816 */ /* 0x001fe400000000ff */
[----:B------:R-:W2:Y:S04]  /*52b40*/  LDL.LU.64 R168, [R1+0x2a8] ;  /* 0x0002a80001a87983 */ /* 0x000ea80000300a00 */
[----:B----4-:R0:W-:Y:S02]  /*52b50*/  @P1 STG.E.U8 desc[UR32][R170.64], R2 ;  /* 0x00000002aa001986 */ /* 0x0101e4000c101120 */
[----:B0-----:R-:W-:-:S02]  /*52b60*/  PRMT R2, R115, 0x7770, RZ ;  /* 0x0000777073027816 */ /* 0x001fc400000000ff */
[----:B------:R-:W3:Y:S04]  /*52b70*/  LDL.LU.64 R170, [R1+0x2a0] ;  /* 0x0002a00001aa7983 */ /* 0x000ee80000300a00 */
[----:B------:R0:W-:Y:S02]  /*52b80*/  @P2 STG.E.U8 desc[UR32][R172.64], R2 ;  /* 0x00000002ac002986 */ /* 0x0001e4000c101120 */
[----:B0-----:R-:W-:Y:S02]  /*52b90*/  PRMT R2, R115, 0x7771, RZ ;  /* 0x0000777173027816 */ /* 0x001fe400000000ff */
[----:B------:R-:W4:Y:S04]  /*52ba0*/  LDL.LU.64 R172, [R1+0x298] ;  /* 0x0002980001ac7983 */ /* 0x000f280000300a00 */
[----:B------:R0:W-:Y:S02]  /*52bb0*/  @P3 STG.E.U8 desc[UR32][R174.64], R2 ;  /* 0x00000002ae003986 */ /* 0x0001e4000c101120 */
[----:B0-----:R-:W-:-:S02]  /*52bc0*/  PRMT R2, R112, 0x7772, RZ ;  /* 0x0000777270027816 */ /* 0x001fc400000000ff */
[----:B------:R-:W4:Y:S04]  /*52bd0*/  LDL.LU.64 R174, [R1+0x290] ;  /* 0x0002900001ae7983 */ /* 0x000f280000300a00 */
[----:B------:R0:W-:Y:S01]  /*52be0*/  @P4 STG.E.U8 desc[UR32][R176.64], R2 ;  /* 0x00000002b0004986 */ /* 0x0001e2000c101120 */
[----:B------:R-:W-:Y:S02]  /*52bf0*/  LOP3.LUT P4, RZ, R0, 0x8000000, RZ, 0xc0, !PT ;  /* 0x0800000000ff7812 */ /* 0x000fe4000788c0ff */
[----:B------:R-:W-:Y:S02]  /*52c00*/  PRMT R112, R112, 0x7773, RZ ;  /* 0x0000777370707816 */ /* 0x000fe400000000ff */
[----:B0-----:R-:W-:Y:S01]  /*52c10*/  PRMT R2, R113, 0x7772, RZ ;  /* 0x0000777271027816 */ /* 0x001fe200000000ff */
[----:B------:R-:W4:Y:S08]  /*52c20*/  LDL.LU.64 R176, [R1+0x288] ;  /* 0x0002880001b07983 */ /* 0x000f300000300a00 */
[----:B------:R-:W-:Y:S01]  /*52c30*/  @P4 STG.E.U8 desc[UR32][R160.64], R112 ;  /* 0x00000070a0004986 */ /* 0x000fe2000c101120 */
[----:B------:R-:W-:-:S02]  /*52c40*/  LOP3.LUT P4, RZ, R0, 0x4000000, RZ, 0xc0, !PT ;  /* 0x0400000000ff7812 */ /* 0x000fc4000788c0ff */
[----:B------:R-:W-:-:S11]  /*52c50*/  PRMT R113, R113, 0x7773, RZ ;  /* 0x0000777371717816 */ /* 0x000fd600000000ff */
[----:B------:R0:W-:Y:S01]  /*52c60*/  @P4 STG.E.U8 desc[UR32][R178.64], R2 ;  /* 0x00000002b2004986 */ /* 0x0001e2000c101120 */
[----:B------:R-:W-:Y:S02]  /*52c70*/  LOP3.LUT P4, RZ, R0, 0x2000000, RZ, 0xc0, !PT ;  /* 0x0200000000ff7812 */ /* 0x000fe4000788c0ff */
[----:B0-----:R-:W-:Y:S01]  /*52c80*/  PRMT R2, R114, 0x7772, RZ ;  /* 0x0000777272027816 */ /* 0x001fe200000000ff */
[----:B------:R-:W4:Y:S10]  /*52c90*/  LDL.LU.64 R178, [R1+0x278] ;  /* 0x0002780001b27983 */ /* 0x000f340000300a00 */
[----:B------:R-:W-:Y:S01]  /*52ca0*/  @P4 STG.E.U8 desc[UR32][R162.64], R113 ;  /* 0x00000071a2004986 */ /* 0x000fe2000c101120 */
[----:B------:R-:W-:-:S02]  /*52cb0*/  LOP3.LUT P4, RZ, R0, 0x1000000, RZ, 0xc0, !PT ;  /* 0x0100000000ff7812 */ /* 0x000fc4000788c0ff */
[----:B------:R-:W-:-:S11]  /*52cc0*/  PRMT R114, R114, 0x7773, RZ ;  /* 0x0000777372727816 */ /* 0x000fd600000000ff */
[----:B------:R0:W-:Y:S01]  /*52cd0*/  @P4 STG.E.U8 desc[UR32][R108.64], R2 ;  /* 0x000000026c004986 */ /* 0x0001e2000c101120 */
[----:B------:R-:W-:-:S03]  /*52ce0*/  LOP3.LUT P4, RZ, R0, 0x800000, RZ, 0xc0, !PT ;  /* 0x0080000000ff7812 */ /* 0x000fc6000788c0ff */
[----:B0-----:R-:W2:Y:S10]  /*52cf0*/  LDL.LU.64 R108, [R1+0x1120] ;  /* 0x00112000016c7983 */ /* 0x001eb40000300a00 */
[----:B------:R-:W-:Y:S01]  /*52d00*/  @P4 STG.E.U8 desc[UR32][R164.64], R114 ;  /* 0x00000072a4004986 */ /* 0x000fe2000c101120 */
[----:B------:R-:W-:-:S02]  /*52d10*/  LOP3.LUT P4, RZ, R0, 0x400000, RZ, 0xc0, !PT ;  /* 0x0040000000ff7812 */ /* 0x000fc4000788c0ff */
[----:B------:R-:W-:-:S11]  /*52d20*/  PRMT R2, R115, 0x7772, RZ ;  /* 0x0000777273027816 */ /* 0x000fd600000000ff */
[----:B------:R0:W-:Y:S04]  /*52d30*/  @P4 STG.E.U8 desc[UR32][R110.64], R2 ;  /* 0x000000026e004986 */ /* 0x0001e8000c101120 */
[----:B0-----:R-:W4:Y:S01]  /*52d40*/  LDL.LU.64 R110, [R1+0x1118] ;  /* 0x00111800016e7983 */ /* 0x001f220000300a00 */
[----:B------:R-:W-:Y:S02]  /*52d50*/  LOP3.LUT P4, RZ, R0, 0x200000, RZ, 0xc0, !PT ;  /* 0x0020000000ff7812 */ /* 0x000fe4000788c0ff */
[----:B------:R-:W-:Y:S02]  /*52d60*/  PRMT R115, R115, 0x7773, RZ ;  /* 0x0000777373737816 */ /* 0x000fe400000000ff */
[----:B------:R-:W-:-:S09]  /*52d70*/  LOP3.LUT P5, RZ, R243, 0x1000, RZ, 0xc0, !PT ;  /* 0x00001000f3ff7812 */ /* 0x000fd200078ac0ff */
[----:B------:R-:W-:Y:S01]  /*52d80*/  @P4 STG.E.U8 desc[UR32][R166.64], R115 ;  /* 0x00000073a6004986 */ /* 0x000fe2000c101120 */
[----:B------:R-:W-:Y:S02]  /*52d90*/  LOP3.LUT P4, RZ, R0, 0x100000, RZ, 0xc0, !PT ;  /* 0x0010000000ff7812 */ /* 0x000fe4000788c0ff */
[C---:B------:R-:W-:Y:S02]  /*52da0*/  LOP3.LUT P6, RZ, R243.reuse, 0x800, RZ, 0xc0, !PT ;  /* 0x00000800f3ff7812 */ /* 0x040fe400078cc0ff */
[C---:B------:R-:W-:Y:S02]  /*52db0*/  LOP3.LUT P0, RZ, R243.reuse, 0x400, RZ, 0xc0, !PT ;  /* 0x00000400f3ff7812 */ /* 0x040fe4000780c0ff */
[C---:B------:R-:W-:Y:S02]  /*52dc0*/  LOP3.LUT P1, RZ, R243.reuse, 0x200, RZ, 0xc0, !PT ;  /* 0x00000200f3ff7812 */ /* 0x040fe4000782c0ff */
[C---:B------:R-:W-:Y:S02]  /*52dd0*/  LOP3.LUT P2, RZ, R243.reuse, 0x100, RZ, 0xc0, !PT ;  /* 0x00000100f3ff7812 */ /* 0x040fe4000784c0ff */
[----:B------:R-:W-:-:S02]  /*52de0*/  LOP3.LUT P3, RZ, R243, 0x80, RZ, 0xc0, !PT ;  /* 0x00000080f3ff7812 */ /* 0x000fc4000786c0ff */
[----:B--2---:R-:W-:-:S05]  /*52df0*/  PRMT R2, R108, 0x7770, RZ ;  /* 0x000077706c027816 */ /* 0x004fca00000000ff */
[----:B------:R0:W-:Y:S02]  /*52e00*/  @P4 STG.E.U8 desc[UR32][R168.64], R2 ;  /* 0x00000002a8004986 */ /* 0x0001e4000c101120 */
[----:B0-----:R-:W-:-:S05]  /*52e10*/  PRMT R2, R108, 0x7771, RZ ;  /* 0x000077716c027816 */ /* 0x001fca00000000ff */
[----:B---3--:R0:W-:Y:S02]  /*52e20*/  @P5 STG.E.U8 desc[UR32][R170.64], R2 ;  /* 0x00000002aa005986 */ /* 0x0081e4000c101120 */
[----:B0-----:R-:W-:-:S05]  /*52e30*/  PRMT R2, R109, 0x7770, RZ ;  /* 0x000077706d027816 */ /* 0x001fca00000000ff */
[----:B----4-:R0:W-:Y:S02]  /*52e40*/  @P6 STG.E.U8 desc[UR32][R172.64], R2 ;  /* 0x00000002ac006986 */ /* 0x0101e4000c101120 */
        /* <DEDUP_REMOVED lines=11> */
[----:B------:R-:W4:Y:S01]  /*52f00*/  LDL.LU.64 R176, [R1+0x250] ;  /* 0x0002500001b07983 */ /* 0x000f220000300a00 */
[----:B------:R-:W-:-:S05]  /*52f10*/  PRMT R2, R111, 0x7770, RZ ;  /* 0x000077706f027816 */ /* 0x000fca00000000ff */
[----:B------:R0:W-:Y:S04]  /*52f20*/  @P3 STG.E.U8 desc[UR32][R178.64], R2 ;  /* 0x00000002b2003986 */ /* 0x0001e8000c101120 */
[----:B0-----:R-:W4:Y:S04]  /*52f30*/  LDL.LU.64 R178, [R1+0x240] ;  /* 0x0002400001b27983 */ /* 0x001f280000300a00 */
[----:B------:R-:W4:Y:S01]  /*52f40*/  LDL.LU.64 R158, [R1+0x238] ;  /* 0x00023800019e7983 */ /* 0x000f220000300a00 */
[----:B------:R-:W-:Y:S02]  /*52f50*/  LOP3.LUT R0, R0, 0xffffefff, RZ, 0xc0, !PT ;  /* 0xffffefff00007812 */ /* 0x000fe400078ec0ff */
[C---:B------:R-:W-:Y:S01]  /*52f60*/  LOP3.LUT P0, RZ, R243.reuse, 0x40, RZ, 0xc0, !PT ;  /* 0x00000040f3ff7812 */ /* 0x040fe2000780c0ff */
[----:B------:R-:W4:Y:S01]  /*52f70*/  LDL.LU.64 R160, [R1+0x228] ;  /* 0x0002280001a07983 */ /* 0x000f220000300a00 */
[----:B------:R-:W-:-:S02]  /*52f80*/  LOP3.LUT P1, RZ, R243, 0x20, RZ, 0xc0, !PT ;  /* 0x00000020f3ff7812 */ /* 0x000fc4000782c0ff */
[----:B------:R-:W-:Y:S01]  /*52f90*/  PRMT R2, R111, 0x7771, RZ ;  /* 0x000077716f027816 */ /* 0x000fe200000000ff */
[----:B------:R-:W4:Y:S01]  /*52fa0*/  LDL.LU.64 R162, [R1+0x220] ;  /* 0x0002200001a27983 */ /* 0x000f220000300a00 */
[C---:B------:R-:W-:Y:S02]  /*52fb0*/  LOP3.LUT P2, RZ, R243.reuse, 0x10, RZ, 0xc0, !PT ;  /* 0x00000010f3ff7812 */ /* 0x040fe4000784c0ff */
[----:B------:R-:W-:Y:S01]  /*52fc0*/  LOP3.LUT P3, RZ, R243, 0x8, RZ, 0xc0, !PT ;  /* 0x00000008f3ff7812 */ /* 0x000fe2000786c0ff */
[----:B------:R-:W4:Y:S04]  /*52fd0*/  LDL.LU.64 R164, [R1+0x218] ;  /* 0x0002180001a47983 */ /* 0x000f280000300a00 */
[----:B------:R-:W4:Y:S01]  /*52fe0*/  LDL.LU.64 R166, [R1+0x210] ;  /* 0x0002100001a67983 */ /* 0x000f220000300a00 */
[----:B--2---:R-:W-:-:S13]  /*52ff0*/  LOP3.LUT P4, RZ, R244, 0x4000000, RZ, 0xc0, !PT ;  /* 0x04000000f4ff7812 */ /* 0x004fda000788c0ff */
        /* <DEDUP_REMOVED lines=21> */
[----:B---3--:R0:W-:Y:S10]  /*53150*/  @P0 STG.E.U8 desc[UR32][R168.64], R2 ;  /* 0x00000002a8000986 */ /* 0x0081f4000c101120 */
[----:B------:R-:W-:-:S02]  /*53160*/  @P4 LOP3.LUT R0, R0, 0x80000, RZ, 0xfc, !PT ;  /* 0x0008000000004812 */ /* 0x000fc400078efcff */
[----:B------:R-:W-:Y:S01]  /*53170*/  LOP3.LUT P4, RZ, R243, 0x4, RZ, 0xc0, !PT ;  /* 0x00000004f3ff7812 */ /* 0x000fe2000788c0ff */
[----:B0-----:R-:W2:Y:S01]  /*53180*/  LDL.LU.64 R168, [R1+0x208] ;  /* 0x0002080001a87983 */ /* 0x001ea20000300a00 */
[C---:B------:R-:W-:Y:S02]  /*53190*/  PRMT R2, R108.reuse, 0x7772, RZ ;  /* 0x000077726c027816 */ /* 0x040fe400000000ff */
[----:B------:R-:W-:-:S03]  /*531a0*/  PRMT R108, R108, 0x7773, RZ ;  /* 0x000077736c6c7816 */ /* 0x000fc600000000ff */
[----:B----4-:R0:W-:Y:S04]  /*531b0*/  @P1 STG.E.U8 desc[UR32][R170.64], R2 ;  /* 0x00000002aa001986 */ /* 0x0101e8000c101120 */
[----:B------:R1:W-:Y:S01]  /*531c0*/  @P2 STG.E.U8 desc[UR32][R172.64], R108 ;  /* 0x0000006cac002986 */ /* 0x0003e2000c101120 */
[----:B0-----:R-:W-:-:S03]  /*531d0*/  PRMT R2, R109, 0x7772, RZ ;  /* 0x000077726d027816 */ /* 0x001fc600000000ff */
[----:B------:R-:W3:Y:S01]  /*531e0*/  LDL.LU.64 R170, [R1+0x200] ;  /* 0x0002000001aa7983 */ /* 0x000ee20000300a00 */
[----:B------:R-:W-:-:S03]  /*531f0*/  PRMT R109, R109, 0x7773, RZ ;  /* 0x000077736d6d7816 */ /* 0x000fc600000000ff */
[----:B------:R0:W-:Y:S04]  /*53200*/  @P3 STG.E.U8 desc[UR32][R174.64], R2 ;  /* 0x00000002ae003986 */ /* 0x0001e8000c101120 */
[----:B------:R-:W-:Y:S01]  /*53210*/  @P4 STG.E.U8 desc[UR32][R176.64], R109 ;  /* 0x0000006db0004986 */ /* 0x000fe2000c101120 */
[----:B------:R-:W-:-:S03]  /*53220*/  LOP3.LUT P4, RZ, R0, 0x80000, RZ, 0xc0, !PT ;  /* 0x0008000000ff7812 */ /* 0x000fc6000788c0ff */
[----:B-1----:R-:W4:Y:S01]  /*53230*/  LDL.LU.64 R172, [R1+0x1f8] ;  /* 0x0001f80001ac7983 */ /* 0x002f220000300a00 */
[----:B0-----:R-:W-:-:S09]  /*53240*/  PRMT R2, R110, 0x7772, RZ ;  /* 0x000077726e027816 */ /* 0x001fd200000000ff */
[----:B------:R0:W-:Y:S01]  /*53250*/  @P4 STG.E.U8 desc[UR32][R104.64], R2 ;  /* 0x0000000268004986 */ /* 0x0001e2000c101120 */
[----:B------:R-:W-:-:S03]  /*53260*/  LOP3.LUT P4, RZ, R0, 0x40000, RZ, 0xc0, !PT ;  /* 0x0004000000ff7812 */ /* 0x000fc6000788c0ff */
[----:B0-----:R-:W2:Y:S01]  /*53270*/  LDL.LU.64 R104, [R1+0x1108] ;  /* 0x0011080001687983 */ /* 0x001ea20000300a00 */
[----:B------:R-:W-:Y:S02]  /*53280*/  PRMT R110, R110, 0x7773, RZ ;  /* 0x000077736e6e7816 */ /* 0x000fe400000000ff */
[----:B------:R-:W-:Y:S01]  /*53290*/  PRMT R2, R111, 0x7772, RZ ;  /* 0x000077726f027816 */ /* 0x000fe200000000ff */
[----:B------:R-:W4:Y:S06]  /*532a0*/  LDL.LU.64 R174, [R1+0x1f0] ;  /* 0x0001f00001ae7983 */ /* 0x000f2c0000300a00 */
[----:B------:R0:W-:Y:S01]  /*532b0*/  @P4 STG.E.U8 desc[UR32][R178.64], R110 ;  /* 0x0000006eb2004986 */ /* 0x0001e2000c101120 */
[----:B------:R-:W-:-:S02]  /*532c0*/  LOP3.LUT P4, RZ, R0, 0x20000, RZ, 0xc0, !PT ;  /* 0x0002000000ff7812 */ /* 0x000fc4000788c0ff */
[----:B------:R-:W-:Y:S01]  /*532d0*/  PRMT R111, R111, 0x7773, RZ ;  /* 0x000077736f6f7816 */ /* 0x000fe200000000ff */
[----:B------:R-:W4:Y:S04]  /*532e0*/  LDL.LU.64 R176, [R1+0x1e8] ;  /* 0x0001e80001b07983 */ /* 0x000f280000300a00 */
[----:B0-----:R-:W4:Y:S06]  /*532f0*/  LDL.LU.64 R178, [R1+0x1e0] ;  /* 0x0001e00001b27983 */ /* 0x001f2c0000300a00 */
        /* <DEDUP_REMOVED lines=19> */
[----:B------:R3:W-:Y:S02]  /*53430*/  @P4 STG.E.U8 desc[UR32][R166.64], R2 ;  /* 0x00000002a6004986 */ /* 0x0007e4000c101120 */
[----:B---3--:R-:W-:-:S05]  /*53440*/  PRMT R2, R106, 0x7770, RZ ;  /* 0x000077706a027816 */ /* 0x008fca00000000ff */
[----:B------:R0:W-:Y:S02]  /*53450*/  @P5 STG.E.U8 desc[UR32][R168.64], R2 ;  /* 0x00000002a8005986 */ /* 0x0001e4000c101120 */
[----:B0-----:R-:W-:-:S05]  /*53460*/  PRMT R2, R106, 0x7771, RZ ;  /* 0x000077716a027816 */ /* 0x001fca00000000ff */
[----:B------:R0:W-:Y:S02]  /*53470*/  @P6 STG.E.U8 desc[UR32][R170.64], R2 ;  /* 0x00000002aa006986 */ /* 0x0001e4000c101120 */
[C---:B0-----:R-:W-:Y:S02]  /*53480*/  PRMT R2, R107.reuse, 0x7770, RZ ;  /* 0x000077706b027816 */ /* 0x041fe400000000ff */
[----:B------:R-:W2:Y:S04]  /*53490*/  LDL.LU.64 R170, [R1+0x1d8] ;  /* 0x0001d80001aa7983 */ /* 0x000ea80000300a00 */
[----:B----4-:R0:W-:Y:S02]  /*534a0*/  @P0 STG.E.U8 desc[UR32][R172.64], R2 ;  /* 0x00000002ac000986 */ /* 0x0101e4000c101120 */
[----:B0-----:R-:W-:-:S02]  /*534b0*/  PRMT R2, R107, 0x7771, RZ ;  /* 0x000077716b027816 */ /* 0x001fc400000000ff */
[----:B------:R-:W3:Y:S04]  /*534c0*/  LDL.LU.64 R172, [R1+0x1d0] ;  /* 0x0001d00001ac7983 */ /* 0x000ee80000300a00 */
[----:B------:R0:W-:Y:S04]  /*534d0*/  @P1 STG.E.U8 desc[UR32][R174.64], R2 ;  /* 0x00000002ae001986 */ /* 0x0001e8000c101120 */
[----:B0-----:R-:W4:Y:S01]  /*534e0*/  LDL.LU.64 R174, [R1+0x1c8] ;  /* 0x0001c80001ae7983 */ /* 0x001f220000300a00 */
[----:B------:R-:W-:Y:S02]  /*534f0*/  LOP3.LUT P2, RZ, R244, 0x200000, RZ, 0xc0, !PT ;  /* 0x00200000f4ff7812 */ /* 0x000fe4000784c0ff */
[----:B------:R-:W-:-:S02]  /*53500*/  PRMT R2, R104, 0x7772, RZ ;  /* 0x0000777268027816 */ /* 0x000fc400000000ff */
[C---:B------:R-:W-:Y:S02]  /*53510*/  LOP3.LUT P3, RZ, R244.reuse, 0x100000, RZ, 0xc0, !PT ;  /* 0x00100000f4ff7812 */ /* 0x040fe4000786c0ff */
[----:B------:R-:W-:Y:S02]  /*53520*/  LOP3.LUT P0, RZ, R244, 0x80000, RZ, 0xc0, !PT ;  /* 0x00080000f4ff7812 */ /* 0x000fe4000780c0ff */
[----:B------:R-:W-:-:S05]  /*53530*/  PRMT R104, R104, 0x7773, RZ ;  /* 0x0000777368687816 */ /* 0x000fca00000000ff */
[----:B------:R0:W-:Y:S01]  /*53540*/  @P2 STG.E.U8 desc[UR32][R176.64], R2 ;  /* 0x00000002b0002986 */ /* 0x0001e2000c101120 */
[C---:B------:R-:W-:Y:S02]  /*53550*/  LOP3.LUT P1, RZ, R244.reuse, 0x40000, RZ, 0xc0, !PT ;  /* 0x00040000f4ff7812 */ /* 0x040fe4000782c0ff */
[C---:B------:R-:W-:Y:S01]  /*53560*/  LOP3.LUT P2, RZ, R244.reuse, 0x20000, RZ, 0xc0, !PT ;  /* 0x00020000f4ff7812 */ /* 0x040fe2000784c0ff */
[----:B------:R1:W-:Y:S04]  /*53570*/  @P3 STG.E.U8 desc[UR32][R178.64], R104 ;  /* 0x00000068b2003986 */ /* 0x0003e8000c101120 */
[----:B0-----:R-:W4:Y:S01]  /*53580*/  LDL.LU.64 R176, [R1+0x1b8] ;  /* 0x0001b80001b07983 */ /* 0x001f220000300a00 */
[----:B------:R-:W-:Y:S02]  /*53590*/  LOP3.LUT P3, RZ, R244, 0x10000, RZ, 0xc0, !PT ;  /* 0x00010000f4ff7812 */ /* 0x000fe4000786c0ff */
[C---:B------:R-:W-:Y:S01]  /*535a0*/  PRMT R2, R105.reuse, 0x7772, RZ ;  /* 0x0000777269027816 */ /* 0x040fe200000000ff */
[----:B-1----:R-:W4:Y:S01]  /*535b0*/  LDL.LU.64 R178, [R1+0x1b0] ;  /* 0x0001b00001b27983 */ /* 0x002f220000300a00 */
[----:B------:R-:W-:-:S03]  /*535c0*/  PRMT R105, R105, 0x7773, RZ ;  /* 0x0000777369697816 */ /* 0x000fc600000000ff */
        /* <DEDUP_REMOVED lines=11> */
[----:B--2---:R0:W-:Y:S02]  /*53680*/  @P0 STG.E.U8 desc[UR32][R170.64], R2 ;  /* 0x00000002aa000986 */ /* 0x0041e4000c101120 */
[C---:B0-----:R-:W-:Y:S02]  /*53690*/  PRMT R2, R106.reuse, 0x7772, RZ ;  /* 0x000077726a027816 */ /* 0x041fe400000000ff */
[----:B------:R-:W-:Y:S01]  /*536a0*/  PRMT R106, R106, 0x7773, RZ ;  /* 0x000077736a6a7816 */ /* 0x000fe200000000ff */
[----:B---3--:R-:W-:Y:S04]  /*536b0*/  @P1 STG.E.U8 desc[UR32][R172.64], R105 ;  /* 0x00000069ac001986 */ /* 0x008fe8000c101120 */
[----:B----4-:R-:W-:Y:S04]  /*536c0*/  @P2 STG.E.U8 desc[UR32][R174.64], R2 ;  /* 0x00000002ae002986 */ /* 0x010fe8000c101120 */
[----:B------:R0:W-:Y:S04]  /*536d0*/  @P3 STG.E.U8 desc[UR32][R100.64], R106 ;  /* 0x0000006a64003986 */ /* 0x0001e8000c101120 */
[----:B0-----:R-:W2:Y:S01]  /*536e0*/  LDL.LU.64 R100, [R1+0x10f8] ;  /* 0x0010f80001647983 */ /* 0x001ea20000300a00 */
[----:B------:R-:W-:-:S02]  /*536f0*/  LOP3.LUT R0, R0, 0xffffffbf, RZ, 0xc0, !PT ;  /* 0xffffffbf00007812 */ /* 0x000fc400078ec0ff */
[C---:B------:R-:W-:Y:S01]  /*53700*/  PRMT R2, R107.reuse, 0x7772, RZ ;  /* 0x000077726b027816 */ /* 0x040fe200000000ff */
[----:B------:R-:W3:Y:S01]  /*53710*/  LDL.LU.64 R164, [R1+0x180] ;  /* 0x0001800001a47983 */ /* 0x000ee20000300a00 */
[----:B------:R-:W-:Y:S02]  /*53720*/  @P4 LOP3.LUT R0, R0, 0x40, RZ, 0xfc, !PT ;  /* 0x0000004000004812 */ /* 0x000fe400078efcff */
[----:B------:R-:W-:Y:S01]  /*53730*/  LOP3.LUT P4, RZ, R244, 0x400, RZ, 0xc0, !PT ;  /* 0x00000400f4ff7812 */ /* 0x000fe2000788c0ff */
[----:B------:R-:W4:Y:S01]  /*53740*/  LDL.LU.64 R166, [R1+0x178] ;  /* 0x0001780001a67983 */ /* 0x000f220000300a00 */
[----:B------:R-:W-:Y:S02]  /*53750*/  LOP3.LUT R0, R0, 0xffffff7f, RZ, 0xc0, !PT ;  /* 0xffffff7f00007812 */ /* 0x000fe400078ec0ff */
[----:B------:R-:W-:Y:S01]  /*53760*/  PRMT R107, R107, 0x7773, RZ ;  /* 0x000077736b6b7816 */ /* 0x000fe200000000ff */
[----:B------:R-:W4:Y:S04]  /*53770*/  LDL.LU.64 R168, [R1+0x170] ;  /* 0x0001700001a87983 */ /* 0x000f280000300a00 */
[----:B------:R-:W4:Y:S04]  /*53780*/  LDL.LU.64 R170, [R1+0x168] ;  /* 0x0001680001aa7983 */ /* 0x000f280000300a00 */
[----:B------:R-:W-:Y:S01]  /*53790*/  @P4 LOP3.LUT R0, R0, 0x80, RZ, 0xfc, !PT ;  /* 0x0000008000004812 */ /* 0x000fe200078efcff */
        /* <DEDUP_REMOVED lines=16> */
[----:B------:R-:W-:-:S03]  /*538a0*/  LOP3.LUT P4, RZ, R0, 0x800, RZ, 0xc0, !PT ;  /* 0x0000080000ff7812 */ /* 0x000fc6000788c0ff */
[----:B0-----:R-:W4:Y:S10]  /*538b0*/  LDL.LU.64 R176, [R1+0xb08] ;  /* 0x000b080001b07983 */ /* 0x001f340000300a00 */
[----:B------:R-:W-:Y:S01]  /*538c0*/  @P4 STG.E.U8 desc[UR32][R178.64], R107 ;  /* 0x0000006bb2004986 */ /* 0x000fe2000c101120 */
[----:B------:R-:W-:-:S02]  /*538d0*/  LOP3.LUT P4, RZ, R0, 0x400, RZ, 0xc0, !PT ;  /* 0x0000040000ff7812 */ /* 0x000fc4000788c0ff */
        /* <DEDUP_REMOVED lines=24> */
[----:B---3--:R0:W-:Y:S01]  /*53a60*/  @P4 STG.E.U8 desc[UR32][R164.64], R2 ;  /* 0x00000002a4004986 */ /* 0x0081e2000c101120 */
[----:B------:R-:W-:Y:S02]  /*53a70*/  LOP3.LUT P4, RZ, R0, 0x10, RZ, 0xc0, !PT ;  /* 0x0000001000ff7812 */ /* 0x000fe4000788c0ff */
[----:B0-----:R-:W-:-:S11]  /*53a80*/  PRMT R2, R103, 0x7770, RZ ;  /* 0x0000777067027816 */ /* 0x001fd600000000ff */
[----:B----4-:R0:W-:Y:S02]  /*53a90*/  @P4 STG.E.U8 desc[UR32][R166.64], R2 ;  /* 0x00000002a6004986 */ /* 0x0101e4000c101120 */
[----:B0-----:R-:W-:-:S05]  /*53aa0*/  PRMT R2, R103, 0x7771, RZ ;  /* 0x0000777167027816 */ /* 0x001fca00000000ff */
[----:B------:R0:W-:Y:S02]  /*53ab0*/  @P5 STG.E.U8 desc[UR32][R168.64], R2 ;  /* 0x00000002a8005986 */ /* 0x0001e4000c101120 */
[C---:B0-----:R-:W-:Y:S02]  /*53ac0*/  PRMT R2, R100.reuse, 0x7772, RZ ;  /* 0x0000777264027816 */ /* 0x041fe400000000ff */
[----:B------:R-:W-:-:S03]  /*53ad0*/  PRMT R100, R100, 0x7773, RZ ;  /* 0x0000777364647816 */ /* 0x000fc600000000ff */
[----:B------:R0:W-:Y:S04]  /*53ae0*/  @P6 STG.E.U8 desc[UR32][R170.64], R2 ;  /* 0x00000002aa006986 */ /* 0x0001e8000c101120 */
[----:B------:R-:W-:Y:S01]  /*53af0*/  @P0 STG.E.U8 desc[UR32][R172.64], R100 ;  /* 0x00000064ac000986 */ /* 0x000fe2000c101120 */
[----:B------:R-:W-:Y:S02]  /*53b00*/  LOP3.LUT P0, RZ, R244, 0x1, RZ, 0xc0, !PT ;  /* 0x00000001f4ff7812 */ /* 0x000fe4000780c0ff */
[C---:B0-----:R-:W-:Y:S02]  /*53b10*/  PRMT R2, R101.reuse, 0x7772, RZ ;  /* 0x0000777265027816 */ /* 0x041fe400000000ff */
[----:B------:R-:W-:-:S03]  /*53b20*/  PRMT R101, R101, 0x7773, RZ ;  /* 0x0000777365657816 */ /* 0x000fc600000000ff */
[----:B------:R0:W-:Y:S04]  /*53b30*/  @P1 STG.E.U8 desc[UR32][R174.64], R2 ;  /* 0x00000002ae001986 */ /* 0x0001e8000c101120 */
[----:B------:R1:W-:Y:S01]  /*53b40*/  @P2 STG.E.U8 desc[UR32][R176.64], R101 ;  /* 0x00000065b0002986 */ /* 0x0003e2000c101120 */
[----:B0-----:R-:W-:-:S03]  /*53b50*/  PRMT R2, R102, 0x7772, RZ ;  /* 0x0000777266027816 */ /* 0x001fc600000000ff */
[----:B------:R-:W2:Y:S01]  /*53b60*/  LDL.LU.64 R174, [R1+0xb28] ;  /* 0x000b280001ae7983 */ /* 0x000ea20000300a00 */
[----:B------:R-:W-:-:S03]  /*53b70*/  PRMT R102, R102, 0x7773, RZ ;  /* 0x0000777366667816 */ /* 0x000fc600000000ff */
[----:B------:R0:W-:Y:S04]  /*53b80*/  @P3 STG.E.U8 desc[UR32][R178.64], R2 ;  /* 0x00000002b2003986 */ /* 0x0001e8000c101120 */
[----:B-1----:R-:W3:Y:S04]  /*53b90*/  LDL.LU.64 R176, [R1+0xb30] ;  /* 0x000b300001b07983 */ /* 0x002ee80000300a00 */
[----:B------:R1:W-:Y:S04]  /*53ba0*/  @P0 STG.E.U8 desc[UR32][R96.64], R102 ;  /* 0x0000006660000986 */ /* 0x0003e8000c101120 */
[----:B0-----:R-:W4:Y:S04]  /*53bb0*/  LDL.LU.64 R178, [R1+0xb40] ;  /* 0x000b400001b27983 */ /* 0x001f280000300a00 */
[----:B------:R-:W4:Y:S04]  /*53bc0*/  LDL.LU.64 R156, [R1+0xb48] ;  /* 0x000b4800019c7983 */ /* 0x000f280000300a00 */
[----:B------:R-:W4:Y:S04]  /*53bd0*/  LDL.LU.64 R158, [R1+0xb50] ;  /* 0x000b5000019e7983 */ /* 0x000f280000300a00 */
[----:B-1----:R-:W4:Y:S01]  /*53be0*/  LDL.LU.64 R96, [R1+0x10e8] ;  /* 0x0010e80001607983 */ /* 0x002f220000300a00 */
[----:B------:R-:W-:-:S02]  /*53bf0*/  LOP3.LUT P4, RZ, R245, 0x100000, RZ, 0xc0, !PT ;  /* 0x00100000f5ff7812 */ /* 0x000fc4000788c0ff */
[----:B------:R-:W-:Y:S01]  /*53c00*/  LOP3.LUT R5, R5, 0xefffffff, RZ, 0xc0, !PT ;  /* 0xefffffff05057812 */ /* 0x000fe200078ec0ff */
[----:B------:R-:W4:Y:S01]  /*53c10*/  LDL.LU.64 R160, [R1+0xb60] ;  /* 0x000b600001a07983 */ /* 0x000f220000300a00 */
[C---:B------:R-:W-:Y:S02]  /*53c20*/  LOP3.LUT P1, RZ, R245.reuse, 0x80000000, RZ, 0xc0, !PT ;  /* 0x80000000f5ff7812 */ /* 0x040fe4000782c0ff */
[C---:B------:R-:W-:Y:S01]  /*53c30*/  LOP3.LUT P2, RZ, R245.reuse, 0x40000000, RZ, 0xc0, !PT ;  /* 0x40000000f5ff7812 */ /* 0x040fe2000784c0ff */
[----:B------:R-:W4:Y:S01]  /*53c40*/  LDL.LU.64 R162, [R1+0xb68] ;  /* 0x000b680001a27983 */ /* 0x000f220000300a00 */
[----:B------:R-:W-:Y:S02]  /*53c50*/  LOP3.LUT P3, RZ, R245, 0x20000000, RZ, 0xc0, !PT ;  /* 0x20000000f5ff7812 */ /* 0x000fe4000786c0ff */
[----:B------:R-:W-:Y:S01]  /*53c60*/  PRMT R2, R103, 0x7772, RZ ;  /* 0x0000777267027816 */ /* 0x000fe200000000ff */
[----:B------:R-:W4:Y:S02]  /*53c70*/  LDL.LU.64 R164, [R1+0xb70] ;  /* 0x000b700001a47983 */ /* 0x000f240000300a00 */
[----:B------:R-:W-:-:S02]  /*53c80*/  @P4 LOP3.LUT R5, R5, 0x10000000, RZ, 0xfc, !PT ;  /* 0x1000000005054812 */ /* 0x000fc400078efcff */
[----:B------:R-:W-:Y:S01]  /*53c90*/  LOP3.LUT P4, RZ, R245, 0x200000, RZ, 0xc0, !PT ;  /* 0x00200000f5ff7812 */ /* 0x000fe2000788c0ff */
[----:B------:R-:W4:Y:S01]  /*53ca0*/  LDL.LU.64 R166, [R1+0xb78] ;  /* 0x000b780001a67983 */ /* 0x000f220000300a00 */
[----:B------:R-:W-:Y:S02]  /*53cb0*/  LOP3.LUT R5, R5, 0xdfffffff, RZ, 0xc0, !PT ;  /* 0xdfffffff05057812 */ /* 0x000fe400078ec0ff */
[----:B------:R-:W-:Y:S01]  /*53cc0*/  PRMT R103, R103, 0x7773, RZ ;  /* 0x0000777367677816 */ /* 0x000fe200000000ff */
[----:B------:R-:W4:Y:S08]  /*53cd0*/  LDL.LU.64 R168, [R1+0xb80] ;  /* 0x000b800001a87983 */ /* 0x000f300000300a00 */
        /* <DEDUP_REMOVED lines=20> */
[----:B--2---:R4:W-:Y:S04]  /*53e20*/  @P1 STG.E.U8 desc[UR32][R174.64], R2 ;  /* 0x00000002ae001986 */ /* 0x0049e8000c101120 */
[----:B---3--:R-:W-:Y:S01]  /*53e30*/  @P2 STG.E.U8 desc[UR32][R176.64], R103 ;  /* 0x00000067b0002986 */ /* 0x008fe2000c101120 */
[----:B----4-:R-:W-:-:S05]  /*53e40*/  PRMT R2, R96, 0x7770, RZ ;  /* 0x0000777060027816 */ /* 0x010fca00000000ff */
[----:B------:R0:W-:Y:S04]  /*53e50*/  @P3 STG.E.U8 desc[UR32][R98.64], R2 ;  /* 0x0000000262003986 */ /* 0x0001e8000c101120 */
[----:B0-----:R-:W2:Y:S04]  /*53e60*/  LDL.LU.64 R98, [R1+0x10e0] ;  /* 0x0010e00001627983 */ /* 0x001ea80000300a00 */
[----:B------:R-:W3:Y:S04]  /*53e70*/  LDL.LU.64 R170, [R1+0xb88] ;  /* 0x000b880001aa7983 */ /* 0x000ee80000300a00 */
[----:B------:R-:W4:Y:S01]  /*53e80*/  LDL.LU.64 R172, [R1+0xb98] ;  /* 0x000b980001ac7983 */ /* 0x000f220000300a00 */
[----:B------:R-:W-:-:S03]  /*53e90*/  PRMT R2, R96, 0x7771, RZ ;  /* 0x0000777160027816 */ /* 0x000fc600000000ff */
[----:B------:R-:W4:Y:S04]  /*53ea0*/  LDL.LU.64 R174, [R1+0xba0] ;  /* 0x000ba00001ae7983 */ /* 0x000f280000300a00 */
[----:B------:R-:W4:Y:S04]  /*53eb0*/  LDL.LU.64 R176, [R1+0xba8] ;  /* 0x000ba80001b07983 */ /* 0x000f280000300a00 */
[----:B------:R0:W-:Y:S04]  /*53ec0*/  @P4 STG.E.U8 desc[UR32][R178.64], R2 ;  /* 0x00000002b2004986 */ /* 0x0001e8000c101120 */
[----:B0-----:R-:W4:Y:S01]  /*53ed0*/  LDL.LU.64 R178, [R1+0xbb0] ;  /* 0x000bb00001b27983 */ /* 0x001f220000300a00 */
        /* <DEDUP_REMOVED lines=14> */
[----:B------:R-:W-:Y:S01]  /*53fc0*/  @P4 STG.E.U8 desc[UR32][R160.64], R2 ;  /* 0x00000002a0004986 */ /* 0x000fe2000c101120 */
        /* <DEDUP_REMOVED lines=13> */
[----:B------:R-:W-:Y:S02]  /*540a0*/  PRMT R96, R96, 0x7773, RZ ;  /* 0x0000777360607816 */ /* 0x000fe400000000ff */
[----:B0-----:R-:W-:-:S09]  /*540b0*/  PRMT R0, R97, 0x7772, RZ ;  /* 0x0000777261007816 */ /* 0x001fd200000000ff */
[----:B---3--:R-:W-:Y:S01]  /*540c0*/  @P4 STG.E.U8 desc[UR32][R170.64], R96 ;  /* 0x00000060aa004986 */ /* 0x008fe2000c101120 */
[----:B------:R-:W-:-:S03]  /*540d0*/  PRMT R97, R97, 0x7773, RZ ;  /* 0x0000777361617816 */ /* 0x000fc600000000ff */
        /* <DEDUP_REMOVED lines=9> */
[----:B------:R1:W-:Y:S04]  /*54170*/  @P3 STG.E.U8 desc[UR32][R246.64], R99 ;  /* 0x00000063f6003986 */ /* 0x0003e8000c101120 */
[----:B0-----:R-:W2:Y:S04]  /*54180*/  LDL.LU.64 R92, [R1+0x10d8] ;  /* 0x0010d800015c7983 */ /* 0x001ea80000300a00 */
[----:B-1----:R-:W3:Y:S04]  /*54190*/  LDL.LU.64 R246, [R1+0x10d0] ;  /* 0x0010d00001f67983 */ /* 0x002ee80000300a00 */
[----:B------:R-:W4:Y:S01]  /*541a0*/  LDL.LU.64 R170, [R1+0xbd0] ;  /* 0x000bd00001aa7983 */ /* 0x000f220000300a00 */
[----:B------:R-:W-:-:S02]  /*541b0*/  LOP3.LUT P0, RZ, R245, 0x2000, RZ, 0xc0, !PT ;  /* 0x00002000f5ff7812 */ /* 0x000fc4000780c0ff */
[C---:B------:R-:W-:Y:S01]  /*541c0*/  LOP3.LUT P1, RZ, R245.reuse, 0x1000, RZ, 0xc0, !PT ;  /* 0x00001000f5ff7812 */ /* 0x040fe2000782c0ff */
[----:B------:R-:W3:Y:S04]  /*541d0*/  LDL.LU.64 R172, [R1+0xbe0] ;  /* 0x000be00001ac7983 */ /* 0x000ee80000300a00 */
[----:B------:R-:W3:Y:S04]  /*541e0*/  LDL.LU.64 R174, [R1+0xbe8] ;  /* 0x000be80001ae7983 */ /* 0x000ee80000300a00 */
[----:B------:R-:W3:Y:S04]  /*541f0*/  LDL.LU.64 R176, [R1+0xbf0] ;  /* 0x000bf00001b07983 */ /* 0x000ee80000300a00 */
[----:B------:R-:W3:Y:S04]  /*54200*/  LDL.LU.64 R178, [R1+0xbf8] ;  /* 0x000bf80001b27983 */ /* 0x000ee80000300a00 */
[----:B------:R-:W3:Y:S04]  /*54210*/  LDL.LU.64 R158, [R1+0xc00] ;  /* 0x000c0000019e7983 */ /* 0x000ee80000300a00 */
[----:B------:R-:W3:Y:S04]  /*54220*/  LDL.LU.64 R160, [R1+0xc08] ;  /* 0x000c080001a07983 */ /* 0x000ee80000300a00 */
[----:B------:R-:W3:Y:S01]  /*54230*/  LDL.LU.64 R162, [R1+0xc18] ;  /* 0x000c180001a27983 */ /* 0x000ee20000300a00 */
        /* <DEDUP_REMOVED lines=9> */
[----:B----4-:R0:W-:Y:S02]  /*542d0*/  @P0 STG.E.U8 desc[UR32][R170.64], R0 ;  /* 0x00000000aa000986 */ /* 0x0101e4000c101120 */
[----:B0-----:R-:W-:-:S05]  /*542e0*/  PRMT R0, R92, 0x7771, RZ ;  /* 0x000077715c007816 */ /* 0x001fca00000000ff */
[----:B------:R0:W-:Y:S04]  /*542f0*/  @P1 STG.E.U8 desc[UR32][R94.64], R0 ;  /* 0x000000005e001986 */ /* 0x0001e8000c101120 */
[----:B0-----:R-:W2:Y:S04]  /*54300*/  LDL.LU.64 R94, [R1+0x10c8] ;  /* 0x0010c800015e7983 */ /* 0x001ea80000300a00 */
[----:B------:R-:W4:Y:S01]  /*54310*/  LDL.LU.64 R164, [R1+0xc20] ;  /* 0x000c200001a47983 */ /* 0x000f220000300a00 */
[----:B------:R-:W-:Y:S02]  /*54320*/  @P4 LOP3.LUT R5, R5, 0x400000, RZ, 0xfc, !PT ;  /* 0x0040000005054812 */ /* 0x000fe400078efcff */
[----:B------:R-:W-:Y:S01]  /*54330*/  LOP3.LUT P4, RZ, R245, 0x10, RZ, 0xc0, !PT ;  /* 0x00000010f5ff7812 */ /* 0x000fe2000788c0ff */
[----:B------:R-:W4:Y:S01]  /*54340*/  LDL.LU.64 R166, [R1+0xc30] ;  /* 0x000c300001a67983 */ /* 0x000f220000300a00 */
[----:B------:R-:W-:-:S02]  /*54350*/  LOP3.LUT R5, R5, 0xff7fffff, RZ, 0xc0, !PT ;  /* 0xff7fffff05057812 */ /* 0x000fc400078ec0ff */
[C---:B------:R-:W-:Y:S01]  /*54360*/  LOP3.LUT P2, RZ, R245.reuse, 0x800, RZ, 0xc0, !PT ;  /* 0x00000800f5ff7812 */ /* 0x040fe2000784c0ff */
[----:B------:R-:W4:Y:S01]  /*54370*/  LDL.LU.64 R168, [R1+0xc40] ;  /* 0x000c400001a87983 */ /* 0x000f220000300a00 */
[----:B------:R-:W-:Y:S02]  /*54380*/  LOP3.LUT P3, RZ, R245, 0x400, RZ, 0xc0, !PT ;  /* 0x00000400f5ff7812 */ /* 0x000fe4000786c0ff */
[----:B------:R-:W-:Y:S01]  /*54390*/  PRMT R0, R93, 0x7770, RZ ;  /* 0x000077705d007816 */ /* 0x000fe200000000ff */
[----:B------:R-:W4:Y:S04]  /*543a0*/  LDL.LU.64 R170, [R1+0xc48] ;  /* 0x000c480001aa7983 */ /* 0x000f280000300a00 */
        /* <DEDUP_REMOVED lines=15> */
[----:B0-----:R-:W3:Y:S01]  /*544a0*/  LDL.LU.64 R172, [R1+0xc50] ;  /* 0x000c500001ac7983 */ /* 0x001ee20000300a00 */
[----:B------:R-:W-:-:S05]  /*544b0*/  PRMT R0, R93, 0x7771, RZ ;  /* 0x000077715d007816 */ /* 0x000fca00000000ff */
[----:B------:R0:W-:Y:S04]  /*544c0*/  @P3 STG.E.U8 desc[UR32][R174.64], R0 ;  /* 0x00000000ae003986 */ /* 0x0001e8000c101120 */
[----:B0-----:R-:W3:Y:S01]  /*544d0*/  LDL.LU.64 R174, [R1+0xc58] ;  /* 0x000c580001ae7983 */ /* 0x001ee20000300a00 */
[----:B--2---:R-:W-:-:S05]  /*544e0*/  PRMT R0, R94, 0x7770, RZ ;  /* 0x000077705e007816 */ /* 0x004fca00000000ff */
[----:B------:R0:W-:Y:S01]  /*544f0*/  @P4 STG.E.U8 desc[UR32][R176.64], R0 ;  /* 0x00000000b0004986 */ /* 0x0001e2000c101120 */
[C---:B------:R-:W-:Y:S02]  /*54500*/  LOP3.LUT P4, RZ, R5.reuse, 0x8000000, RZ, 0xc0, !PT ;  /* 0x0800000005ff7812 */ /* 0x040fe4000788c0ff */
        /* <DEDUP_REMOVED lines=14> */
[----:B------:R-:W-:-:S11]  /*545f0*/  PRMT R92, R92, 0x7773, RZ ;  /* 0x000077735c5c7816 */ /* 0x000fd600000000ff */
[----:B----4-:R-:W-:Y:S01]  /*54600*/  @P4 STG.E.U8 desc[UR32][R164.64], R92 ;  /* 0x0000005ca4004986 */ /* 0x010fe2000c101120 */
[----:B------:R-:W-:Y:S02]  /*54610*/  LOP3.LUT P4, RZ, R5, 0x400000, RZ, 0xc0, !PT ;  /* 0x0040000005ff7812 */ /* 0x000fe4000788c0ff */
[----:B0-----:R-:W-:-:S11]  /*54620*/  PRMT R0, R93, 0x7772, RZ ;  /* 0x000077725d007816 */ /* 0x001fd600000000ff */
[----:B------:R0:W-:Y:S04]  /*54630*/  @P4 STG.E.U8 desc[UR32][R88.64], R0 ;  /* 0x0000000058004986 */ /* 0x0001e8000c101120 */
[----:B0-----:R-:W4:Y:S01]  /*54640*/  LDL.LU.64 R88, [R1+0x10c0] ;  /* 0x0010c00001587983 */ /* 0x001f220000300a00 */
[----:B------:R-:W-:Y:S02]  /*54650*/  LOP3.LUT P4, RZ, R5, 0x200000, RZ, 0xc0, !PT ;  /* 0x0020000005ff7812 */ /* 0x000fe4000788c0ff */
[----:B------:R-:W-:Y:S02]  /*54660*/  PRMT R93, R93, 0x7773, RZ ;  /* 0x000077735d5d7816 */ /* 0x000fe400000000ff */
[----:B------:R-:W-:Y:S02]  /*54670*/  LOP3.LUT P5, RZ, R245, 0x1, RZ, 0xc0, !PT ;  /* 0x00000001f5ff7812 */ /* 0x000fe400078ac0ff */
[----:B------:R-:W-:-:S07]  /*54680*/  LOP3.LUT P6, RZ, R246, 0x80000000, RZ, 0xc0, !PT ;  /* 0x80000000f6ff7812 */ /* 0x000fce00078cc0ff */
[----:B------:R-:W-:Y:S01]  /*54690*/  @P4 STG.E.U8 desc[UR32][R166.64], R93 ;  /* 0x0000005da6004986 */ /* 0x000fe2000c101120 */
[----:B------:R-:W-:Y:S02]  /*546a0*/  LOP3.LUT P4, RZ, R5, 0x100000, RZ, 0xc0, !PT ;  /* 0x0010000005ff7812 */ /* 0x000fe4000788c0ff */
[----:B------:R-:W-:Y:S02]  /*546b0*/  PRMT R0, R94, 0x7772, RZ ;  /* 0x000077725e007816 */ /* 0x000fe400000000ff */
[C---:B------:R-:W-:Y:S02]  /*546c0*/  LOP3.LUT P0, RZ, R246.reuse, 0x40000000, RZ, 0xc0, !PT ;  /* 0x40000000f6ff7812 */ /* 0x040fe4000780c0ff */
[----:B------:R-:W-:Y:S02]  /*546d0*/  LOP3.LUT P1, RZ, R246, 0x20000000, RZ, 0xc0, !PT ;  /* 0x20000000f6ff7812 */ /* 0x000fe4000782c0ff */
[----:B------:R-:W-:-:S05]  /*546e0*/  PRMT R94, R94, 0x7773, RZ ;  /* 0x000077735e5e7816 */ /* 0x000fca00000000ff */
[----:B------:R0:W-:Y:S01]  /*546f0*/  @P4 STG.E.U8 desc[UR32][R168.64], R0 ;  /* 0x00000000a8004986 */ /* 0x0001e2000c101120 */
[----:B------:R-:W-:-:S03]  /*54700*/  LOP3.LUT P2, RZ, R246, 0x10000000, RZ, 0xc0, !PT ;  /* 0x10000000f6ff7812 */ /* 0x000fc6000784c0ff */
[----:B------:R-:W-:Y:S01]  /*54710*/  @P5 STG.E.U8 desc[UR32][R170.64], R94 ;  /* 0x0000005eaa005986 */ /* 0x000fe2000c101120 */
[C---:B0-----:R-:W-:Y:S02]  /*54720*/  PRMT R0, R95.reuse, 0x7772, RZ ;  /* 0x000077725f007816 */ /* 0x041fe400000000ff */
[----:B------:R-:W-:-:S03]  /*54730*/  PRMT R95, R95, 0x7773, RZ ;  /* 0x000077735f5f7816 */ /* 0x000fc600000000ff */
[----:B---3--:R4:W-:Y:S01]  /*54740*/  @P6 STG.E.U8 desc[UR32][R172.64], R0 ;  /* 0x00000000ac006986 */ /* 0x0089e2000c101120 */
[----:B------:R-:W-:-:S03]  /*54750*/  LOP3.LUT P3, RZ, R246, 0x8000000, RZ, 0xc0, !PT ;  /* 0x08000000f6ff7812 */ /* 0x000fc6000786c0ff */
[----:B------:R-:W-:Y:S01]  /*54760*/  @P0 STG.E.U8 desc[UR32][R174.64], R95 ;  /* 0x0000005fae000986 */ /* 0x000fe2000c101120 */
[----:B------:R-:W-:Y:S02]  /*54770*/  LOP3.LUT P4, RZ, R246, 0x4000, RZ, 0xc0, !PT ;  /* 0x00004000f6ff7812 */ /* 0x000fe4000788c0ff */
[----:B------:R-:W-:-:S11]  /*54780*/  LOP3.LUT R5, R5, 0xffffefff, RZ, 0xc0, !PT ;  /* 0xffffefff05057812 */ /* 0x000fd600078ec0ff */
[----:B------:R-:W-:Y:S02]  /*54790*/  @P4 LOP3.LUT R5, R5, 0x1000, RZ, 0xfc, !PT ;  /* 0x0000100005054812 */ /* 0x000fe400078efcff */
[----:B------:R-:W-:Y:S02]  /*547a0*/  LOP3.LUT P4, RZ, R246, 0x8000, RZ, 0xc0, !PT ;  /* 0x00008000f6ff7812 */ /* 0x000fe4000788c0ff */
[----:B----4-:R-:W-:-:S05]  /*547b0*/  PRMT R0, R88, 0x7770, RZ ;  /* 0x0000777058007816 */ /* 0x010fca00000000ff */
        /* <DEDUP_REMOVED lines=16> */
[----:B------:R-:W-:-:S04]  /*548c0*/  LOP3.LUT R5, R5, 0xffffdfff, RZ, 0xc0, !PT ;  /* 0xffffdfff05057812 */ /* 0x000fc800078ec0ff */
        /* <DEDUP_REMOVED lines=12> */
[----:B------:R-:W-:-:S09]  /*54990*/  LOP3.LUT P0, RZ, R246, 0x4000000, RZ, 0xc0, !PT ;  /* 0x04000000f6ff7812 */ /* 0x000fd2000780c0ff */
[----:B------:R-:W-:Y:S02]  /*549a0*/  @P4 LOP3.LUT R5, R5, 0x20000, RZ, 0xfc, !PT ;  /* 0x0002000005054812 */ /* 0x000fe400078efcff */
[C---:B------:R-:W-:Y:S02]  /*549b0*/  LOP3.LUT P4, RZ, R246.reuse, 0x100000, RZ, 0xc0, !PT ;  /* 0x00100000f6ff7812 */ /* 0x040fe4000788c0ff */
[----:B------:R-:W-:Y:S02]  /*549c0*/  LOP3.LUT R5, R5, 0xfffbffff, RZ, 0xc0, !PT ;  /* 0xfffbffff05057812 */ /* 0x000fe400078ec0ff */
[C---:B------:R-:W-:Y:S02]  /*549d0*/  LOP3.LUT P1, RZ, R246.reuse, 0x2000000, RZ, 0xc0, !PT ;  /* 0x02000000f6ff7812 */ /* 0x040fe4000782c0ff */
[----:B------:R-:W-:Y:S02]  /*549e0*/  PRMT R0, R89, 0x7771, RZ ;  /* 0x0000777159007816 */ /* 0x000fe400000000ff */
[----:B------:R-:W-:-:S05]  /*549f0*/  LOP3.LUT P2, RZ, R246, 0x1000000, RZ, 0xc0, !PT ;  /* 0x01000000f6ff7812 */ /* 0x000fca000784c0ff */
[----:B------:R-:W-:Y:S02]  /*54a00*/  @P4 LOP3.LUT R5, R5, 0x40000, RZ, 0xfc, !PT ;  /* 0x0004000005054812 */ /* 0x000fe400078efcff */
[C---:B------:R-:W-:Y:S02]  /*54a10*/  LOP3.LUT P4, RZ, R246.reuse, 0x200000, RZ, 0xc0, !PT ;  /* 0x00200000f6ff7812 */ /* 0x040fe4000788c0ff */
[----:B------:R-:W-:Y:S02]  /*54a20*/  LOP3.LUT P3, RZ, R246, 0x800000, RZ, 0xc0, !PT ;  /* 0x00800000f6ff7812 */ /* 0x000fe4000786c0ff */
[----:B------:R-:W-:-:S09]  /*54a30*/  LOP3.LUT R5, R5, 0xfff7ffff, RZ, 0xc0, !PT ;  /* 0xfff7ffff05057812 */ /* 0x000fd200078ec0ff */
[----:B------:R-:W-:Y:S02]  /*54a40*/  @P4 LOP3.LUT R5, R5, 0x80000, RZ, 0xfc, !PT ;  /* 0x0008000005054812 */ /* 0x000fe400078efcff */
[----:B------:R-:W-:Y:S01]  /*54a50*/  LOP3.LUT P4, RZ, R246, 0x400000, RZ, 0xc0, !PT ;  /* 0x00400000f6ff7812 */ /* 0x000fe2000788c0ff */
[----:B---3--:R2:W-:Y:S02]  /*54a60*/  @P0 STG.E.U8 desc[UR32][R166.64], R0 ;  /* 0x00000000a6000986 */ /* 0x0085e4000c101120 */
[C---:B--2---:R-:W-:Y:S02]  /*54a70*/  PRMT R0, R90.reuse, 0x7770, RZ ;  /* 0x000077705a007816 */ /* 0x044fe400000000ff */
[----:B------:R-:W2:Y:S04]  /*54a80*/  LDL.LU.64 R166, [R1+0xce8] ;  /* 0x000ce80001a67983 */ /* 0x000ea80000300a00 */
[----:B----4-:R0:W-:Y:S02]  /*54a90*/  @P1 STG.E.U8 desc[UR32][R168.64], R0 ;  /* 0x00000000a8001986 */ /* 0x0101e4000c101120 */
[----:B0-----:R-:W-:-:S02]  /*54aa0*/  PRMT R0, R90, 0x7771, RZ ;  /* 0x000077715a007816 */ /* 0x001fc400000000ff */
[----:B------:R-:W3:Y:S04]  /*54ab0*/  LDL.LU.64 R168, [R1+0xcf0] ;  /* 0x000cf00001a87983 */ /* 0x000ee80000300a00 */
[----:B------:R0:W-:Y:S02]  /*54ac0*/  @P2 STG.E.U8 desc[UR32][R170.64], R0 ;  /* 0x00000000aa002986 */ /* 0x0001e4000c101120 */
[C---:B0-----:R-:W-:Y:S02]  /*54ad0*/  PRMT R0, R91.reuse, 0x7770, RZ ;  /* 0x000077705b007816 */ /* 0x041fe400000000ff */
        /* <DEDUP_REMOVED lines=10> */
[----:B------:R-:W-:Y:S02]  /*54b80*/  PRMT R88, R88, 0x7773, RZ ;  /* 0x0000777358587816 */ /* 0x000fe400000000ff */
[----:B0-----:R-:W-:Y:S01]  /*54b90*/  PRMT R0, R89, 0x7772, RZ ;  /* 0x0000777259007816 */ /* 0x001fe200000000ff */
[----:B------:R-:W4:Y:S08]  /*54ba0*/  LDL.LU.64 R176, [R1+0xd10] ;  /* 0x000d100001b07983 */ /* 0x000f300000300a00 */
[----:B------:R0:W-:Y:S01]  /*54bb0*/  @P4 STG.E.U8 desc[UR32][R178.64], R88 ;  /* 0x00000058b2004986 */ /* 0x0001e2000c101120 */
[----:B------:R-:W-:-:S02]  /*54bc0*/  LOP3.LUT P4, RZ, R5, 0x20000, RZ, 0xc0, !PT ;  /* 0x0002000005ff7812 */ /* 0x000fc4000788c0ff */
[----:B------:R-:W-:Y:S01]  /*54bd0*/  PRMT R89, R89, 0x7773, RZ ;  /* 0x0000777359597816 */ /* 0x000fe200000000ff */
[----:B0-----:R-:W4:Y:S10]  /*54be0*/  LDL.LU.64 R178, [R1+0xd20] ;  /* 0x000d200001b27983 */ /* 0x001f340000300a00 */
[----:B------:R0:W-:Y:S01]  /*54bf0*/  @P4 STG.E.U8 desc[UR32][R160.64], R0 ;  /* 0x00000000a0004986 */ /* 0x0001e2000c101120 */
[----:B------:R-:W-:-:S13]  /*54c00*/  LOP3.LUT P4, RZ, R5, 0x10000, RZ, 0xc0, !PT ;  /* 0x0001000005ff7812 */ /* 0x000fda000788c0ff */
[----:B------:R-:W-:Y:S01]  /*54c10*/  @P4 STG.E.U8 desc[UR32][R162.64], R89 ;  /* 0x00000059a2004986 */ /* 0x000fe2000c101120 */
[----:B------:R-:W-:Y:S02]  /*54c20*/  LOP3.LUT P4, RZ, R5, 0x8000, RZ, 0xc0, !PT ;  /* 0x0000800005ff7812 */ /* 0x000fe4000788c0ff */
[C---:B0-----:R-:W-:Y:S02]  /*54c30*/  PRMT R0, R90.reuse, 0x7772, RZ ;  /* 0x000077725a007816 */ /* 0x041fe400000000ff */
[----:B------:R-:W-:-:S09]  /*54c40*/  PRMT R90, R90, 0x7773, RZ ;  /* 0x000077735a5a7816 */ /* 0x000fd200000000ff */
[----:B------:R0:W-:Y:S01]  /*54c50*/  @P4 STG.E.U8 desc[UR32][R84.64], R0 ;  /* 0x0000000054004986 */ /* 0x0001e2000c101120 */
[----:B------:R-:W-:-:S03]  /*54c60*/  LOP3.LUT P4, RZ, R5, 0x4000, RZ, 0xc0, !PT ;  /* 0x0000400005ff7812 */ /* 0x000fc6000788c0ff */
[----:B0-----:R-:W3:Y:S10]  /*54c70*/  LDL.LU.64 R84, [R1+0x10b0] ;  /* 0x0010b00001547983 */ /* 0x001ef40000300a00 */
[----:B------:R-:W-:Y:S01]  /*54c80*/  @P4 STG.E.U8 desc[UR32][R164.64], R90 ;  /* 0x0000005aa4004986 */ /* 0x000fe2000c101120 */
[----:B------:R-:W-:-:S02]  /*54c90*/  LOP3.LUT P4, RZ, R5, 0x2000, RZ, 0xc0, !PT ;  /* 0x0000200005ff7812 */ /* 0x000fc4000788c0ff */
[----:B------:R-:W-:-:S11]  /*54ca0*/  PRMT R0, R91, 0x7772, RZ ;  /* 0x000077725b007816 */ /* 0x000fd600000000ff */
[----:B------:R0:W-:Y:S04]  /*54cb0*/  @P4 STG.E.U8 desc[UR32][R86.64], R0 ;  /* 0x0000000056004986 */ /* 0x0001e8000c101120 */
[----:B0-----:R-:W4:Y:S01]  /*54cc0*/  LDL.LU.64 R86, [R1+0x10a8] ;  /* 0x0010a80001567983 */ /* 0x001f220000300a00 */
[----:B------:R-:W-:Y:S02]  /*54cd0*/  LOP3.LUT P4, RZ, R5, 0x1000, RZ, 0xc0, !PT ;  /* 0x0000100005ff7812 */ /* 0x000fe4000788c0ff */
[C---:B------:R-:W-:Y:S02]  /*54ce0*/  LOP3.LUT P5, RZ, R246.reuse, 0x2000, RZ, 0xc0, !PT ;  /* 0x00002000f6ff7812 */ /* 0x040fe400078ac0ff */
[----:B------:R-:W-:Y:S02]  /*54cf0*/  LOP3.LUT P6, RZ, R246, 0x1000, RZ, 0xc0, !PT ;  /* 0x00001000f6ff7812 */ /* 0x000fe400078cc0ff */
[----:B------:R-:W-:-:S02]  /*54d00*/  PRMT R91, R91, 0x7773, RZ ;  /* 0x000077735b5b7816 */ /* 0x000fc400000000ff */
[C---:B------:R-:W-:Y:S02]  /*54d10*/  LOP3.LUT P0, RZ, R246.reuse, 0x800, RZ, 0xc0, !PT ;  /* 0x00000800f6ff7812 */ /* 0x040fe4000780c0ff */
[C---:B------:R-:W-:Y:S02]  /*54d20*/  LOP3.LUT P1, RZ, R246.reuse, 0x400, RZ, 0xc0, !PT ;  /* 0x00000400f6ff7812 */ /* 0x040fe4000782c0ff */
[C---:B------:R-:W-:Y:S02]  /*54d30*/  LOP3.LUT P2, RZ, R246.reuse, 0x200, RZ, 0xc0, !PT ;  /* 0x00000200f6ff7812 */ /* 0x040fe4000784c0ff */
[----:B------:R-:W-:Y:S01]  /*54d40*/  LOP3.LUT P3, RZ, R246, 0x100, RZ, 0xc0, !PT ;  /* 0x00000100f6ff7812 */ /* 0x000fe2000786c0ff */
[----:B--2---:R-:W-:Y:S01]  /*54d50*/  @P4 STG.E.U8 desc[UR32][R166.64], R91 ;  /* 0x0000005ba6004986 */ /* 0x004fe2000c101120 */
[----:B---3--:R-:W-:-:S05]  /*54d60*/  PRMT R0, R84, 0x7770, RZ ;  /* 0x0000777054007816 */ /* 0x008fca00000000ff */
[----:B------:R0:W-:Y:S02]  /*54d70*/  @P5 STG.E.U8 desc[UR32][R168.64], R0 ;  /* 0x00000000a8005986 */ /* 0x0001e4000c101120 */
[----:B0-----:R-:W-:-:S05]  /*54d80*/  PRMT R0, R84, 0x7771, RZ ;  /* 0x0000777154007816 */ /* 0x001fca00000000ff */
[----:B----4-:R0:W-:Y:S02]  /*54d90*/  @P6 STG.E.U8 desc[UR32][R170.64], R0 ;  /* 0x00000000aa006986 */ /* 0x0101e4000c101120 */
[----:B0-----:R-:W-:-:S05]  /*54da0*/  PRMT R0, R85, 0x7770, RZ ;  /* 0x0000777055007816 */ /* 0x001fca00000000ff */
        /* <DEDUP_REMOVED lines=13> */
[----:B------:R-:W-:-:S02]  /*54e80*/  LOP3.LUT P6, RZ, R246, 0x80, RZ, 0xc0, !PT ;  /* 0x00000080f6ff7812 */ /* 0x000fc400078cc0ff */
        /* <DEDUP_REMOVED lines=12> */
[----:B------:R-:W-:Y:S01]  /*54f50*/  @P4 LOP3.LUT R5, R5, 0x100, RZ, 0xfc, !PT ;  /* 0x0000010005054812 */ /* 0x000fe200078efcff */
[----:B--2---:R0:W-:Y:S04]  /*54f60*/  @P6 STG.E.U8 desc[UR32][R178.64], R0 ;  /* 0x00000000b2006986 */ /* 0x0041e8000c101120 */
[----:B0-----:R-:W2:Y:S04]  /*54f70*/  LDL.LU.64 R178, [R1+0xd68] ;  /* 0x000d680001b27983 */ /* 0x001ea80000300a00 */
[----:B------:R-:W2:Y:S01]  /*54f80*/  LDL.LU.64 R160, [R1+0xd78] ;  /* 0x000d780001a07983 */ /* 0x000ea20000300a00 */
[----:B------:R-:W-:-:S02]  /*54f90*/  LOP3.LUT P4, RZ, R247, 0x80000000, RZ, 0xc0, !PT ;  /* 0x80000000f7ff7812 */ /* 0x000fc4000788c0ff */
[----:B------:R-:W-:Y:S01]  /*54fa0*/  LOP3.LUT R5, R5, 0xfffffdff, RZ, 0xc0, !PT ;  /* 0xfffffdff05057812 */ /* 0x000fe200078ec0ff */
[----:B------:R-:W2:Y:S01]  /*54fb0*/  LDL.LU.64 R162, [R1+0xd88] ;  /* 0x000d880001a27983 */ /* 0x000ea20000300a00 */
[C---:B------:R-:W-:Y:S02]  /*54fc0*/  LOP3.LUT P2, RZ, R246.reuse, 0x40, RZ, 0xc0, !PT ;  /* 0x00000040f6ff7812 */ /* 0x040fe4000784c0ff */
[C---:B------:R-:W-:Y:S01]  /*54fd0*/  LOP3.LUT P3, RZ, R246.reuse, 0x20, RZ, 0xc0, !PT ;  /* 0x00000020f6ff7812 */ /* 0x040fe2000786c0ff */
[----:B------:R-:W2:Y:S01]  /*54fe0*/  LDL.LU.64 R164, [R1+0xd90] ;  /* 0x000d900001a47983 */ /* 0x000ea20000300a00 */
[----:B------:R-:W-:Y:S02]  /*54ff0*/  PRMT R0, R87, 0x7771, RZ ;  /* 0x0000777157007816 */ /* 0x000fe400000000ff */
[----:B------:R-:W-:Y:S01]  /*55000*/  LOP3.LUT P0, RZ, R246, 0x10, RZ, 0xc0, !PT ;  /* 0x00000010f6ff7812 */ /* 0x000fe2000780c0ff */
[----:B------:R-:W2:Y:S02]  /*55010*/  LDL.LU.64 R166, [R1+0xd98] ;  /* 0x000d980001a67983 */ /* 0x000ea40000300a00 */
[----:B------:R-:W-:-:S02]  /*55020*/  @P4 LOP3.LUT R5, R5, 0x200, RZ, 0xfc, !PT ;  /* 0x0000020005054812 */ /* 0x000fc400078efcff */
[----:B------:R-:W-:Y:S02]  /*55030*/  LOP3.LUT P4, RZ, R246, 0x1, RZ, 0xc0, !PT ;  /* 0x00000001f6ff7812 */ /* 0x000fe4000788c0ff */
[----:B------:R-:W-:-:S11]  /*55040*/  LOP3.LUT R5, R5, 0xfffffbff, RZ, 0xc0, !PT ;  /* 0xfffffbff05057812 */ /* 0x000fd600078ec0ff */
[----:B------:R-:W-:Y:S02]  /*55050*/  @P4 LOP3.LUT R5, R5, 0x400, RZ, 0xfc, !PT ;  /* 0x0000040005054812 */ /* 0x000fe400078efcff */
[C---:B------:R-:W-:Y:S02]  /*55060*/  LOP3.LUT P4, RZ, R246.reuse, 0x2, RZ, 0xc0, !PT ;  /* 0x00000002f6ff7812 */ /* 0x040fe4000788c0ff */
[----:B------:R-:W-:Y:S01]  /*55070*/  LOP3.LUT R5, R5, 0xfffff7ff, RZ, 0xc0, !PT ;  /* 0xfffff7ff05057812 */ /* 0x000fe200078ec0ff */
[----:B---3--:R0:W-:Y:S01]  /*55080*/  @P2 STG.E.U8 desc[UR32][R168.64], R0 ;  /* 0x00000000a8002986 */ /* 0x0081e2000c101120 */
[----:B------:R-:W-:-:S09]  /*55090*/  LOP3.LUT P1, RZ, R246, 0x8, RZ, 0xc0, !PT ;  /* 0x00000008f6ff7812 */ /* 0x000fd2000782c0ff */
[----:B------:R-:W-:Y:S02]  /*550a0*/  @P4 LOP3.LUT R5, R5, 0x800, RZ, 0xfc, !PT ;  /* 0x0000080005054812 */ /* 0x000fe400078efcff */
[----:B------:R-:W-:Y:S01]  /*550b0*/  LOP3.LUT P4, RZ, R246, 0x4, RZ, 0xc0, !PT ;  /* 0x00000004f6ff7812 */ /* 0x000fe2000788c0ff */
[----:B0-----:R-:W3:Y:S01]  /*550c0*/  LDL.LU.64 R168, [R1+0xda0] ;  /* 0x000da00001a87983 */ /* 0x001ee20000300a00 */
[C---:B------:R-:W-:Y:S02]  /*550d0*/  PRMT R0, R84.reuse, 0x7772, RZ ;  /* 0x0000777254007816 */ /* 0x040fe400000000ff */
[----:B------:R-:W-:-:S03]  /*550e0*/  PRMT R84, R84, 0x7773, RZ ;  /* 0x0000777354547816 */ /* 0x000fc600000000ff */
[----:B----4-:R0:W-:Y:S04]  /*550f0*/  @P3 STG.E.U8 desc[UR32][R170.64], R0 ;  /* 0x00000000aa003986 */ /* 0x0101e8000c101120 */
[----:B------:R1:W-:Y:S01]  /*55100*/  @P0 STG.E.U8 desc[UR32][R172.64], R84 ;  /* 0x00000054ac000986 */ /* 0x0003e2000c101120 */
[----:B0-----:R-:W-:-:S03]  /*55110*/  PRMT R0, R85, 0x7772, RZ ;  /* 0x0000777255007816 */ /* 0x001fc600000000ff */
[----:B------:R-:W4:Y:S01]  /*55120*/  LDL.LU.64 R170, [R1+0xda8] ;  /* 0x000da80001aa7983 */ /* 0x000f220000300a00 */
[----:B------:R-:W-:-:S03]  /*55130*/  PRMT R85, R85, 0x7773, RZ ;  /* 0x0000777355557816 */ /* 0x000fc600000000ff */
[----:B------:R0:W-:Y:S04]  /*55140*/  @P1 STG.E.U8 desc[UR32][R174.64], R0 ;  /* 0x00000000ae001986 */ /* 0x0001e8000c101120 */
[----:B------:R-:W-:Y:S01]  /*55150*/  @P4 STG.E.U8 desc[UR32][R176.64], R85 ;  /* 0x00000055b0004986 */ /* 0x000fe2000c101120 */
[----:B------:R-:W-:-:S03]  /*55160*/  LOP3.LUT P4, RZ, R5, 0x800, RZ, 0xc0, !PT ;  /* 0x0000080005ff7812 */ /* 0x000fc6000788c0ff */
[----:B-1----:R-:W4:Y:S01]  /*55170*/  LDL.LU.64 R172, [R1+0xdb0] ;  /* 0x000db00001ac7983 */ /* 0x002f220000300a00 */
[----:B0-----:R-:W-:-:S03]  /*55180*/  PRMT R0, R86, 0x7772, RZ ;  /* 0x0000777256007816 */ /* 0x001fc600000000ff */
[----:B------:R-:W4:Y:S06]  /*55190*/  LDL.LU.64 R174, [R1+0xdb8] ;  /* 0x000db80001ae7983 */ /* 0x000f2c0000300a00 */
[----:B------:R0:W-:Y:S01]  /*551a0*/  @P4 STG.E.U8 desc[UR32][R80.64], R0 ;  /* 0x0000000050004986 */ /* 0x0001e2000c101120 */
[----:B------:R-:W-:Y:S02]  /*551b0*/  LOP3.LUT P4, RZ, R5, 0x400, RZ, 0xc0, !PT ;  /* 0x0000040005ff7812 */ /* 0x000fe4000788c0ff */
[----:B------:R-:W-:Y:S01]  /*551c0*/  PRMT R86, R86, 0x7773, RZ ;  /* 0x0000777356567816 */ /* 0x000fe200000000ff */
[----:B0-----:R-:W3:Y:S01]  /*551d0*/  LDL.LU.64 R80, [R1+0x10a0] ;  /* 0x0010a00001507983 */ /* 0x001ee20000300a00 */
[----:B------:R-:W-:-:S02]  /*551e0*/  PRMT R0, R87, 0x7772, RZ ;  /* 0x0000777257007816 */ /* 0x000fc400000000ff */
[----:B------:R-:W-:Y:S01]  /*551f0*/  PRMT R87, R87, 0x7773, RZ ;  /* 0x0000777357577816 */ /* 0x000fe200000000ff */
[----:B------:R-:W4:Y:S06]  /*55200*/  LDL.LU.64 R176, [R1+0xdc0] ;  /* 0x000dc00001b07983 */ /* 0x000f2c0000300a00 */
[----:B--2---:R0:W-:Y:S01]  /*55210*/  @P4 STG.E.U8 desc[UR32][R178.64], R86 ;  /* 0x00000056b2004986 */ /* 0x0041e2000c101120 */
[----:B------:R-:W-:-:S03]  /*55220*/  LOP3.LUT P4, RZ, R5, 0x200, RZ, 0xc0, !PT ;  /* 0x0000020005ff7812 */ /* 0x000fc6000788c0ff */
[----:B0-----:R-:W2:Y:S10]  /*55230*/  LDL.LU.64 R178, [R1+0xdc8] ;  /* 0x000dc80001b27983 */ /* 0x001eb40000300a00 */
[----:B------:R-:W-:Y:S01]  /*55240*/  @P4 STG.E.U8 desc[UR32][R160.64], R0 ;  /* 0x00000000a0004986 */ /* 0x000fe2000c101120 */
[----:B------:R-:W-:-:S13]  /*55250*/  LOP3.LUT P4, RZ, R5, 0x100, RZ, 0xc0, !PT ;  /* 0x0000010005ff7812 */ /* 0x000fda000788c0ff */
[----:B------:R0:W-:Y:S04]  /*55260*/  @P4 STG.E.U8 desc[UR32][R82.64], R87 ;  /* 0x0000005752004986 */ /* 0x0001e8000c101120 */
[----:B0-----:R-:W4:Y:S01]  /*55270*/  LDL.LU.64 R82, [R1+0x1098] ;  /* 0x0010980001527983 */ /* 0x001f220000300a00 */
[----:B------:R-:W-:Y:S02]  /*55280*/  LOP3.LUT P4, RZ, R5, 0x80, RZ, 0xc0, !PT ;  /* 0x0000008005ff7812 */ /* 0x000fe4000788c0ff */
[C---:B------:R-:W-:Y:S02]  /*55290*/  LOP3.LUT P5, RZ, R247.reuse, 0x4000000, RZ, 0xc0, !PT ;  /* 0x04000000f7ff7812 */ /* 0x040fe400078ac0ff */
[C---:B------:R-:W-:Y:S02]  /*552a0*/  LOP3.LUT P6, RZ, R247.reuse, 0x2000000, RZ, 0xc0, !PT ;  /* 0x02000000f7ff7812 */ /* 0x040fe400078cc0ff */
[----:B------:R-:W-:-:S02]  /*552b0*/  LOP3.LUT P2, RZ, R247, 0x1000000, RZ, 0xc0, !PT ;  /* 0x01000000f7ff7812 */ /* 0x000fc4000784c0ff */
[C---:B------:R-:W-:Y:S02]  /*552c0*/  LOP3.LUT P3, RZ, R247.reuse, 0x800000, RZ, 0xc0, !PT ;  /* 0x00800000f7ff7812 */ /* 0x040fe4000786c0ff */
[----:B------:R-:W-:Y:S02]  /*552d0*/  LOP3.LUT P0, RZ, R247, 0x400000, RZ, 0xc0, !PT ;  /* 0x00400000f7ff7812 */ /* 0x000fe4000780c0ff */
[----:B---3--:R-:W-:-:S05]  /*552e0*/  PRMT R0, R80, 0x7770, RZ ;  /* 0x0000777050007816 */ /* 0x008fca00000000ff */
[----:B------:R0:W-:Y:S01]  /*552f0*/  @P4 STG.E.U8 desc[UR32][R162.64], R0 ;  /* 0x00000000a2004986 */ /* 0x0001e2000c101120 */
[----:B------:R-:W-:Y:S02]  /*55300*/  LOP3.LUT P4, RZ, R5, 0x40, RZ, 0xc0, !PT ;  /* 0x0000004005ff7812 */ /* 0x000fe4000788c0ff */
[----:B0-----:R-:W-:-:S11]  /*55310*/  PRMT R0, R80, 0x7771, RZ ;  /* 0x0000777150007816 */ /* 0x001fd600000000ff */
[----:B------:R0:W-:Y:S01]  /*55320*/  @P4 STG.E.U8 desc[UR32][R164.64], R0 ;  /* 0x00000000a4004986 */ /* 0x0001e2000c101120 */
[----:B------:R-:W-:Y:S02]  /*55330*/  LOP3.LUT P4, RZ, R5, 0x20, RZ, 0xc0, !PT ;  /* 0x0000002005ff7812 */ /* 0x000fe4000788c0ff */
[----:B0-----:R-:W-:-:S11]  /*55340*/  PRMT R0, R81, 0x7770, RZ ;  /* 0x0000777051007816 */ /* 0x001fd600000000ff */
[----:B------:R0:W-:Y:S02]  /*55350*/  @P4 STG.E.U8 desc[UR32][R166.64], R0 ;  /* 0x00000000a6004986 */ /* 0x0001e4000c101120 */
[----:B0-----:R-:W-:-:S05]  /*55360*/  PRMT R0, R81, 0x7771, RZ ;  /* 0x0000777151007816 */ /* 0x001fca00000000ff */
[----:B------:R4:W-:Y:S02]  /*55370*/  @P5 STG.E.U8 desc[UR32][R168.64], R0 ;  /* 0x00000000a8005986 */ /* 0x0009e4000c101120 */
[----:B----4-:R-:W-:-:S05]  /*55380*/  PRMT R0, R82, 0x7770, RZ ;  /* 0x0000777052007816 */ /* 0x010fca00000000ff */
[----:B------:R0:W-:Y:S02]  /*55390*/  @P6 STG.E.U8 desc[UR32][R170.64], R0 ;  /* 0x00000000aa006986 */ /* 0x0001e4000c101120 */
[----:B0-----:R-:W-:-:S05]  /*553a0*/  PRMT R0, R82, 0x7771, RZ ;  /* 0x0000777152007816 */ /* 0x001fca00000000ff */
[----:B------:R0:W-:Y:S02]  /*553b0*/  @P2 STG.E.U8 desc[UR32][R172.64], R0 ;  /* 0x00000000ac002986 */ /* 0x0001e4000c101120 */
[----:B0-----:R-:W-:-:S05]  /*553c0*/  PRMT R0, R83, 0x7770, RZ ;  /* 0x0000777053007816 */ /* 0x001fca00000000ff */
[----:B------:R0:W-:Y:S02]  /*553d0*/  @P3 STG.E.U8 desc[UR32][R174.64], R0 ;  /* 0x00000000ae003986 */ /* 0x0001e4000c101120 */
[----:B0-----:R-:W-:Y:S02]  /*553e0*/  PRMT R0, R83, 0x7771, RZ ;  /* 0x0000777153007816 */ /* 0x001fe400000000ff */
[----:B------:R-:W3:Y:S04]  /*553f0*/  LDL.LU.64 R174, [R1+0xdd0] ;  /* 0x000dd00001ae7983 */ /* 0x000ee80000300a00 */
[----:B------:R0:W-:Y:S04]  /*55400*/  @P0 STG.E.U8 desc[UR32][R176.64], R0 ;  /* 0x00000000b0000986 */ /* 0x0001e8000c101120 */
[----:B0-----:R-:W4:Y:S04]  /*55410*/  LDL.LU.64 R176, [R1+0xde0] ;  /* 0x000de00001b07983 */ /* 0x001f280000300a00 */
[----:B------:R-:W4:Y:S04]  /*55420*/  LDL.LU.64 R168, [R1+0xde8] ;  /* 0x000de80001a87983 */ /* 0x000f280000300a00 */
[----:B------:R-:W4:Y:S01]  /*55430*/  LDL.LU.64 R170, [R1+0xdf0] ;  /* 0x000df00001aa7983 */ /* 0x000f220000300a00 */
[----:B------:R-:W-:-:S02]  /*55440*/  LOP3.LUT P1, RZ, R247, 0x200000, RZ, 0xc0, !PT ;  /* 0x00200000f7ff7812 */ /* 0x000fc4000782c0ff */
[----:B------:R-:W-:-:S11]  /*55450*/  PRMT R0, R80, 0x7772, RZ ;  /* 0x0000777250007816 */ /* 0x000fd600000000ff */
[----:B--2---:R0:W-:Y:S01]  /*55460*/  @P1 STG.E.U8 desc[UR32][R178.64], R0 ;  /* 0x00000000b2001986 */ /* 0x0041e2000c101120 */
[----:B------:R-:W-:Y:S02]  /*55470*/  LOP3.LUT P1, RZ, R247, 0x2000, RZ, 0xc0, !PT ;  /* 0x00002000f7ff7812 */ /* 0x000fe4000782c0ff */
[----:B------:R-:W-:Y:S02]  /*55480*/  LOP3.LUT R5, R5, 0xfffffffb, RZ, 0xc0, !PT ;  /* 0xfffffffb05057812 */ /* 0x000fe400078ec0ff */
[C---:B------:R-:W-:Y:S02]  /*55490*/  LOP3.LUT P2, RZ, R247.reuse, 0x100000, RZ, 0xc0, !PT ;  /* 0x00100000f7ff7812 */ /* 0x040fe4000784c0ff */
[----:B------:R-:W-:Y:S01]  /*554a0*/  LOP3.LUT P3, RZ, R247, 0x80000, RZ, 0xc0, !PT ;  /* 0x00080000f7ff7812 */ /* 0x000fe2000786c0ff */
[----:B0-----:R-:W2:Y:S06]  /*554b0*/  LDL.LU.64 R178, [R1+0xe08] ;  /* 0x000e080001b27983 */ /* 0x001eac0000300a00 */
[----:B------:R-:W-:-:S02]  /*554c0*/  @P1 LOP3.LUT R5, R5, 0x4, RZ, 0xfc, !PT ;  /* 0x0000000405051812 */ /* 0x000fc400078efcff */
[----:B------:R-:W-:Y:S01]  /*554d0*/  LOP3.LUT P1, RZ, R247, 0x4000, RZ, 0xc0, !PT ;  /* 0x00004000f7ff7812 */ /* 0x000fe2000782c0ff */
[----:B------:R-:W2:Y:S01]  /*554e0*/  LDL.LU.64 R172, [R1+0xe10] ;  /* 0x000e100001ac7983 */ /* 0x000ea20000300a00 */
[----:B------:R-:W-:Y:S02]  /*554f0*/  LOP3.LUT R5, R5, 0xfffffff7, RZ, 0xc0, !PT ;  /* 0xfffffff705057812 */ /* 0x000fe400078ec0ff */
[----:B------:R-:W-:Y:S01]  /*55500*/  LOP3.LUT P5, RZ, R247, 0x40000, RZ, 0xc0, !PT ;  /* 0x00040000f7ff7812 */ /* 0x000fe200078ac0ff */
[----:B------:R-:W2:Y:S08]  /*55510*/  LDL.LU.64 R164, [R1+0xe20] ;  /* 0x000e200001a47983 */ /* 0x000eb00000300a00 */
[----:B------:R-:W-:-:S02]  /*55520*/  @P1 LOP3.LUT R5, R5, 0x8, RZ, 0xfc, !PT ;  /* 0x0000000805051812 */ /* 0x000fc400078efcff */
[----:B------:R-:W-:Y:S02]  /*55530*/  LOP3.LUT P1, RZ, R247, 0x8000, RZ, 0xc0, !PT ;  /* 0x00008000f7ff7812 */ /* 0x000fe4000782c0ff */
[----:B------:R-:W-:Y:S02]  /*55540*/  LOP3.LUT R5, R5, 0xffffffef, RZ, 0xc0, !PT ;  /* 0xffffffef05057812 */ /* 0x000fe400078ec0ff */
[----:B------:R-:W-:Y:S02]  /*55550*/  LOP3.LUT P4, RZ, R247, 0x20000, RZ, 0xc0, !PT ;  /* 0x00020000f7ff7812 */ /* 0x000fe4000788c0ff */
[----:B------:R-:W-:Y:S02]  /*55560*/  PRMT R80, R80, 0x7773, RZ ;  /* 0x0000777350507816 */ /* 0x000fe400000000ff */
[----:B------:R-:W-:-:S05]  /*55570*/  PRMT R0, R81, 0x7772, RZ ;  /* 0x0000777251007816 */ /* 0x000fca00000000ff */
[----:B------:R-:W-:Y:S02]  /*55580*/  @P1 LOP3.LUT R5, R5, 0x10, RZ, 0xfc, !PT ;  /* 0x0000001005051812 */ /* 0x000fe400078efcff */
[----:B------:R-:W-:Y:S02]  /*55590*/  LOP3.LUT P1, RZ, R247, 0x10000, RZ, 0xc0, !PT ;  /* 0x00010000f7ff7812 */ /* 0x000fe4000782c0ff */
[----:B------:R-:W-:Y:S01]  /*555a0*/  PRMT R81, R81, 0x7773, RZ ;  /* 0x0000777351517816 */ /* 0x000fe200000000ff */
[----:B---3--:R0:W-:Y:S04]  /*555b0*/  @P2 STG.E.U8 desc[UR32][R174.64], R80 ;  /* 0x00000050ae002986 */ /* 0x0081e8000c101120 */
[----:B0-----:R-:W3:Y:S04]  /*555c0*/  LDL.LU.64 R174, [R1+0xe00] ;  /* 0x000e000001ae7983 */ /* 0x001ee80000300a00 */
[----:B----4-:R0:W-:Y:S04]  /*555d0*/  @P3 STG.E.U8 desc[UR32][R176.64], R0 ;  /* 0x00000000b0003986 */ /* 0x0101e8000c101120 */
[----:B------:R-:W-:Y:S01]  /*555e0*/  @P5 STG.E.U8 desc[UR32][R168.64], R81 ;  /* 0x00000051a8005986 */ /* 0x000fe2000c101120 */
[----:B0-----:R-:W-:-:S03]  /*555f0*/  PRMT R0, R82, 0x7772, RZ ;  /* 0x0000777252007816 */ /* 0x001fc600000000ff */
[----:B------:R-:W4:Y:S01]  /*55600*/  LDL.LU.64 R176, [R1+0xdd8] ;  /* 0x000dd80001b07983 */ /* 0x000f220000300a00 */
[----:B------:R-:W-:-:S03]  /*55610*/  PRMT R82, R82, 0x7773, RZ ;  /* 0x0000777352527816 */ /* 0x000fc600000000ff */
[----:B------:R-:W-:Y:S04]  /*55620*/  @P4 STG.E.U8 desc[UR32][R170.64], R0 ;  /* 0x00000000aa004986 */ /* 0x000fe8000c101120 */
[----:B------:R-:W4:Y:S04]  /*55630*/  LDL.LU.64 R166, [R1+0xd48] ;  /* 0x000d480001a67983 */ /* 0x000f280000300a00 */
[----:B------:R0:W-:Y:S04]  /*55640*/  @P1 STG.E.U8 desc[UR32][R76.64], R82 ;  /* 0x000000524c001986 */ /* 0x0001e8000c101120 */
[----:B0-----:R-:W3:Y:S01]  /*55650*/  LDL.LU.64 R76, [R1+0x1090] ;  /* 0x00109000014c7983 */ /* 0x001ee20000300a00 */
        /* <DEDUP_REMOVED lines=9> */
[----:B------:R-:W-:-:S04]  /*556f0*/  @P0 LOP3.LUT R5, R5, 0x2, RZ, 0xfc, !PT ;  /* 0x0000000205050812 */ /* 0x000fc800078efcff */
[----:B------:R-:W-:Y:S02]  /*55700*/  LOP3.LUT P1, RZ, R5, 0x10, RZ, 0xc0, !PT ;  /* 0x0000001005ff7812 */ /* 0x000fe4000782c0ff */
[C---:B------:R-:W-:Y:S02]  /*55710*/  PRMT R0, R83.reuse, 0x7772, RZ ;  /* 0x0000777253007816 */ /* 0x040fe400000000ff */
[----:B------:R-:W-:-:S09]  /*55720*/  PRMT R83, R83, 0x7773, RZ ;  /* 0x0000777353537816 */ /* 0x000fd200000000ff */
[----:B--2---:R0:W-:Y:S01]  /*55730*/  @P1 STG.E.U8 desc[UR32][R178.64], R0 ;  /* 0x00000000b2001986 */ /* 0x0041e2000c101120 */
[----:B------:R-:W-:-:S03]  /*55740*/  LOP3.LUT P1, RZ, R5, 0x8, RZ, 0xc0, !PT ;  /* 0x0000000805ff7812 */ /* 0x000fc6000782c0ff */
[----:B0-----:R-:W2:Y:S10]  /*55750*/  LDL.LU.64 R178, [R1+0xcc8] ;  /* 0x000cc80001b27983 */ /* 0x001eb40000300a00 */
[----:B------:R0:W-:Y:S01]  /*55760*/  @P1 STG.E.U8 desc[UR32][R172.64], R83 ;  /* 0x00000053ac001986 */ /* 0x0001e2000c101120 */
[----:B------:R-:W-:-:S03]  /*55770*/  LOP3.LUT P1, RZ, R5, 0x4, RZ, 0xc0, !PT ;  /* 0x0000000405ff7812 */ /* 0x000fc6000782c0ff */
[----:B------:R-:W2:Y:S04]  /*55780*/  LDL.LU.64 R170, [R1+0xca0] ;  /* 0x000ca00001aa7983 */ /* 0x000ea80000300a00 */
[----:B0-----:R-:W2:Y:S01]  /*55790*/  LDL.LU.64 R172, [R1+0xc38] ;  /* 0x000c380001ac7983 */ /* 0x001ea20000300a00 */
[----:B---3--:R-:W-:-:S05]  /*557a0*/  PRMT R0, R76, 0x7770, RZ ;  /* 0x000077704c007816 */ /* 0x008fca00000000ff */
[----:B------:R0:W-:Y:S04]  /*557b0*/  @P1 STG.E.U8 desc[UR32][R78.64], R0 ;  /* 0x000000004e001986 */ /* 0x0001e8000c101120 */
[----:B0-----:R-:W3:Y:S01]  /*557c0*/  LDL.LU.64 R78, [R1+0x1088] ;  /* 0x00108800014e7983 */ /* 0x001ee20000300a00 */
[C---:B------:R-:W-:Y:S02]  /*557d0*/  LOP3.LUT P6, RZ, R247.reuse, 0x1000, RZ, 0xc0, !PT ;  /* 0x00001000f7ff7812 */ /* 0x040fe400078cc0ff */
[----:B------:R-:W-:Y:S02]  /*557e0*/  LOP3.LUT P0, RZ, R247, 0x800, RZ, 0xc0, !PT ;  /* 0x00000800f7ff7812 */ /* 0x000fe4000780c0ff */
[----:B------:R-:W-:Y:S02]  /*557f0*/  PRMT R0, R76, 0x7771, RZ ;  /* 0x000077714c007816 */ /* 0x000fe400000000ff */
[----:B------:R-:W-:-:S07]  /*55800*/  PRMT R2, R77, 0x7770, RZ ;  /* 0x000077704d027816 */ /* 0x000fce00000000ff */
[----:B------:R-:W-:Y:S04]  /*55810*/  @P6 STG.E.U8 desc[UR32][R164.64], R0 ;  /* 0x00000000a4006986 */ /* 0x000fe8000c101120 */
[----:B------:R0:W-:Y:S01]  /*55820*/  @P0 STG.E.U8 desc[UR32][R174.64], R2 ;  /* 0x00000002ae000986 */ /* 0x0001e2000c101120 */
[----:B------:R-:W-:Y:S02]  /*55830*/  LOP3.LUT P0, RZ, R5, 0x2, RZ, 0xc0, !PT ;  /* 0x0000000205ff7812 */ /* 0x000fe4000780c0ff */
[----:B------:R-:W-:Y:S02]  /*55840*/  PRMT R6, R77, 0x7771, RZ ;  /* 0x000077714d067816 */ /* 0x000fe400000000ff */
[C---:B------:R-:W-:Y:S02]  /*55850*/  LOP3.LUT P2, RZ, R247.reuse, 0x80, RZ, 0xc0, !PT ;  /* 0x00000080f7ff7812 */ /* 0x040fe4000784c0ff */
[----:B------:R-:W-:Y:S01]  /*55860*/  LOP3.LUT P3, RZ, R247, 0x40, RZ, 0xc0, !PT ;  /* 0x00000040f7ff7812 */ /* 0x000fe2000786c0ff */
[----:B0-----:R-:W2:Y:S06]  /*55870*/  LDL.LU.64 R174, [R1+0xc10] ;  /* 0x000c100001ae7983 */ /* 0x001eac0000300a00 */
[----:B----4-:R0:W-:Y:S01]  /*55880*/  @P0 STG.E.U8 desc[UR32][R176.64], R6 ;  /* 0x00000006b0000986 */ /* 0x0101e2000c101120 */
[----:B------:R-:W-:-:S03]  /*55890*/  LOP3.LUT P0, RZ, R5, 0x1, RZ, 0xc0, !PT ;  /* 0x0000000105ff7812 */ /* 0x000fc6000780c0ff */
[----:B0-----:R-:W4:Y:S01]  /*558a0*/  LDL.LU.64 R176, [R1+0xbb8] ;  /* 0x000bb80001b07983 */ /* 0x001f220000300a00 */
[----:B---3--:R-:W-:-:S09]  /*558b0*/  PRMT R5, R78, 0x7770, RZ ;  /* 0x000077704e057816 */ /* 0x008fd200000000ff */
[----:B------:R0:W-:Y:S01]  /*558c0*/  @P0 STG.E.U8 desc[UR32][R248.64], R5 ;  /* 0x00000005f8000986 */ /* 0x0001e2000c101120 */
[----:B------:R-:W-:Y:S02]  /*558d0*/  LOP3.LUT P0, RZ, R3, 0x80000000, RZ, 0xc0, !PT ;  /* 0x8000000003ff7812 */ /* 0x000fe4000780c0ff */
[----:B------:R-:W-:Y:S02]  /*558e0*/  PRMT R7, R78, 0x7771, RZ ;  /* 0x000077714e077816 */ /* 0x000fe400000000ff */
[C---:B------:R-:W-:Y:S02]  /*558f0*/  PRMT R8, R79.reuse, 0x7770, RZ ;  /* 0x000077704f087816 */ /* 0x040fe400000000ff */
[----:B------:R-:W-:Y:S01]  /*55900*/  PRMT R0, R79, 0x7771, RZ ;  /* 0x000077714f007816 */ /* 0x000fe200000000ff */
[----:B0-----:R-:W3:Y:S06]  /*55910*/  LDL.LU.64 R248, [R1+0x1080] ;  /* 0x0010800001f87983 */ /* 0x001eec0000300a00 */
[----:B------:R-:W-:Y:S04]  /*55920*/  @P0 STG.E.U8 desc[UR32][R166.64], R7 ;  /* 0x00000007a6000986 */ /* 0x000fe8000c101120 */
[----:B------:R-:W-:Y:S04]  /*55930*/  @P2 STG.E.U8 desc[UR32][R168.64], R8 ;  /* 0x00000008a8002986 */ /* 0x000fe8000c101120 */
[----:B--2---:R0:W-:Y:S04]  /*55940*/  @P3 STG.E.U8 desc[UR32][R178.64], R0 ;  /* 0x00000000b2003986 */ /* 0x0041e8000c101120 */
[----:B0-----:R-:W2:Y:S01]  /*55950*/  LDL.LU.64 R178, [R1+0xb90] ;  /* 0x000b900001b27983 */ /* 0x001ea20000300a00 */
[----:B------:R-:W-:-:S02]  /*55960*/  LOP3.LUT P5, RZ, R247, 0x20, RZ, 0xc0, !PT ;  /* 0x00000020f7ff7812 */ /* 0x000fc400078ac0ff */
[C---:B------:R-:W-:Y:S02]  /*55970*/  LOP3.LUT P4, RZ, R247.reuse, 0x10, RZ, 0xc0, !PT ;  /* 0x00000010f7ff7812 */ /* 0x040fe4000788c0ff */
[C---:B------:R-:W-:Y:S02]  /*55980*/  LOP3.LUT P1, RZ, R247.reuse, 0x8, RZ, 0xc0, !PT ;  /* 0x00000008f7ff7812 */ /* 0x040fe4000782c0ff */
[C---:B------:R-:W-:Y:S02]  /*55990*/  LOP3.LUT P6, RZ, R247.reuse, 0x4, RZ, 0xc0, !PT ;  /* 0x00000004f7ff7812 */ /* 0x040fe400078cc0ff */
[C---:B------:R-:W-:Y:S02]  /*559a0*/  LOP3.LUT P0, RZ, R247.reuse, 0x2, RZ, 0xc0, !PT ;  /* 0x00000002f7ff7812 */ /* 0x040fe4000780c0ff */
[----:B------:R-:W-:Y:S02]  /*559b0*/  LOP3.LUT P2, RZ, R247, 0x1, RZ, 0xc0, !PT ;  /* 0x00000001f7ff7812 */ /* 0x000fe4000784c0ff */
[----:B------:R-:W-:-:S02]  /*559c0*/  PRMT R2, R76, 0x7772, RZ ;  /* 0x000077724c027816 */ /* 0x000fc400000000ff */
[----:B------:R-:W-:Y:S02]  /*559d0*/  PRMT R76, R76, 0x7773, RZ ;  /* 0x000077734c4c7816 */ /* 0x000fe400000000ff */
[C---:B------:R-:W-:Y:S02]  /*559e0*/  PRMT R5, R77.reuse, 0x7772, RZ ;  /* 0x000077724d057816 */ /* 0x040fe400000000ff */
[----:B------:R-:W-:Y:S01]  /*559f0*/  PRMT R77, R77, 0x7773, RZ ;  /* 0x000077734d4d7816 */ /* 0x000fe200000000ff */
[----:B------:R0:W-:Y:S01]  /*55a00*/  @P5 STG.E.U8 desc[UR32][R170.64], R2 ;  /* 0x00000002aa005986 */ /* 0x0001e2000c101120 */
[C---:B------:R-:W-:Y:S02]  /*55a10*/  PRMT R6, R78.reuse, 0x7772, RZ ;  /* 0x000077724e067816 */ /* 0x040fe400000000ff */
[----:B------:R-:W-:Y:S01]  /*55a20*/  PRMT R78, R78, 0x7773, RZ ;  /* 0x000077734e4e7816 */ /* 0x000fe200000000ff */
[----:B------:R1:W-:Y:S04]  /*55a30*/  @P4 STG.E.U8 desc[UR32][R172.64], R76 ;  /* 0x0000004cac004986 */ /* 0x0003e8000c101120 */
[----:B------:R4:W-:Y:S04]  /*55a40*/  @P1 STG.E.U8 desc[UR32][R174.64], R5 ;  /* 0x00000005ae001986 */ /* 0x0009e8000c101120 */
[----:B0-----:R-:W3:Y:S04]  /*55a50*/  LDL.LU.64 R170, [R1+0xb10] ;  /* 0x000b100001aa7983 */ /* 0x001ee80000300a00 */
[----:B-1----:R-:W3:Y:S04]  /*55a60*/  LDL.LU.64 R172, [R1+0x150] ;  /* 0x0001500001ac7983 */ /* 0x002ee80000300a00 */
[----:B----4-:R0:W-:Y:S04]  /*55a70*/  @P6 STG.E.U8 desc[UR32][R176.64], R77 ;  /* 0x0000004db0006986 */ /* 0x0101e8000c101120 */
[----:B------:R-:W4:Y:S04]  /*55a80*/  LDL.LU.64 R174, [R1+0x140] ;  /* 0x0001400001ae7983 */ /* 0x000f280000300a00 */
[----:B0-----:R-:W4:Y:S04]  /*55a90*/  LDL.LU.64 R176, [R1+0x138] ;  /* 0x0001380001b07983 */ /* 0x001f280000300a00 */
[----:B------:R-:W4:Y:S04]  /*55aa0*/  LDL.LU.64 R160, [R1+0x130] ;  /* 0x0001300001a07983 */ /* 0x000f280000300a00 */
[----:B------:R-:W4:Y:S04]  /*55ab0*/  LDL.LU.64 R162, [R1+0x128] ;  /* 0x0001280001a27983 */ /* 0x000f280000300a00 */
[----:B--2---:R-:W-:Y:S04]  /*55ac0*/  @P0 STG.E.U8 desc[UR32][R178.64], R6 ;  /* 0x00000006b2000986 */ /* 0x004fe8000c101120 */
[----:B------:R0:W-:Y:S04]  /*55ad0*/  @P2 STG.E.U8 desc[UR32][R72.64], R78 ;  /* 0x0000004e48002986 */ /* 0x0001e8000c101120 */
[----:B0-----:R-:W2:Y:S01]  /*55ae0*/  LDL.LU.64 R72, [R1+0x1078] ;  /* 0x0010780001487983 */ /* 0x001ea20000300a00 */
[----:B---3--:R-:W-:-:S02]  /*55af0*/  LOP3.LUT P4, RZ, R248, 0x4000000, RZ, 0xc0, !PT ;  /* 0x04000000f8ff7812 */ /* 0x008fc4000788c0ff */
[C---:B------:R-:W-:Y:S01]  /*55b00*/  LOP3.LUT P3, RZ, R248.reuse, 0x80000000, RZ, 0xc0, !PT ;  /* 0x80000000f8ff7812 */ /* 0x040fe2000786c0ff */
[----:B------:R-:W3:Y:S01]  /*55b10*/  LDL.LU.64 R178, [R1+0x120] ;  /* 0x0001200001b27983 */ /* 0x000ee20000300a00 */
[----:B------:R-:W-:Y:S02]  /*55b20*/  P2R R9, PR, RZ, 0x10 ;  /* 0x00000010ff097803 */ /* 0x000fe40000000000 */
[C---:B------:R-:W-:Y:S01]  /*55b30*/  LOP3.LUT P4, RZ, R248.reuse, 0x8000000, RZ, 0xc0, !PT ;  /* 0x08000000f8ff7812 */ /* 0x040fe2000788c0ff */
[----:B------:R-:W3:Y:S03]  /*55b40*/  LDL.LU.64 R164, [R1+0x118] ;  /* 0x0001180001a47983 */ /* 0x000ee60000300a00 */
[----:B------:R-:W-:Y:S01]  /*55b50*/  P2R R8, PR, RZ, 0x10 ;  /* 0x00000010ff087803 */ /* 0x000fe20000000000 */
[----:B------:R-:W3:Y:S01]  /*55b60*/  LDL.LU.64 R166, [R1+0x110] ;  /* 0x0001100001a67983 */ /* 0x000ee20000300a00 */
[----:B------:R-:W-:-:S02]  /*55b70*/  LOP3.LUT P4, RZ, R248, 0x10000000, RZ, 0xc0, !PT ;  /* 0x10000000f8ff7812 */ /* 0x000fc4000788c0ff */
[C---:B------:R-:W-:Y:S01]  /*55b80*/  LOP3.LUT P5, RZ, R248.reuse, 0x40000000, RZ, 0xc0, !PT ;  /* 0x40000000f8ff7812 */ /* 0x040fe200078ac0ff */
[----:B------:R-:W3:Y:S01]  /*55b90*/  LDL.LU.64 R168, [R1+0x108] ;  /* 0x0001080001a87983 */ /* 0x000ee20000300a00 */
[----:B------:R-:W-:Y:S02]  /*55ba0*/  P2R R7, PR, RZ, 0x10 ;  /* 0x00000010ff077803 */ /* 0x000fe40000000000 */
[----:B------:R-:W-:Y:S02]  /*55bb0*/  LOP3.LUT P4, RZ, R248, 0x20000000, RZ, 0xc0, !PT ;  /* 0x20000000f8ff7812 */ /* 0x000fe4000788c0ff */
[C---:B------:R-:W-:Y:S02]  /*55bc0*/  PRMT R0, R79.reuse, 0x7772, RZ ;  /* 0x000077724f007816 */ /* 0x040fe400000000ff */
[----:B------:R-:W-:-:S03]  /*55bd0*/  PRMT R79, R79, 0x7773, RZ ;  /* 0x000077734f4f7816 */ /* 0x000fc600000000ff */
[----:B------:R-:W-:Y:S04]  /*55be0*/  @P3 STG.E.U8 desc[UR32][R170.64], R0 ;  /* 0x00000000aa003986 */ /* 0x000fe8000c101120 */
[----:B------:R-:W-:Y:S01]  /*55bf0*/  @P5 STG.E.U8 desc[UR32][R172.64], R79 ;  /* 0x0000004fac005986 */ /* 0x000fe2000c101120 */
[----:B--2---:R-:W-:-:S05]  /*55c00*/  PRMT R2, R72, 0x7770, RZ ;  /* 0x0000777048027816 */ /* 0x004fca00000000ff */
[----:B------:R0:W-:Y:S04]  /*55c10*/  @P4 STG.E.U8 desc[UR32][R74.64], R2 ;  /* 0x000000024a004986 */ /* 0x0001e8000c101120 */
[----:B0-----:R-:W2:Y:S01]  /*55c20*/  LDL.LU.64 R74, [R1+0x1070] ;  /* 0x00107000014a7983 */ /* 0x001ea20000300a00 */
[----:B------:R-:W-:Y:S02]  /*55c30*/  ISETP.NE.AND P4, PT, R7, RZ, PT ;  /* 0x000000ff0700720c */ /* 0x000fe40003f85270 */
[----:B------:R-:W-:Y:S01]  /*55c40*/  PRMT R5, R72, 0x7771, RZ ;  /* 0x0000777148057816 */ /* 0x000fe200000000ff */
[----:B------:R-:W3:Y:S01]  /*55c50*/  LDL.LU.64 R170, [R1+0x100] ;  /* 0x0001000001aa7983 */ /* 0x000ee20000300a00 */
[----:B------:R-:W-:Y:S02]  /*55c60*/  LOP3.LUT P6, RZ, R248, 0x200000, RZ, 0xc0, !PT ;  /* 0x00200000f8ff7812 */ /* 0x000fe400078cc0ff */
[----:B------:R-:W-:Y:S01]  /*55c70*/  PRMT R6, R73, 0x7770, RZ ;  /* 0x0000777049067816 */ /* 0x000fe200000000ff */
[----:B------:R-:W3:Y:S06]  /*55c80*/  LDL.LU.64 R172, [R1+0xf8] ;  /* 0x0000f80001ac7983 */ /* 0x000eec0000300a00 */
[----:B----4-:R0:W-:Y:S01]  /*55c90*/  @P4 STG.E.U8 desc[UR32][R174.64], R5 ;  /* 0x00000005ae004986 */ /* 0x0101e2000c101120 */
[----:B------:R-:W-:-:S02]  /*55ca0*/  ISETP.NE.AND P4, PT, R8, RZ, PT ;  /* 0x000000ff0800720c */ /* 0x000fc40003f85270 */
[----:B------:R-:W-:Y:S02]  /*55cb0*/  P2R R80, PR, RZ, 0x40 ;  /* 0x00000040ff507803 */ /* 0x000fe40000000000 */
[----:B------:R-:W-:-:S04]  /*55cc0*/  LOP3.LUT P6, RZ, R248, 0x400000, RZ, 0xc0, !PT ;  /* 0x00400000f8ff7812 */ /* 0x000fc800078cc0ff */
[----:B------:R-:W-:Y:S02]  /*55cd0*/  P2R R77, PR, RZ, 0x40 ;  /* 0x00000040ff4d7803 */ /* 0x000fe40000000000 */
[C---:B------:R-:W-:Y:S01]  /*55ce0*/  LOP3.LUT P6, RZ, R248.reuse, 0x800000, RZ, 0xc0, !PT ;  /* 0x00800000f8ff7812 */ /* 0x040fe200078cc0ff */
[----:B0-----:R-:W4:Y:S01]  /*55cf0*/  LDL.LU.64 R174, [R1+0xf0] ;  /* 0x0000f00001ae7983 */ /* 0x001f220000300a00 */
[----:B------:R-:W-:-:S03]  /*55d00*/  LOP3.LUT P1, RZ, R248, 0x2000000, RZ, 0xc0, !PT ;  /* 0x02000000f8ff7812 */ /* 0x000fc6000782c0ff */
[----:B------:R0:W-:Y:S01]  /*55d10*/  @P4 STG.E.U8 desc[UR32][R176.64], R6 ;  /* 0x00000006b0004986 */ /* 0x0001e2000c101120 */
[----:B------:R-:W-:Y:S02]  /*55d20*/  ISETP.NE.AND P4, PT, R9, RZ, PT ;  /* 0x000000ff0900720c */ /* 0x000fe40003f85270 */
[----:B------:R-:W-:Y:S02]  /*55d30*/  P2R R76, PR, RZ, 0x40 ;  /* 0x00000040ff4c7803 */ /* 0x000fe40000000000 */
[----:B------:R-:W-:Y:S02]  /*55d40*/  LOP3.LUT P6, RZ, R248, 0x1000000, RZ, 0xc0, !PT ;  /* 0x01000000f8ff7812 */ /* 0x000fe400078cc0ff */
[----:B------:R-:W-:Y:S01]  /*55d50*/  PRMT R7, R73, 0x7771, RZ ;  /* 0x0000777149077816 */ /* 0x000fe200000000ff */
[----:B0-----:R-:W4:Y:S06]  /*55d60*/  LDL.LU.64 R176, [R1+0xe8] ;  /* 0x0000e80001b07983 */ /* 0x001f2c0000300a00 */
[----:B------:R-:W-:Y:S01]  /*55d70*/  @P4 STG.E.U8 desc[UR32][R160.64], R7 ;  /* 0x00000007a0004986 */ /* 0x000fe2000c101120 */
[----:B--2---:R-:W-:-:S02]  /*55d80*/  PRMT R0, R74, 0x7770, RZ ;  /* 0x000077704a007816 */ /* 0x004fc400000000ff */
[----:B------:R-:W-:-:S03]  /*55d90*/  PRMT R8, R74, 0x7771, RZ ;  /* 0x000077714a087816 */ /* 0x000fc600000000ff */
[----:B------:R-:W-:Y:S04]  /*55da0*/  @P1 STG.E.U8 desc[UR32][R162.64], R0 ;  /* 0x00000000a2001986 */ /* 0x000fe8000c101120 */
[----:B---3--:R0:W-:Y:S04]  /*55db0*/  @P6 STG.E.U8 desc[UR32][R178.64], R8 ;  /* 0x00000008b2006986 */ /* 0x0081e8000c101120 */
[----:B0-----:R-:W2:Y:S01]  /*55dc0*/  LDL.LU.64 R178, [R1+0xe0] ;  /* 0x0000e00001b27983 */ /* 0x001ea20000300a00 */
[----:B------:R-:W-:Y:S02]  /*55dd0*/  ISETP.NE.AND P6, PT, R76, RZ, PT ;  /* 0x000000ff4c00720c */ /* 0x000fe40003fc5270 */
[----:B------:R-:W-:-:S02]  /*55de0*/  PRMT R2, R75, 0x7770, RZ ;  /* 0x000077704b027816 */ /* 0x000fc400000000ff */
[----:B------:R-:W-:-:S09]  /*55df0*/  PRMT R5, R75, 0x7771, RZ ;  /* 0x000077714b057816 */ /* 0x000fd200000000ff */
[----:B------:R0:W-:Y:S01]  /*55e00*/  @P6 STG.E.U8 desc[UR32][R164.64], R2 ;  /* 0x00000002a4006986 */ /* 0x0001e2000c101120 */
[----:B------:R-:W-:Y:S02]  /*55e10*/  ISETP.NE.AND P6, PT, R77, RZ, PT ;  /* 0x000000ff4d00720c */ /* 0x000fe40003fc5270 */
[C---:B------:R-:W-:Y:S02]  /*55e20*/  LOP3.LUT P0, RZ, R248.reuse, 0x100000, RZ, 0xc0, !PT ;  /* 0x00100000f8ff7812 */ /* 0x040fe4000780c0ff */
[C---:B------:R-:W-:Y:S02]  /*55e30*/  LOP3.LUT P2, RZ, R248.reuse, 0x80000, RZ, 0xc0, !PT ;  /* 0x00080000f8ff7812 */ /* 0x040fe4000784c0ff */
[C---:B------:R-:W-:Y:S02]  /*55e40*/  LOP3.LUT P3, RZ, R248.reuse, 0x40000, RZ, 0xc0, !PT ;  /* 0x00040000f8ff7812 */ /* 0x040fe4000786c0ff */
[----:B------:R-:W-:-:S05]  /*55e50*/  LOP3.LUT P5, RZ, R248, 0x20000, RZ, 0xc0, !PT ;  /* 0x00020000f8ff7812 */ /* 0x000fca00078ac0ff */
[----:B------:R1:W-:Y:S01]  /*55e60*/  @P6 STG.E.U8 desc[UR32][R166.64], R5 ;  /* 0x00000005a6006986 */ /* 0x0003e2000c101120 */
[----:B------:R-:W-:Y:S02]  /*55e70*/  ISETP.NE.AND P6, PT, R80, RZ, PT ;  /* 0x000000ff5000720c */ /* 0x000fe40003fc5270 */
[C---:B------:R-:W-:Y:S02]  /*55e80*/  LOP3.LUT P4, RZ, R248.reuse, 0x10000, RZ, 0xc0, !PT ;  /* 0x00010000f8ff7812 */ /* 0x040fe4000788c0ff */
[----:B------:R-:W-:Y:S02]  /*55e90*/  LOP3.LUT P1, RZ, R248, 0x8000, RZ, 0xc0, !PT ;  /* 0x00008000f8ff7812 */ /* 0x000fe4000782c0ff */
[C---:B------:R-:W-:Y:S02]  /*55ea0*/  PRMT R6, R72.reuse, 0x7772, RZ ;  /* 0x0000777248067816 */ /* 0x040fe400000000ff */
[----:B------:R-:W-:Y:S02]  /*55eb0*/  PRMT R72, R72, 0x7773, RZ ;  /* 0x0000777348487816 */ /* 0x000fe400000000ff */
[----:B------:R-:W-:-:S02]  /*55ec0*/  PRMT R0, R73, 0x7772, RZ ;  /* 0x0000777249007816 */ /* 0x000fc400000000ff */
[----:B------:R-:W-:Y:S01]  /*55ed0*/  PRMT R73, R73, 0x7773, RZ ;  /* 0x0000777349497816 */ /* 0x000fe200000000ff */
[----:B------:R-:W-:Y:S01]  /*55ee0*/  @P6 STG.E.U8 desc[UR32][R168.64], R6 ;  /* 0x00000006a8006986 */ /* 0x000fe2000c101120 */
[C---:B0-----:R-:W-:Y:S02]  /*55ef0*/  PRMT R2, R74.reuse, 0x7772, RZ ;  /* 0x000077724a027816 */ /* 0x041fe400000000ff */
[----:B------:R-:W-:Y:S01]  /*55f00*/  PRMT R74, R74, 0x7773, RZ ;  /* 0x000077734a4a7816 */ /* 0x000fe200000000ff */
[----:B------:R-:W-:Y:S01]  /*55f10*/  @P0 STG.E.U8 desc[UR32][R170.64], R72 ;  /* 0x00000048aa000986 */ /* 0x000fe2000c101120 */
[----:B-1----:R-:W-:-:S03]  /*55f20*/  PRMT R5, R75, 0x7772, RZ ;  /* 0x000077724b057816 */ /* 0x002fc600000000ff */
[----:B------:R0:W-:Y:S04]  /*55f30*/  @P2 STG.E.U8 desc[UR32][R172.64], R0 ;  /* 0x00000000ac002986 */ /* 0x0001e8000c101120 */
[----:B----4-:R1:W-:Y:S04]  /*55f40*/  @P3 STG.E.U8 desc[UR32][R174.64], R73 ;  /* 0x00000049ae003986 */ /* 0x0103e8000c101120 */
[----:B------:R3:W-:Y:S04]  /*55f50*/  @P5 STG.E.U8 desc[UR32][R176.64], R2 ;  /* 0x00000002b0005986 */ /* 0x0007e8000c101120 */
[----:B0-----:R-:W4:Y:S04]  /*55f60*/  LDL.LU.64 R172, [R1+0xd0] ;  /* 0x0000d00001ac7983 */ /* 0x001f280000300a00 */
[----:B-1----:R-:W4:Y:S04]  /*55f70*/  LDL.LU.64 R174, [R1+0xc8] ;  /* 0x0000c80001ae7983 */ /* 0x002f280000300a00 */
[----:B---3--:R-:W3:Y:S04]  /*55f80*/  LDL.LU.64 R176, [R1+0xb8] ;  /* 0x0000b80001b07983 */ /* 0x008ee80000300a00 */
[----:B--2---:R0:W-:Y:S04]  /*55f90*/  @P4 STG.E.U8 desc[UR32][R178.64], R74 ;  /* 0x0000004ab2004986 */ /* 0x0041e8000c101120 */
[----:B------:R1:W-:Y:S04]  /*55fa0*/  @P1 STG.E.U8 desc[UR32][R68.64], R5 ;  /* 0x0000000544001986 */ /* 0x0003e8000c101120 */
[----:B0-----:R-:W2:Y:S04]  /*55fb0*/  LDL.LU.64 R178, [R1+0xb0] ;  /* 0x0000b00001b27983 */ /* 0x001ea80000300a00 */
[----:B-1----:R-:W3:Y:S01]  /*55fc0*/  LDL.LU.64 R68, [R1+0x1068] ;  /* 0x0010680001447983 */ /* 0x002ee20000300a00 */
[----:B------:R-:W-:-:S02]  /*55fd0*/  LOP3.LUT P6, RZ, R248, 0x4000, RZ, 0xc0, !PT ;  /* 0x00004000f8ff7812 */ /* 0x000fc400078cc0ff */
[C---:B------:R-:W-:Y:S01]  /*55fe0*/  LOP3.LUT P0, RZ, R248.reuse, 0x2000, RZ, 0xc0, !PT ;  /* 0x00002000f8ff7812 */ /* 0x040fe2000780c0ff */
[----:B------:R-:W2:Y:S01]  /*55ff0*/  LDL.LU.64 R160, [R1+0xa8] ;  /* 0x0000a80001a07983 */ /* 0x000ea20000300a00 */
[C---:B------:R-:W-:Y:S02]  /*56000*/  LOP3.LUT P2, RZ, R248.reuse, 0x1000, RZ, 0xc0, !PT ;  /* 0x00001000f8ff7812 */ /* 0x040fe4000784c0ff */
[----:B------:R-:W-:Y:S01]  /*56010*/  PRMT R75, R75, 0x7773, RZ ;  /* 0x000077734b4b7816 */ /* 0x000fe200000000ff */
[----:B------:R-:W2:Y:S04]  /*56020*/  LDL.LU.64 R162, [R1+0xa0] ;  /* 0x0000a00001a27983 */ /* 0x000ea80000300a00 */
[----:B------:R-:W2:Y:S04]  /*56030*/  LDL.LU.64 R168, [R1+0x98] ;  /* 0x0000980001a87983 */ /* 0x000ea80000300a00 */
[----:B------:R-:W2:Y:S04]  /*56040*/  LDL.LU.64 R164, [R1+0x90] ;  /* 0x0000900001a47983 */ /* 0x000ea80000300a00 */
[----:B------:R-:W2:Y:S04]  /*56050*/  LDL.LU.64 R166, [R1+0x88] ;  /* 0x0000880001a67983 */ /* 0x000ea80000300a00 */
[----:B------:R-:W2:Y:S04]  /*56060*/  LDL.LU.64 R170, [R1+0x80] ;  /* 0x0000800001aa7983 */ /* 0x000ea80000300a00 */
[----:B----4-:R-:W-:Y:S01]  /*56070*/  @P6 STG.E.U8 desc[UR32][R172.64], R75 ;  /* 0x0000004bac006986 */ /* 0x010fe2000c101120 */
[----:B------:R-:W-:-:S04]  /*56080*/  LOP3.LUT P5, RZ, R248, 0x80, RZ, 0xc0, !PT ;  /* 0x00000080f8ff7812 */ /* 0x000fc800078ac0ff */
[----:B------:R-:W-:Y:S02]  /*56090*/  P2R R72, PR, RZ, 0x20 ;  /* 0x00000020ff487803 */ /* 0x000fe40000000000 */
[----:B------:R-:W-:-:S04]  /*560a0*/  LOP3.LUT P5, RZ, R248, 0x100, RZ, 0xc0, !PT ;  /* 0x00000100f8ff7812 */ /* 0x000fc800078ac0ff */
[----:B------:R-:W-:Y:S02]  /*560b0*/  P2R R9, PR, RZ, 0x20 ;  /* 0x00000020ff097803 */ /* 0x000fe40000000000 */
[C---:B------:R-:W-:Y:S02]  /*560c0*/  LOP3.LUT P5, RZ, R248.reuse, 0x200, RZ, 0xc0, !PT ;  /* 0x00000200f8ff7812 */ /* 0x040fe400078ac0ff */
[C---:B------:R-:W-:Y:S02]  /*560d0*/  LOP3.LUT P3, RZ, R248.reuse, 0x800, RZ, 0xc0, !PT ;  /* 0x00000800f8ff7812 */ /* 0x040fe4000786c0ff */
[----:B------:R-:W-:Y:S02]  /*560e0*/  P2R R8, PR, RZ, 0x20 ;  /* 0x00000020ff087803 */ /* 0x000fe40000000000 */
[----:B------:R-:W-:Y:S02]  /*560f0*/  LOP3.LUT P5, RZ, R248, 0x400, RZ, 0xc0, !PT ;  /* 0x00000400f8ff7812 */ /* 0x000fe400078ac0ff */
[----:B---3--:R-:W-:-:S02]  /*56100*/  PRMT R0, R68, 0x7770, RZ ;  /* 0x0000777044007816 */ /* 0x008fc400000000ff */
[----:B------:R-:W-:-:S03]  /*56110*/  PRMT R6, R68, 0x7771, RZ ;  /* 0x0000777144067816 */ /* 0x000fc600000000ff */
[----:B------:R-:W-:Y:S04]  /*56120*/  @P0 STG.E.U8 desc[UR32][R174.64], R0 ;  /* 0x00000000ae000986 */ /* 0x000fe8000c101120 */
[----:B------:R0:W-:Y:S04]  /*56130*/  @P2 STG.E.U8 desc[UR32][R70.64], R6 ;  /* 0x0000000646002986 */ /* 0x0001e8000c101120 */
[----:B0-----:R-:W3:Y:S04]  /*56140*/  LDL.LU.64 R70, [R1+0x1060] ;  /* 0x0010600001467983 */ /* 0x001ee80000300a00 */
[----:B------:R-:W4:Y:S01]  /*56150*/  LDL.LU.64 R172, [R1+0x78] ;  /* 0x0000780001ac7983 */ /* 0x000f220000300a00 */
[----:B------:R-:W-:-:S02]  /*56160*/  PRMT R2, R69, 0x7770, RZ ;  /* 0x0000777045027816 */ /* 0x000fc400000000ff */
[----:B------:R-:W-:Y:S01]  /*56170*/  PRMT R7, R69, 0x7771, RZ ;  /* 0x0000777145077816 */ /* 0x000fe200000000ff */
[----:B------:R-:W4:Y:S04]  /*56180*/  LDL.LU.64 R174, [R1+0x70] ;  /* 0x0000700001ae7983 */ /* 0x000f280000300a00 */
[----:B------:R0:W-:Y:S04]  /*56190*/  @P3 STG.E.U8 desc[UR32][R176.64], R2 ;  /* 0x00000002b0003986 */ /* 0x0001e8000c101120 */
[----:B--2---:R1:W-:Y:S04]  /*561a0*/  @P5 STG.E.U8 desc[UR32][R178.64], R7 ;  /* 0x00000007b2005986 */ /* 0x0043e8000c101120 */
[----:B0-----:R-:W2:Y:S04]  /*561b0*/  LDL.LU.64 R176, [R1+0x68] ;  /* 0x0000680001b07983 */ /* 0x001ea80000300a00 */
[----:B-1----:R-:W2:Y:S01]  /*561c0*/  LDL.LU.64 R178, [R1+0x60] ;  /* 0x0000600001b27983 */ /* 0x002ea20000300a00 */
[----:B------:R-:W-:-:S02]  /*561d0*/  ISETP.NE.AND P5, PT, R8, RZ, PT ;  /* 0x000000ff0800720c */ /* 0x000fc40003fa5270 */
        /* <DEDUP_REMOVED lines=8> */
[----:B------:R-:W-:-:S02]  /*56260*/  PRMT R2, R68, 0x7772, RZ ;  /* 0x0000777244027816 */ /* 0x000fc400000000ff */
[----:B------:R-:W-:Y:S02]  /*56270*/  PRMT R68, R68, 0x7773, RZ ;  /* 0x0000777344447816 */ /* 0x000fe400000000ff */
[C---:B------:R-:W-:Y:S02]  /*56280*/  LOP3.LUT P6, RZ, R248.reuse, 0x2, RZ, 0xc0, !PT ;  /* 0x00000002f8ff7812 */ /* 0x040fe400078cc0ff */
[----:B------:R-:W-:Y:S02]  /*56290*/  LOP3.LUT P0, RZ, R248, 0x1, RZ, 0xc0, !PT ;  /* 0x00000001f8ff7812 */ /* 0x000fe4000780c0ff */
[----:B------:R-:W-:Y:S02]  /*562a0*/  LOP3.LUT P2, RZ, R249, 0x80000000, RZ, 0xc0, !PT ;  /* 0x80000000f9ff7812 */ /* 0x000fe4000784c0ff */
[----:B---3--:R-:W-:-:S05]  /*562b0*/  PRMT R5, R70, 0x7770, RZ ;  /* 0x0000777046057816 */ /* 0x008fca00000000ff */
[----:B------:R0:W-:Y:S01]  /*562c0*/  @P5 STG.E.U8 desc[UR32][R160.64], R5 ;  /* 0x00000005a0005986 */ /* 0x0001e2000c101120 */
[----:B------:R-:W-:Y:S02]  /*562d0*/  ISETP.NE.AND P5, PT, R9, RZ, PT ;  /* 0x000000ff0900720c */ /* 0x000fe40003fa5270 */
[----:B------:R-:W-:Y:S02]  /*562e0*/  PRMT R8, R70, 0x7771, RZ ;  /* 0x0000777146087816 */ /* 0x000fe400000000ff */
[----:B------:R-:W-:-:S09]  /*562f0*/  PRMT R0, R71, 0x7770, RZ ;  /* 0x0000777047007816 */ /* 0x000fd200000000ff */
[----:B------:R-:W-:Y:S01]  /*56300*/  @P5 STG.E.U8 desc[UR32][R162.64], R8 ;  /* 0x00000008a2005986 */ /* 0x000fe2000c101120 */
[----:B------:R-:W-:Y:S02]  /*56310*/  ISETP.NE.AND P5, PT, R72, RZ, PT ;  /* 0x000000ff4800720c */ /* 0x000fe40003fa5270 */
[----:B------:R-:W-:-:S11]  /*56320*/  PRMT R6, R71, 0x7771, RZ ;  /* 0x0000777147067816 */ /* 0x000fd600000000ff */
[----:B------:R1:W-:Y:S04]  /*56330*/  @P5 STG.E.U8 desc[UR32][R168.64], R0 ;  /* 0x00000000a8005986 */ /* 0x0003e8000c101120 */
[----:B------:R-:W-:Y:S04]  /*56340*/  @P4 STG.E.U8 desc[UR32][R164.64], R6 ;  /* 0x00000006a4004986 */ /* 0x000fe8000c101120 */
[----:B------:R3:W-:Y:S01]  /*56350*/  @P1 STG.E.U8 desc[UR32][R166.64], R2 ;  /* 0x00000002a6001986 */ /* 0x0007e2000c101120 */
[----:B------:R-:W-:Y:S02]  /*56360*/  ISETP.NE.AND P1, PT, R73, RZ, PT ;  /* 0x000000ff4900720c */ /* 0x000fe40003f25270 */
[----:B0-----:R-:W-:Y:S01]  /*56370*/  PRMT R5, R69, 0x7772, RZ ;  /* 0x0000777245057816 */ /* 0x001fe200000000ff */
[----:B-1----:R-:W2:Y:S10]  /*56380*/  LDL.LU.64 R168, [R1+0x50] ;  /* 0x0000500001a87983 */ /* 0x002eb40000300a00 */
[----:B------:R0:W-:Y:S01]  /*56390*/  @P1 STG.E.U8 desc[UR32][R170.64], R68 ;  /* 0x00000044aa001986 */ /* 0x0001e2000c101120 */
[----:B------:R-:W-:-:S02]  /*563a0*/  ISETP.NE.AND P1, PT, R74, RZ, PT ;  /* 0x000000ff4a00720c */ /* 0x000fc40003f25270 */
[----:B------:R-:W-:Y:S02]  /*563b0*/  PRMT R69, R69, 0x7773, RZ ;  /* 0x0000777345457816 */ /* 0x000fe400000000ff */
[----:B------:R-:W-:Y:S02]  /*563c0*/  PRMT R0, R70, 0x7772, RZ ;  /* 0x0000777246007816 */ /* 0x000fe400000000ff */
[----:B---3--:R-:W-:Y:S01]  /*563d0*/  PRMT R2, R71, 0x7772, RZ ;  /* 0x0000777247027816 */ /* 0x008fe200000000ff */
[----:B0-----:R-:W3:Y:S06]  /*563e0*/  LDL.LU.64 R170, [R1+0x48] ;  /* 0x0000480001aa7983 */ /* 0x001eec0000300a00 */
[----:B----4-:R0:W-:Y:S01]  /*563f0*/  @P1 STG.E.U8 desc[UR32][R172.64], R5 ;  /* 0x00000005ac001986 */ /* 0x0101e2000c101120 */
[----:B------:R-:W-:-:S02]  /*56400*/  ISETP.NE.AND P1, PT, R76, RZ, PT ;  /* 0x000000ff4c00720c */ /* 0x000fc40003f25270 */
[----:B------:R-:W-:Y:S01]  /*56410*/  PRMT R70, R70, 0x7773, RZ ;  /* 0x0000777346467816 */ /* 0x000fe200000000ff */
[----:B0-----:R-:W4:Y:S10]  /*56420*/  LDL.LU.64 R172, [R1+0x38] ;  /* 0x0000380001ac7983 */ /* 0x001f340000300a00 */
[----:B------:R0:W-:Y:S04]  /*56430*/  @P1 STG.E.U8 desc[UR32][R174.64], R69 ;  /* 0x00000045ae001986 */ /* 0x0001e8000c101120 */
[----:B--2---:R-:W-:Y:S04]  /*56440*/  @P6 STG.E.U8 desc[UR32][R176.64], R0 ;  /* 0x00000000b0006986 */ /* 0x004fe8000c101120 */
[----:B------:R-:W-:Y:S04]  /*56450*/  @P0 STG.E.U8 desc[UR32][R178.64], R70 ;  /* 0x00000046b2000986 */ /* 0x000fe8000c101120 */
[----:B0-----:R-:W2:Y:S04]  /*56460*/  LDL.LU.64 R174, [R1+0x30] ;  /* 0x0000300001ae7983 */ /* 0x001ea80000300a00 */
[----:B------:R0:W-:Y:S04]  /*56470*/  @P2 STG.E.U8 desc[UR32][R64.64], R2 ;  /* 0x0000000240002986 */ /* 0x0001e8000c101120 */
[----:B0-----:R-:W3:Y:S01]  /*56480*/  LDL.LU.64 R64, [R1+0x1058] ;  /* 0x0010580001407983 */ /* 0x001ee20000300a00 */
[----:B------:R-:W-:-:S02]  /*56490*/  LOP3.LUT P3, RZ, R249, 0x40000000, RZ, 0xc0, !PT ;  /* 0x40000000f9ff7812 */ /* 0x000fc4000786c0ff */
[C---:B------:R-:W-:Y:S01]  /*564a0*/  LOP3.LUT P5, RZ, R249.reuse, 0x20000000, RZ, 0xc0, !PT ;  /* 0x20000000f9ff7812 */ /* 0x040fe200078ac0ff */
[----:B------:R-:W2:Y:S01]  /*564b0*/  LDL.LU.64 R176, [R1+0x28] ;  /* 0x0000280001b07983 */ /* 0x000ea20000300a00 */
[----:B------:R-:W-:Y:S02]  /*564c0*/  LOP3.LUT P4, RZ, R249, 0x10000000, RZ, 0xc0, !PT ;  /* 0x10000000f9ff7812 */ /* 0x000fe4000788c0ff */
[----:B------:R-:W-:Y:S01]  /*564d0*/  PRMT R71, R71, 0x7773, RZ ;  /* 0x0000777347477816 */ /* 0x000fe200000000ff */
[----:B------:R-:W2:Y:S06]  /*564e0*/  LDL.LU.64 R178, [R1+0x20] ;  /* 0x0000200001b27983 */ /* 0x000eac0000300a00 */
[----:B------:R-:W-:Y:S01]  /*564f0*/  @P3 STG.E.U8 desc[UR32][R168.64], R71 ;  /* 0x00000047a8003986 */ /* 0x000fe2000c101120 */
[----:B---3--:R-:W-:-:S02]  /*56500*/  PRMT R5, R64, 0x7770, RZ ;  /* 0x0000777040057816 */ /* 0x008fc400000000ff */
[----:B------:R-:W-:-:S03]  /*56510*/  PRMT R6, R64, 0x7771, RZ ;  /* 0x0000777140067816 */ /* 0x000fc600000000ff */
[----:B------:R-:W-:Y:S04]  /*56520*/  @P5 STG.E.U8 desc[UR32][R170.64], R5 ;  /* 0x00000005aa005986 */ /* 0x000fe8000c101120 */
[----:B------:R0:W-:Y:S04]  /*56530*/  @P4 STG.E.U8 desc[UR32][R66.64], R6 ;  /* 0x0000000642004986 */ /* 0x0001e8000c101120 */
[----:B0-----:R-:W3:Y:S01]  /*56540*/  LDL.LU.64 R66, [R1+0x1050] ;  /* 0x0010500001427983 */ /* 0x001ee20000300a00 */
[----:B------:R-:W-:-:S04]  /*56550*/  LOP3.LUT P3, RZ, R249, 0x100000, RZ, 0xc0, !PT ;  /* 0x00100000f9ff7812 */ /* 0x000fc8000786c0ff */
[----:B------:R-:W-:Y:S02]  /*56560*/  P2R R69, PR, RZ, 0x8 ;  /* 0x00000008ff457803 */ /* 0x000fe40000000000 */
[C---:B------:R-:W-:Y:S02]  /*56570*/  LOP3.LUT P3, RZ, R249.reuse, 0x200000, RZ, 0xc0, !PT ;  /* 0x00200000f9ff7812 */ /* 0x040fe4000786c0ff */
[C---:B------:R-:W-:Y:S02]  /*56580*/  LOP3.LUT P1, RZ, R249.reuse, 0x8000000, RZ, 0xc0, !PT ;  /* 0x08000000f9ff7812 */ /* 0x040fe4000782c0ff */
[----:B------:R-:W-:Y:S02]  /*56590*/  P2R R68, PR, RZ, 0x8 ;  /* 0x00000008ff447803 */ /* 0x000fe40000000000 */
[C---:B------:R-:W-:Y:S02]  /*565a0*/  LOP3.LUT P3, RZ, R249.reuse, 0x400000, RZ, 0xc0, !PT ;  /* 0x00400000f9ff7812 */ /* 0x040fe4000786c0ff */
[----:B------:R-:W-:-:S02]  /*565b0*/  LOP3.LUT P6, RZ, R249, 0x4000000, RZ, 0xc0, !PT ;  /* 0x04000000f9ff7812 */ /* 0x000fc400078cc0ff */
[C---:B------:R-:W-:Y:S02]  /*565c0*/  LOP3.LUT P0, RZ, R249.reuse, 0x2000000, RZ, 0xc0, !PT ;  /* 0x02000000f9ff7812 */ /* 0x040fe4000780c0ff */
[C---:B------:R-:W-:Y:S02]  /*565d0*/  LOP3.LUT P2, RZ, R249.reuse, 0x1000000, RZ, 0xc0, !PT ;  /* 0x01000000f9ff7812 */ /* 0x040fe4000784c0ff */
[----:B------:R-:W-:Y:S02]  /*565e0*/  P2R R9, PR, RZ, 0x8 ;  /* 0x00000008ff097803 */ /* 0x000fe40000000000 */
[----:B------:R-:W-:Y:S02]  /*565f0*/  LOP3.LUT P3, RZ, R249, 0x800000, RZ, 0xc0, !PT ;  /* 0x00800000f9ff7812 */ /* 0x000fe4000786c0ff */
[C---:B------:R-:W-:Y:S02]  /*56600*/  PRMT R0, R65.reuse, 0x7770, RZ ;  /* 0x0000777041007816 */ /* 0x040fe400000000ff */
[----:B------:R-:W-:-:S03]  /*56610*/  PRMT R7, R65, 0x7771, RZ ;  /* 0x0000777141077816 */ /* 0x000fc600000000ff */
[----:B----4-:R0:W-:Y:S04]  /*56620*/  @P1 STG.E.U8 desc[UR32][R172.64], R0 ;  /* 0x00000000ac001986 */ /* 0x0101e8000c101120 */
[----:B--2---:R-:W-:Y:S01]  /*56630*/  @P6 STG.E.U8 desc[UR32][R174.64], R7 ;  /* 0x00000007ae006986 */ /* 0x004fe2000c101120 */
[C---:B0-----:R-:W-:Y:S02]  /*56640*/  PRMT R0, R64.reuse, 0x7772, RZ ;  /* 0x0000777240007816 */ /* 0x041fe400000000ff */
[----:B------:R-:W-:Y:S02]  /*56650*/  PRMT R64, R64, 0x7773, RZ ;  /* 0x0000777340407816 */ /* 0x000fe400000000ff */
[C---:B---3--:R-:W-:Y:S02]  /*56660*/  PRMT R2, R66.reuse, 0x7770, RZ ;  /* 0x0000777042027816 */ /* 0x048fe400000000ff */
[----:B------:R-:W-:-:S02]  /*56670*/  PRMT R8, R66, 0x7771, RZ ;  /* 0x0000777142087816 */ /* 0x000fc400000000ff */
[----:B------:R-:W-:Y:S01]  /*56680*/  PRMT R5, R67, 0x7770, RZ ;  /* 0x0000777043057816 */ /* 0x000fe200000000ff */
[----:B------:R-:W-:Y:S04]  /*56690*/  @P0 STG.E.U8 desc[UR32][R176.64], R2 ;  /* 0x00000002b0000986 */ /* 0x000fe8000c101120 */
[----:B------:R-:W-:Y:S04]  /*566a0*/  @P2 STG.E.U8 desc[UR32][R178.64], R8 ;  /* 0x00000008b2002986 */ /* 0x000fe8000c101120 */
[----:B------:R0:W-:Y:S01]  /*566b0*/  @P3 STG.E.U8 desc[UR32][R56.64], R5 ;  /* 0x0000000538003986 */ /* 0x0001e2000c101120 */
[----:B------:R-:W-:-:S02]  /*566c0*/  ISETP.NE.AND P3, PT, R9, RZ, PT ;  /* 0x000000ff0900720c */ /* 0x000fc40003f65270 */
[----:B------:R-:W-:Y:S01]  /*566d0*/  PRMT R6, R67, 0x7771, RZ ;  /* 0x0000777143067816 */ /* 0x000fe200000000ff */
[----:B0-----:R-:W2:Y:S10]  /*566e0*/  LDL.LU.64 R56, [R1+0x1048] ;  /* 0x0010480001387983 */ /* 0x001eb40000300a00 */
[----:B------:R0:W-:Y:S01]  /*566f0*/  @P3 STG.E.U8 desc[UR32][R58.64], R6 ;  /* 0x000000063a003986 */ /* 0x0001e2000c101120 */
[----:B------:R-:W-:-:S03]  /*56700*/  ISETP.NE.AND P3, PT, R68, RZ, PT ;  /* 0x000000ff4400720c */ /* 0x000fc60003f65270 */
[----:B0-----:R-:W3:Y:S10]  /*56710*/  LDL.LU.64 R58, [R1+0x1040] ;  /* 0x00104000013a7983 */ /* 0x001ef40000300a00 */
[----:B------:R0:W-:Y:S04]  /*56720*/  @P3 STG.E.U8 desc[UR32][R60.64], R0 ;  /* 0x000000003c003986 */ /* 0x0001e8000c101120 */
[----:B0-----:R-:W4:Y:S01]  /*56730*/  LDL.LU.64 R60, [R1+0x1038] ;  /* 0x00103800013c7983 */ /* 0x001f220000300a00 */
[----:B------:R-:W-:-:S13]  /*56740*/  ISETP.NE.AND P3, PT, R69, RZ, PT ;  /* 0x000000ff4500720c */ /* 0x000fda0003f65270 */
[----:B------:R0:W-:Y:S04]  /*56750*/  @P3 STG.E.U8 desc[UR32][R62.64], R64 ;  /* 0x000000403e003986 */ /* 0x0001e8000c101120 */
[----:B0-----:R-:W2:Y:S01]  /*56760*/  LDL.LU.64 R62, [R1+0x1030] ;  /* 0x00103000013e7983 */ /* 0x001ea20000300a00 */
        /* <DEDUP_REMOVED lines=9> */
[----:B------:R-:W-:-:S05]  /*56800*/  PRMT R65, R65, 0x7773, RZ ;  /* 0x0000777341417816 */ /* 0x000fca00000000ff */
[----:B------:R-:W-:Y:S04]  /*56810*/  @P5 STG.E.U8 desc[UR32][R12.64], R7 ;  /* 0x000000070c005986 */ /* 0x000fe8000c101120 */
[----:B------:R-:W-:Y:S01]  /*56820*/  @P4 STG.E.U8 desc[UR32][R14.64], R65 ;  /* 0x000000410e004986 */ /* 0x000fe2000c101120 */
[----:B------:R-:W-:Y:S02]  /*56830*/  ISETP.NE.AND P4, PT, R70, RZ, PT ;  /* 0x000000ff4600720c */ /* 0x000fe40003f85270 */
[C---:B------:R-:W-:Y:S02]  /*56840*/  PRMT R5, R66.reuse, 0x7772, RZ ;  /* 0x0000777242057816 */ /* 0x040fe400000000ff */
        /* <DEDUP_REMOVED lines=9> */
[C---:B------:R-:W-:Y:S02]  /*568e0*/  PRMT R69, R67.reuse, 0x7772, RZ ;  /* 0x0000777243457816 */ /* 0x040fe400000000ff */
[----:B------:R-:W-:-:S09]  /*568f0*/  PRMT R67, R67, 0x7773, RZ ;  /* 0x0000777343437816 */ /* 0x000fd200000000ff */
[----:B------:R-:W-:Y:S04]  /*56900*/  @P4 STG.E.U8 desc[UR32][R20.64], R69 ;  /* 0x0000004514004986 */ /* 0x000fe8000c101120 */
[----:B------:R-:W-:Y:S01]  /*56910*/  @P1 STG.E.U8 desc[UR32][R22.64], R67 ;  /* 0x0000004316001986 */ /* 0x000fe2000c101120 */
[C---:B------:R-:W-:Y:S02]  /*56920*/  LOP3.LUT P3, RZ, R249.reuse, 0x400, RZ, 0xc0, !PT ;  /* 0x00000400f9ff7812 */ /* 0x040fe4000786c0ff */
[C---:B------:R-:W-:Y:S02]  /*56930*/  LOP3.LUT P5, RZ, R249.reuse, 0x200, RZ, 0xc0, !PT ;  /* 0x00000200f9ff7812 */ /* 0x040fe400078ac0ff */
[----:B------:R-:W-:Y:S02]  /*56940*/  LOP3.LUT P1, RZ, R249, 0x100, RZ, 0xc0, !PT ;  /* 0x00000100f9ff7812 */ /* 0x000fe4000782c0ff */
[----:B------:R-:W-:-:S04]  /*56950*/  LOP3.LUT P4, RZ, R4, 0x10000000, RZ, 0xc0, !PT ;  /* 0x1000000004ff7812 */ /* 0x000fc8000788c0ff */
[----:B0-----:R-:W-:Y:S02]  /*56960*/  P2R R16, PR, RZ, 0x10 ;  /* 0x00000010ff107803 */ /* 0x001fe40000000000 */
[----:B------:R-:W-:-:S04]  /*56970*/  LOP3.LUT P4, RZ, R4, 0x20000000, RZ, 0xc0, !PT ;  /* 0x2000000004ff7812 */ /* 0x000fc8000788c0ff */
[----:B------:R-:W-:Y:S02]  /*56980*/  P2R R14, PR, RZ, 0x10 ;  /* 0x00000010ff0e7803 */ /* 0x000fe40000000000 */
[----:B------:R-:W-:-:S04]  /*56990*/  LOP3.LUT P4, RZ, R4, 0x40000000, RZ, 0xc0, !PT ;  /* 0x4000000004ff7812 */ /* 0x000fc8000788c0ff */
[----:B------:R-:W-:Y:S02]  /*569a0*/  P2R R12, PR, RZ, 0x10 ;  /* 0x00000010ff0c7803 */ /* 0x000fe40000000000 */
[----:B------:R-:W-:-:S04]  /*569b0*/  LOP3.LUT P4, RZ, R4, 0x80000000, RZ, 0xc0, !PT ;  /* 0x8000000004ff7812 */ /* 0x000fc8000788c0ff */
[----:B------:R-:W-:Y:S02]  /*569c0*/  P2R R8, PR, RZ, 0x10 ;  /* 0x00000010ff087803 */ /* 0x000fe40000000000 */
[----:B------:R-:W-:Y:S02]  /*569d0*/  LOP3.LUT P4, RZ, R249, 0x1, RZ, 0xc0, !PT ;  /* 0x00000001f9ff7812 */ /* 0x000fe4000788c0ff */
[C---:B----4-:R-:W-:Y:S02]  /*569e0*/  PRMT R7, R60.reuse, 0x7770, RZ ;  /* 0x000077703c077816 */ /* 0x050fe400000000ff */
[----:B------:R-:W-:Y:S02]  /*569f0*/  PRMT R13, R60, 0x7771, RZ ;  /* 0x000077713c0d7816 */ /* 0x000fe400000000ff */
[----:B------:R-:W-:Y:S01]  /*56a00*/  PRMT R5, R61, 0x7770, RZ ;  /* 0x000077703d057816 */ /* 0x000fe200000000ff */
[----:B------:R0:W-:Y:S04]  /*56a10*/  @P6 STG.E.U8 desc[UR32][R24.64], R7 ;  /* 0x0000000718006986 */ /* 0x0001e8000c101120 */
[----:B------:R4:W-:Y:S04]  /*56a20*/  @P0 STG.E.U8 desc[UR32][R26.64], R13 ;  /* 0x0000000d1a000986 */ /* 0x0009e8000c101120 */
[----:B------:R3:W-:Y:S01]  /*56a30*/  @P2 STG.E.U8 desc[UR32][R28.64], R5 ;  /* 0x000000051c002986 */ /* 0x0007e2000c101120 */
[----:B------:R-:W-:-:S04]  /*56a40*/  LOP3.LUT P2, RZ, R249, 0x4, RZ, 0xc0, !PT ;  /* 0x00000004f9ff7812 */ /* 0x000fc8000784c0ff */
[----:B------:R-:W-:Y:S02]  /*56a50*/  P2R R6, PR, RZ, 0x4 ;  /* 0x00000004ff067803 */ /* 0x000fe40000000000 */
[----:B------:R-:W-:-:S04]  /*56a60*/  LOP3.LUT P2, RZ, R249, 0x8, RZ, 0xc0, !PT ;  /* 0x00000008f9ff7812 */ /* 0x000fc8000784c0ff */
[----:B------:R-:W-:Y:S02]  /*56a70*/  P2R R2, PR, RZ, 0x4 ;  /* 0x00000004ff027803 */ /* 0x000fe40000000000 */
[C---:B------:R-:W-:Y:S02]  /*56a80*/  LOP3.LUT P2, RZ, R249.reuse, 0x10, RZ, 0xc0, !PT ;  /* 0x00000010f9ff7812 */ /* 0x040fe4000784c0ff */
[C---:B------:R-:W-:Y:S02]  /*56a90*/  LOP3.LUT P6, RZ, R249.reuse, 0x80, RZ, 0xc0, !PT ;  /* 0x00000080f9ff7812 */ /* 0x040fe400078cc0ff */
[C---:B------:R-:W-:Y:S02]  /*56aa0*/  LOP3.LUT P0, RZ, R249.reuse, 0x40, RZ, 0xc0, !PT ;  /* 0x00000040f9ff7812 */ /* 0x040fe4000780c0ff */
[----:B------:R-:W-:Y:S02]  /*56ab0*/  P2R R0, PR, RZ, 0x4 ;  /* 0x00000004ff007803 */ /* 0x000fe40000000000 */
[----:B------:R-:W-:-:S02]  /*56ac0*/  LOP3.LUT P2, RZ, R249, 0x20, RZ, 0xc0, !PT ;  /* 0x00000020f9ff7812 */ /* 0x000fc4000784c0ff */
[----:B-1----:R-:W-:Y:S02]  /*56ad0*/  PRMT R9, R61, 0x7771, RZ ;  /* 0x000077713d097816 */ /* 0x002fe400000000ff */
[C---:B--2---:R-:W-:Y:S02]  /*56ae0*/  PRMT R15, R62.reuse, 0x7770, RZ ;  /* 0x000077703e0f7816 */ /* 0x044fe400000000ff */
[----:B------:R-:W-:Y:S02]  /*56af0*/  PRMT R17, R62, 0x7771, RZ ;  /* 0x000077713e117816 */ /* 0x000fe400000000ff */
[C---:B0-----:R-:W-:Y:S01]  /*56b00*/  PRMT R7, R63.reuse, 0x7770, RZ ;  /* 0x000077703f077816 */ /* 0x041fe200000000ff */
[----:B------:R0:W-:Y:S01]  /*56b10*/  @P3 STG.E.U8 desc[UR32][R30.64], R9 ;  /* 0x000000091e003986 */ /* 0x0001e2000c101120 */
[----:B----4-:R-:W-:Y:S02]  /*56b20*/  PRMT R13, R63, 0x7771, RZ ;  /* 0x000077713f0d7816 */ /* 0x010fe400000000ff */
[----:B---3--:R-:W-:Y:S01]  /*56b30*/  PRMT R5, R60, 0x7772, RZ ;  /* 0x000077723c057816 */ /* 0x008fe200000000ff */
[----:B------:R1:W-:Y:S04]  /*56b40*/  @P5 STG.E.U8 desc[UR32][R32.64], R15 ;  /* 0x0000000f20005986 */ /* 0x0003e8000c101120 */
[----:B------:R-:W-:Y:S04]  /*56b50*/  @P1 STG.E.U8 desc[UR32][R34.64], R17 ;  /* 0x0000001122001986 */ /* 0x000fe8000c101120 */
[----:B------:R2:W-:Y:S04]  /*56b60*/  @P6 STG.E.U8 desc[UR32][R36.64], R7 ;  /* 0x0000000724006986 */ /* 0x0005e8000c101120 */
[----:B------:R3:W-:Y:S04]  /*56b70*/  @P0 STG.E.U8 desc[UR32][R38.64], R13 ;  /* 0x0000000d26000986 */ /* 0x0007e8000c101120 */
[----:B------:R4:W-:Y:S01]  /*56b80*/  @P2 STG.E.U8 desc[UR32][R40.64], R5 ;  /* 0x0000000528002986 */ /* 0x0009e2000c101120 */
[----:B------:R-:W-:-:S02]  /*56b90*/  ISETP.NE.AND P2, PT, R0, RZ, PT ;  /* 0x000000ff0000720c */ /* 0x000fc40003f45270 */
[----:B0-----:R-:W-:Y:S02]  /*56ba0*/  PRMT R9, R60, 0x7773, RZ ;  /* 0x000077733c097816 */ /* 0x001fe400000000ff */
[----:B-1----:R-:W-:-:S09]  /*56bb0*/  PRMT R15, R61, 0x7772, RZ ;  /* 0x000077723d0f7816 */ /* 0x002fd200000000ff */
[----:B------:R0:W-:Y:S01]  /*56bc0*/  @P2 STG.E.U8 desc[UR32][R42.64], R9 ;  /* 0x000000092a002986 */ /* 0x0001e2000c101120 */
[----:B------:R-:W-:Y:S02]  /*56bd0*/  ISETP.NE.AND P2, PT, R2, RZ, PT ;  /* 0x000000ff0200720c */ /* 0x000fe40003f45270 */
[----:B------:R-:W-:Y:S02]  /*56be0*/  LOP3.LUT P3, RZ, R249, 0x2, RZ, 0xc0, !PT ;  /* 0x00000002f9ff7812 */ /* 0x000fe4000786c0ff */
[----:B------:R-:W-:Y:S01]  /*56bf0*/  PRMT R61, R61, 0x7773, RZ ;  /* 0x000077733d3d7816 */ /* 0x000fe200000000ff */
[----:B------:R-:W1:Y:S08]  /*56c00*/  LDS.128 R248, [R251] ;  /* 0x00000000fbf87984 */ /* 0x000e700000000c00 */
[----:B------:R0:W-:Y:S01]  /*56c10*/  @P2 STG.E.U8 desc[UR32][R44.64], R15 ;  /* 0x0000000f2c002986 */ /* 0x0001e2000c101120 */
[----:B------:R-:W-:-:S02]  /*56c20*/  ISETP.NE.AND P2, PT, R6, RZ, PT ;  /* 0x000000ff0600720c */ /* 0x000fc40003f45270 */
[C---:B--2---:R-:W-:Y:S02]  /*56c30*/  PRMT R7, R62.reuse, 0x7772, RZ ;  /* 0x000077723e077816 */ /* 0x044fe400000000ff */
[----:B---3--:R-:W-:-:S09]  /*56c40*/  PRMT R13, R62, 0x7773, RZ ;  /* 0x000077733e0d7816 */ /* 0x008fd200000000ff */
[----:B------:R-:W-:Y:S04]  /*56c50*/  @P2 STG.E.U8 desc[UR32][R46.64], R61 ;  /* 0x0000003d2e002986 */ /* 0x000fe8000c101120 */
[----:B------:R2:W-:Y:S04]  /*56c60*/  @P3 STG.E.U8 desc[UR32][R48.64], R7 ;  /* 0x0000000730003986 */ /* 0x0005e8000c101120 */
[----:B------:R3:W-:Y:S01]  /*56c70*/  @P4 STG.E.U8 desc[UR32][R50.64], R13 ;  /* 0x0000000d32004986 */ /* 0x0007e2000c101120 */
[----:B------:R-:W-:Y:S02]  /*56c80*/  ISETP.NE.AND P4, PT, R8, RZ, PT ;  /* 0x000000ff0800720c */ /* 0x000fe40003f85270 */
[----:B----4-:R-:W-:-:S02]  /*56c90*/  PRMT R5, R63, 0x7772, RZ ;  /* 0x000077723f057816 */ /* 0x010fc400000000ff */
[----:B------:R-:W-:-:S09]  /*56ca0*/  PRMT R63, R63, 0x7773, RZ ;  /* 0x000077733f3f7816 */ /* 0x000fd200000000ff */
[----:B------:R4:W-:Y:S01]  /*56cb0*/  @P4 STG.E.U8 desc[UR32][R52.64], R5 ;  /* 0x0000000534004986 */ /* 0x0009e2000c101120 */
[----:B------:R-:W-:Y:S02]  /*56cc0*/  ISETP.NE.AND P4, PT, R12, RZ, PT ;  /* 0x000000ff0c00720c */ /* 0x000fe40003f85270 */
[----:B0-----:R-:W-:-:S11]  /*56cd0*/  PRMT R9, R56, 0x7770, RZ ;  /* 0x0000777038097816 */ /* 0x001fd600000000ff */
[----:B------:R-:W-:Y:S01]  /*56ce0*/  @P4 STG.E.U8 desc[UR32][R54.64], R63 ;  /* 0x0000003f36004986 */ /* 0x000fe2000c101120 */
[----:B------:R-:W-:Y:S02]  /*56cf0*/  ISETP.NE.AND P4, PT, R14, RZ, PT ;  /* 0x000000ff0e00720c */ /* 0x000fe40003f85270 */
[----:B------:R-:W-:-:S11]  /*56d00*/  PRMT R15, R56, 0x7771, RZ ;  /* 0x00007771380f7816 */ /* 0x000fd600000000ff */
[----:B------:R0:W-:Y:S01]  /*56d10*/  @P4 STG.E.U8 desc[UR32][R180.64], R9 ;  /* 0x00000009b4004986 */ /* 0x0001e2000c101120 */
[----:B------:R-:W-:Y:S02]  /*56d20*/  ISETP.NE.AND P4, PT, R16, RZ, PT ;  /* 0x000000ff1000720c */ /* 0x000fe40003f85270 */
[C---:B------:R-:W-:Y:S02]  /*56d30*/  LOP3.LUT P1, RZ, R4.reuse, 0x8000000, RZ, 0xc0, !PT ;  /* 0x0800000004ff7812 */ /* 0x040fe4000782c0ff */
[C---:B------:R-:W-:Y:S02]  /*56d40*/  LOP3.LUT P5, RZ, R4.reuse, 0x4000000, RZ, 0xc0, !PT ;  /* 0x0400000004ff7812 */ /* 0x040fe400078ac0ff */
[----:B------:R-:W-:-:S07]  /*56d50*/  LOP3.LUT P6, RZ, R4, 0x2000000, RZ, 0xc0, !PT ;  /* 0x0200000004ff7812 */ /* 0x000fce00078cc0ff */
[----:B------:R1:W-:Y:S01]  /*56d60*/  @P4 STG.E.U8 desc[UR32][R182.64], R15 ;  /* 0x0000000fb6004986 */ /* 0x0003e2000c101120 */
[C---:B------:R-:W-:Y:S02]  /*56d70*/  LOP3.LUT P4, RZ, R4.reuse, 0x10000, RZ, 0xc0, !PT ;  /* 0x0001000004ff7812 */ /* 0x040fe4000788c0ff */
[C---:B--2---:R-:W-:Y:S02]  /*56d80*/  PRMT R7, R57.reuse, 0x7770, RZ ;  /* 0x0000777039077816 */ /* 0x044fe400000000ff */
[----:B------:R-:W-:Y:S02]  /*56d90*/  P2R R6, PR, RZ, 0x10 ;  /* 0x00000010ff067803 */ /* 0x000fe40000000000 */
[----:B------:R-:W-:Y:S02]  /*56da0*/  LOP3.LUT P4, RZ, R4, 0x20000, RZ, 0xc0, !PT ;  /* 0x0002000004ff7812 */ /* 0x000fe4000788c0ff */
[----:B---3--:R-:W-:Y:S02]  /*56db0*/  PRMT R13, R57, 0x7771, RZ ;  /* 0x00007771390d7816 */ /* 0x008fe400000000ff */
[----:B----4-:R-:W-:-:S02]  /*56dc0*/  PRMT R5, R58, 0x7770, RZ ;  /* 0x000077703a057816 */ /* 0x010fc400000000ff */
[----:B------:R-:W-:Y:S01]  /*56dd0*/  P2R R2, PR, RZ, 0x10 ;  /* 0x00000010ff027803 */ /* 0x000fe20000000000 */
[----:B------:R2:W-:Y:S01]  /*56de0*/  @P1 STG.E.U8 desc[UR32][R184.64], R7 ;  /* 0x00000007b8001986 */ /* 0x0005e2000c101120 */
[C---:B------:R-:W-:Y:S02]  /*56df0*/  LOP3.LUT P0, RZ, R4.reuse, 0x1000000, RZ, 0xc0, !PT ;  /* 0x0100000004ff7812 */ /* 0x040fe4000780c0ff */
[C---:B------:R-:W-:Y:S01]  /*56e00*/  LOP3.LUT P4, RZ, R4.reuse, 0x40000, RZ, 0xc0, !PT ;  /* 0x0004000004ff7812 */ /* 0x040fe2000788c0ff */
[----:B------:R3:W-:Y:S01]  /*56e10*/  @P5 STG.E.U8 desc[UR32][R186.64], R13 ;  /* 0x0000000dba005986 */ /* 0x0007e2000c101120 */
[C---:B------:R-:W-:Y:S02]  /*56e20*/  LOP3.LUT P2, RZ, R4.reuse, 0x800000, RZ, 0xc0, !PT ;  /* 0x0080000004ff7812 */ /* 0x040fe4000784c0ff */
[C---:B------:R-:W-:Y:S01]  /*56e30*/  LOP3.LUT P3, RZ, R4.reuse, 0x400000, RZ, 0xc0, !PT ;  /* 0x0040000004ff7812 */ /* 0x040fe2000786c0ff */
[----:B------:R4:W-:Y:S01]  /*56e40*/  @P6 STG.E.U8 desc[UR32][R188.64], R5 ;  /* 0x00000005bc006986 */ /* 0x0009e2000c101120 */
[----:B------:R-:W-:-:S02]  /*56e50*/  LOP3.LUT P1, RZ, R4, 0x200000, RZ, 0xc0, !PT ;  /* 0x0020000004ff7812 */ /* 0x000fc4000782c0ff */
[C---:B------:R-:W-:Y:S02]  /*56e60*/  LOP3.LUT P6, RZ, R4.reuse, 0x100000, RZ, 0xc0, !PT ;  /* 0x0010000004ff7812 */ /* 0x040fe400078cc0ff */
[----:B------:R-:W-:Y:S02]  /*56e70*/  P2R R0, PR, RZ, 0x10 ;  /* 0x00000010ff007803 */ /* 0x000fe40000000000 */
[----:B------:R-:W-:Y:S02]  /*56e80*/  LOP3.LUT P4, RZ, R4, 0x80000, RZ, 0xc0, !PT ;  /* 0x0008000004ff7812 */ /* 0x000fe4000788c0ff */
[----:B------:R-:W-:Y:S02]  /*56e90*/  PRMT R17, R58, 0x7771, RZ ;  /* 0x000077713a117816 */ /* 0x000fe400000000ff */
[C---:B0-----:R-:W-:Y:S02]  /*56ea0*/  PRMT R9, R59.reuse, 0x7770, RZ ;  /* 0x000077703b097816 */ /* 0x041fe400000000ff */
[----:B-1----:R-:W-:-:S02]  /*56eb0*/  PRMT R15, R59, 0x7771, RZ ;  /* 0x000077713b0f7816 */ /* 0x002fc400000000ff */
[C---:B--2---:R-:W-:Y:S01]  /*56ec0*/  PRMT R7, R56.reuse, 0x7772, RZ ;  /* 0x0000777238077816 */ /* 0x044fe200000000ff */
[----:B------:R0:W-:Y:S01]  /*56ed0*/  @P0 STG.E.U8 desc[UR32][R190.64], R17 ;  /* 0x00000011be000986 */ /* 0x0001e2000c101120 */
[----:B---3--:R-:W-:Y:S02]  /*56ee0*/  PRMT R13, R56, 0x7773, RZ ;  /* 0x00007773380d7816 */ /* 0x008fe400000000ff */
[----:B----4-:R-:W-:Y:S01]  /*56ef0*/  PRMT R5, R57, 0x7772, RZ ;  /* 0x0000777239057816 */ /* 0x010fe200000000ff */
[----:B------:R1:W-:Y:S04]  /*56f00*/  @P2 STG.E.U8 desc[UR32][R192.64], R9 ;  /* 0x00000009c0002986 */ /* 0x0003e8000c101120 */
[----:B------:R2:W-:Y:S04]  /*56f10*/  @P3 STG.E.U8 desc[UR32][R194.64], R15 ;  /* 0x0000000fc2003986 */ /* 0x0005e8000c101120 */
[----:B------:R3:W-:Y:S04]  /*56f20*/  @P1 STG.E.U8 desc[UR32][R196.64], R7 ;  /* 0x00000007c4001986 */ /* 0x0007e8000c101120 */
[----:B------:R-:W-:Y:S04]  /*56f30*/  @P6 STG.E.U8 desc[UR32][R198.64], R13 ;  /* 0x0000000dc6006986 */ /* 0x000fe8000c101120 */
[----:B------:R4:W-:Y:S01]  /*56f40*/  @P4 STG.E.U8 desc[UR32][R200.64], R5 ;  /* 0x00000005c8004986 */ /* 0x0009e2000c101120 */
[----:B------:R-:W-:-:S02]  /*56f50*/  ISETP.NE.AND P4, PT, R0, RZ, PT ;  /* 0x000000ff0000720c */ /* 0x000fc40003f85270 */
[C---:B------:R-:W-:Y:S02]  /*56f60*/  LOP3.LUT P3, RZ, R4.reuse, 0x400, RZ, 0xc0, !PT ;  /* 0x0000040004ff7812 */ /* 0x040fe4000786c0ff */
[----:B------:R-:W-:Y:S02]  /*56f70*/  PRMT R57, R57, 0x7773, RZ ;  /* 0x0000777339397816 */ /* 0x000fe400000000ff */
[----:B0-----:R-:W-:Y:S02]  /*56f80*/  P2R R17, PR, RZ, 0x8 ;  /* 0x00000008ff117803 */ /* 0x001fe40000000000 */
[----:B------:R-:W-:-:S04]  /*56f90*/  LOP3.LUT P3, RZ, R4, 0x800, RZ, 0xc0, !PT ;  /* 0x0000080004ff7812 */ /* 0x000fc8000786c0ff */
[----:B------:R-:W-:Y:S01]  /*56fa0*/  P2R R16, PR, RZ, 0x8 ;  /* 0x00000008ff107803 */ /* 0x000fe20000000000 */
[----:B------:R-:W-:Y:S01]  /*56fb0*/  @P4 STG.E.U8 desc[UR32][R202.64], R57 ;  /* 0x00000039ca004986 */ /* 0x000fe2000c101120 */
[----:B------:R-:W-:Y:S02]  /*56fc0*/  LOP3.LUT P3, RZ, R4, 0x1000, RZ, 0xc0, !PT ;  /* 0x0000100004ff7812 */ /* 0x000fe4000786c0ff */
[----:B------:R-:W-:Y:S02]  /*56fd0*/  ISETP.NE.AND P4, PT, R2, RZ, PT ;  /* 0x000000ff0200720c */ /* 0x000fe40003f85270 */
[----:B------:R-:W-:Y:S02]  /*56fe0*/  P2R R14, PR, RZ, 0x8 ;  /* 0x00000008ff0e7803 */ /* 0x000fe40000000000 */
[----:B------:R-:W-:Y:S02]  /*56ff0*/  LOP3.LUT P3, RZ, R4, 0x2000, RZ, 0xc0, !PT ;  /* 0x0000200004ff7812 */ /* 0x000fe4000786c0ff */
[----:B-1----:R-:W-:-:S02]  /*57000*/  PRMT R9, R58, 0x7772, RZ ;  /* 0x000077723a097816 */ /* 0x002fc400000000ff */
[----:B------:R-:W-:Y:S02]  /*57010*/  P2R R12, PR, RZ, 0x8 ;  /* 0x00000008ff0c7803 */ /* 0x000fe40000000000 */
[----:B------:R-:W-:-:S03]  /*57020*/  LOP3.LUT P3, RZ, R4, 0x4000, RZ, 0xc0, !PT ;  /* 0x0000400004ff7812 */ /* 0x000fc6000786c0ff */
[----:B------:R0:W-:Y:S01]  /*57030*/  @P4 STG.E.U8 desc[UR32][R204.64], R9 ;  /* 0x00000009cc004986 */ /* 0x0001e2000c101120 */
[----:B------:R-:W-:Y:S02]  /*57040*/  P2R R8, PR, RZ, 0x8 ;  /* 0x00000008ff087803 */ /* 0x000fe40000000000 */
[----:B------:R-:W-:Y:S02]  /*57050*/  ISETP.NE.AND P4, PT, R6, RZ, PT ;  /* 0x000000ff0600720c */ /* 0x000fe40003f85270 */
[----:B------:R-:W-:Y:S02]  /*57060*/  LOP3.LUT P3, RZ, R4, 0x8000, RZ, 0xc0, !PT ;  /* 0x0000800004ff7812 */ /* 0x000fe4000786c0ff */
[----:B--2---:R-:W-:Y:S02]  /*57070*/  PRMT R15, R58, 0x7773, RZ ;  /* 0x000077733a0f7816 */ /* 0x004fe400000000ff */
[----:B---3--:R-:W-:-:S07]  /*57080*/  PRMT R7, R59, 0x7772, RZ ;  /* 0x000077723b077816 */ /* 0x008fce00000000ff */
[----:B------:R1:W-:Y:S04]  /*57090*/  @P4 STG.E.U8 desc[UR32][R206.64], R15 ;  /* 0x0000000fce004986 */ /* 0x0003e8000c101120 */
[----:B------:R2:W-:Y:S01]  /*570a0*/  @P3 STG.E.U8 desc[UR32][R208.64], R7 ;  /* 0x00000007d0003986 */ /* 0x0005e2000c101120 */
[----:B------:R-:W-:Y:S02]  /*570b0*/  ISETP.NE.AND P3, PT, R8, RZ, PT ;  /* 0x000000ff0800720c */ /* 0x000fe40003f65270 */
[----:B------:R-:W-:Y:S02]  /*570c0*/  PRMT R59, R59, 0x7773, RZ ;  /* 0x000077733b3b7816 */ /* 0x000fe400000000ff */
[----:B----4-:R-:W-:-:S09]  /*570d0*/  PRMT R5, R248, 0x7770, RZ ;  /* 0x00007770f8057816 */ /* 0x010fd200000000ff */
[----:B------:R-:W-:Y:S01]  /*570e0*/  @P3 STG.E.U8 desc[UR32][R210.64], R59 ;  /* 0x0000003bd2003986 */ /* 0x000fe2000c101120 */
[----:B------:R-:W-:Y:S02]  /*570f0*/  ISETP.NE.AND P3, PT, R12, RZ, PT ;  /* 0x000000ff0c00720c */ /* 0x000fe40003f65270 */
[----:B------:R-:W-:-:S11]  /*57100*/  PRMT R13, R248, 0x7771, RZ ;  /* 0x00007771f80d7816 */ /* 0x000fd600000000ff */
[----:B------:R3:W-:Y:S01]  /*57110*/  @P3 STG.E.U8 desc[UR32][R212.64], R5 ;  /* 0x00000005d4003986 */ /* 0x0007e2000c101120 */
[----:B------:R-:W-:Y:S02]  /*57120*/  ISETP.NE.AND P3, PT, R14, RZ, PT ;  /* 0x000000ff0e00720c */ /* 0x000fe40003f65270 */
[----:B0-----:R-:W-:-:S11]  /*57130*/  PRMT R9, R249, 0x7770, RZ ;  /* 0x00007770f9097816 */ /* 0x001fd600000000ff */
        /* <DEDUP_REMOVED lines=8> */
[----:B------:R-:W-:Y:S02]  /*571c0*/  LOP3.LUT P5, RZ, R4, 0x20, RZ, 0xc0, !PT ;  /* 0x0000002004ff7812 */ /* 0x000fe400078ac0ff */
[----:B-1----:R-:W-:Y:S02]  /*571d0*/  PRMT R15, R249, 0x7771, RZ ;  /* 0x00007771f90f7816 */ /* 0x002fe400000000ff */
[C---:B--2---:R-:W-:Y:S02]  /*571e0*/  PRMT R7, R250.reuse, 0x7770, RZ ;  /* 0x00007770fa077816 */ /* 0x044fe400000000ff */
[----:B------:R-:W-:Y:S02]  /*571f0*/  PRMT R17, R250, 0x7771, RZ ;  /* 0x00007771fa117816 */ /* 0x000fe400000000ff */
[----:B---3--:R-:W-:-:S02]  /*57200*/  PRMT R5, R251, 0x7770, RZ ;  /* 0x00007770fb057816 */ /* 0x008fc400000000ff */
[----:B0-----:R-:W-:Y:S01]  /*57210*/  PRMT R13, R251, 0x7771, RZ ;  /* 0x00007771fb0d7816 */ /* 0x001fe200000000ff */
[----:B------:R0:W-:Y:S01]  /*57220*/  @P3 STG.E.U8 desc[UR32][R218.64], R15 ;  /* 0x0000000fda003986 */ /* 0x0001e2000c101120 */
[----:B------:R-:W-:Y:S02]  /*57230*/  LOP3.LUT P4, RZ, R4, 0x10, RZ, 0xc0, !PT ;  /* 0x0000001004ff7812 */ /* 0x000fe4000788c0ff */
[----:B----4-:R-:W-:Y:S01]  /*57240*/  PRMT R9, R248, 0x7772, RZ ;  /* 0x00007772f8097816 */ /* 0x010fe200000000ff */
[----:B------:R1:W-:Y:S01]  /*57250*/  @P2 STG.E.U8 desc[UR32][R220.64], R7 ;  /* 0x00000007dc002986 */ /* 0x0003e2000c101120 */
[C---:B------:R-:W-:Y:S02]  /*57260*/  LOP3.LUT P3, RZ, R3.reuse, 0x40000000, RZ, 0xc0, !PT ;  /* 0x4000000003ff7812 */ /* 0x040fe4000786c0ff */
[C---:B------:R-:W-:Y:S01]  /*57270*/  LOP3.LUT P2, RZ, R3.reuse, 0x20000000, RZ, 0xc0, !PT ;  /* 0x2000000003ff7812 */ /* 0x040fe2000784c0ff */
[----:B------:R2:W-:Y:S01]  /*57280*/  @P1 STG.E.U8 desc[UR32][R222.64], R17 ;  /* 0x00000011de001986 */ /* 0x0005e2000c101120 */
[----:B------:R-:W-:-:S03]  /*57290*/  LOP3.LUT P1, RZ, R3, 0x10000000, RZ, 0xc0, !PT ;  /* 0x1000000003ff7812 */ /* 0x000fc6000782c0ff */
[----:B------:R3:W-:Y:S01]  /*572a0*/  @P0 STG.E.U8 desc[UR32][R224.64], R5 ;  /* 0x00000005e0000986 */ /* 0x0007e2000c101120 */
[----:B------:R-:W-:-:S03]  /*572b0*/  LOP3.LUT P0, RZ, R3, 0x8000000, RZ, 0xc0, !PT ;  /* 0x0800000003ff7812 */ /* 0x000fc6000780c0ff */
[----:B------:R3:W-:Y:S01]  /*572c0*/  @P6 STG.E.U8 desc[UR32][R226.64], R13 ;  /* 0x0000000de2006986 */ /* 0x0007e2000c101120 */
[----:B------:R-:W-:-:S03]  /*572d0*/  LOP3.LUT P6, RZ, R3, 0x4000000, RZ, 0xc0, !PT ;  /* 0x0400000003ff7812 */ /* 0x000fc600078cc0ff */
[----:B------:R3:W-:Y:S01]  /*572e0*/  @P5 STG.E.U8 desc[UR32][R228.64], R9 ;  /* 0x00000009e4005986 */ /* 0x0007e2000c101120 */
[----:B------:R-:W-:Y:S02]  /*572f0*/  LOP3.LUT P5, RZ, R3, 0x2000000, RZ, 0xc0, !PT ;  /* 0x0200000003ff7812 */ /* 0x000fe400078ac0ff */
[----:B------:R-:W-:Y:S02]  /*57300*/  PRMT R3, R248, 0x7773, RZ ;  /* 0x00007773f8037816 */ /* 0x000fe400000000ff */
[C---:B0-----:R-:W-:Y:S02]  /*57310*/  PRMT R15, R249.reuse, 0x7772, RZ ;  /* 0x00007772f90f7816 */ /* 0x041fe400000000ff */
[----:B------:R-:W-:Y:S02]  /*57320*/  PRMT R249, R249, 0x7773, RZ ;  /* 0x00007773f9f97816 */ /* 0x000fe400000000ff */
[C---:B-1----:R-:W-:Y:S01]  /*57330*/  PRMT R7, R250.reuse, 0x7772, RZ ;  /* 0x00007772fa077816 */ /* 0x042fe200000000ff */
[----:B------:R3:W-:Y:S01]  /*57340*/  @P4 STG.E.U8 desc[UR32][R230.64], R3 ;  /* 0x00000003e6004986 */ /* 0x0007e2000c101120 */
[----:B--2---:R-:W-:-:S02]  /*57350*/  PRMT R17, R250, 0x7773, RZ ;  /* 0x00007773fa117816 */ /* 0x004fc400000000ff */
[C---:B------:R-:W-:Y:S01]  /*57360*/  PRMT R19, R251.reuse, 0x7772, RZ ;  /* 0x00007772fb137816 */ /* 0x040fe200000000ff */
[----:B------:R3:W-:Y:S04]  /*57370*/  @P3 STG.E.U8 desc[UR32][R232.64], R15 ;  /* 0x0000000fe8003986 */ /* 0x0007e8000c101120 */
[----:B------:R3:W-:Y:S04]  /*57380*/  @P2 STG.E.U8 desc[UR32][R234.64], R249 ;  /* 0x000000f9ea002986 */ /* 0x0007e8000c101120 */
[----:B------:R3:W-:Y:S04]  /*57390*/  @P1 STG.E.U8 desc[UR32][R236.64], R7 ;  /* 0x00000007ec001986 */ /* 0x0007e8000c101120 */
[----:B------:R3:W-:Y:S01]  /*573a0*/  @P0 STG.E.U8 desc[UR32][R238.64], R17 ;  /* 0x00000011ee000986 */ /* 0x0007e2000c101120 */
[----:B------:R-:W-:-:S03]  /*573b0*/  PRMT R251, R251, 0x7773, RZ ;  /* 0x00007773fbfb7816 */ /* 0x000fc600000000ff */
[----:B------:R3:W-:Y:S01]  /*573c0*/  @P6 STG.E.U8 desc[UR32][R240.64], R19 ;  /* 0x00000013f0006986 */ /* 0x0007e2000c101120 */
[----:B------:R-:W-:Y:S05]  /*573d0*/  @!P5 EXIT ;  /* 0x000000000000d94d */ /* 0x000fea0003800000 */
[----:B------:R-:W-:Y:S01]  /*573e0*/  STG.E.U8 desc[UR32][R10.64], R251 ;  /* 0x000000fb0a007986 */ /* 0x000fe2000c101120 */
[----:B------:R-:W-:Y:S05]  /*573f0*/  EXIT ;  /* 0x000000000000794d */ /* 0x000fea0003800000 */
.L_x_3:
[----:B------:R-:W-:-:S00]  /*57400*/  BRA `(.L_x_3) ;  /* 0xfffffffc00fc7947 */ /* 0x000fc0000383ffff */
[----:B------:R-:W-:-:S00]  /*57410*/  NOP ;  /* 0x0000000000007918 */ /* 0x000fc00000000000 */
        /* <DEDUP_REMOVED lines=14> */
.L_x_4:


//--------------------- .nv.shared.matmul_kernel  --------------------------
	.section	.nv.shared.matmul_kernel,"aw",@nobits
	.sectionflags	@""
	.align	16
	.zero		1024


//--------------------- .nv.shared.reserved.0     --------------------------
	.section	.nv.shared.reserved.0,"aw",@nobits
	.weak		__nv_reservedSMEM_offset_0_alias
	.size		__nv_reservedSMEM_offset_0_alias, 0, 0
	.other		__nv_reservedSMEM_offset_0_alias,@"STO_CUDA_RESERVED_SHARED STV_DEFAULT"
__nv_reservedSMEM_offset_0_alias:
	.zero		0


//--------------------- .nv.constant0.matmul_kernel --------------------------
	.section	.nv.constant0.matmul_kernel,"a",@progbits
	.sectionflags	@""
	.align	4
.nv.constant0.matmul_kernel:
	.zero		608


//--------------------- SYMBOLS --------------------------

	.type		.nv.reservedSmem.offset0,@object
	.size		.nv.reservedSmem.offset0,0x4
